def matmul_kernel(
    a_ptr,
    b_ptr,
    c_ptr,
    M,
    N,
    K,
    stride_am,
    stride_ak,
    stride_bk,
    stride_bn,
    stride_cm,
    stride_cn,
    BLOCK_M: tl.constexpr,
    BLOCK_N: tl.constexpr,
    BLOCK_K: tl.constexpr,
    GROUP_M: tl.constexpr,
):
    pid = tl.program_id(axis=0)
    num_pid_m = tl.cdiv(M, BLOCK_M)
    num_pid_n = tl.cdiv(N, BLOCK_N)
    num_pid_in_group = GROUP_M * num_pid_n
    group_id = pid // num_pid_in_group
    first_pid_m = group_id * GROUP_M
    group_size_m = min(num_pid_m - first_pid_m, GROUP_M)
    pid_m = first_pid_m + ((pid % num_pid_in_group) % group_size_m)
    pid_n = (pid % num_pid_in_group) // group_size_m

    offs_am = (pid_m * BLOCK_M + tl.arange(0, BLOCK_M)) % M
    offs_bn = (pid_n * BLOCK_N + tl.arange(0, BLOCK_N)) % N
    offs_k = tl.arange(0, BLOCK_K)
    a_ptrs = a_ptr + offs_am[:, None] * stride_am + offs_k[None, :] * stride_ak
    b_ptrs = b_ptr + offs_k[:, None] * stride_bk + offs_bn[None, :] * stride_bn

    acc = tl.zeros((BLOCK_M, BLOCK_N), dtype=tl.float32)
    for kk in range(0, tl.cdiv(K, BLOCK_K)):
        a = tl.load(a_ptrs, mask=offs_k[None, :] < K - kk * BLOCK_K, other=0.0)
        b = tl.load(b_ptrs, mask=offs_k[:, None] < K - kk * BLOCK_K, other=0.0)
        acc = tl.dot(a, b, acc)
        a_ptrs += BLOCK_K * stride_ak
        b_ptrs += BLOCK_K * stride_bk

    c = acc.to(c_ptr.dtype.element_ty)
    offs_cm = pid_m * BLOCK_M + tl.arange(0, BLOCK_M)
    offs_cn = pid_n * BLOCK_N + tl.arange(0, BLOCK_N)
    c_ptrs = c_ptr + offs_cm[:, None] * stride_cm + offs_cn[None, :] * stride_cn
    mask = (offs_cm[:, None] < M) & (offs_cn[None, :] < N)
    tl.store(c_ptrs, c, mask=mask)

# config = {"BLOCK_K": 128, "BLOCK_M": 512, "BLOCK_N": 128, "GROUP_M": 8, "arch": "sm_100", "dtype": "fp8e4m3", "num_ctas": 1, "num_stages": 2, "num_warps": 2}
# arch = sm_100


// ===== COMPILED SASS (sm_100a) =====

	.target	sm_100a

	.elftype	@"ET_EXEC"


//--------------------- .note.nv.tkinfo           --------------------------
	.section	.note.nv.tkinfo,"",@"SHT_NOTE"
	.sectionflags	@"SHF_NOTE_NV_TKINFO"
	.tkinfo
        /*0018*/ 	.word	0x00000081
        /*0030*/ 	.string	""
        /*0030*/ 	.string	"ptxas-blackwell"
        /*0030*/ 	.string	"Cuda compilation tools, release 12.9, V12.9.86"
        /*0030*/ 	.string	"Build cuda_12.9.r12.9/compiler.36037853_0"
        /*0030*/ 	.string	"-v  -suppress-debug-info  -lineinfo  -arch sm_100a "



//--------------------- .note.nv.cuver            --------------------------
	.section	.note.nv.cuver,"",@"SHT_NOTE"
	.sectionflags	@"SHF_NOTE_NV_CUVER"
        /*0018*/ 	.short	0x0001
        /*001a*/ 	.short	0x0064
        /*001c*/ 	.short	0x0001
        /*001e*/ 	.short	0x0000
        /*0020*/ 	.short	0x0001
        /*0022*/ 	.short	0x0000


//--------------------- .nv.info                  --------------------------
	.section	.nv.info,"",@"SHT_CUDA_INFO"
	.align	4


	//----- nvinfo : EIATTR_REGCOUNT
	.align		4
        /*0000*/ 	.byte	0x04, 0x2f
        /*0002*/ 	.short	(.L_1 - .L_0)
	.align		4
.L_0:
        /*0004*/ 	.word	index@(matmul_kernel)
        /*0008*/ 	.word	0x00000020


	//----- nvinfo : EIATTR_FRAME_SIZE
	.align		4
.L_1:
        /*000c*/ 	.byte	0x04, 0x11
        /*000e*/ 	.short	(.L_3 - .L_2)
	.align		4
.L_2:
        /*0010*/ 	.word	index@(matmul_kernel)
        /*0014*/ 	.word	0x0000af40


	//----- nvinfo : EIATTR_MIN_STACK_SIZE
	.align		4
.L_3:
        /*0018*/ 	.byte	0x04, 0x12
        /*001a*/ 	.short	(.L_5 - .L_4)
	.align		4
.L_4:
        /*001c*/ 	.word	index@(matmul_kernel)
        /*0020*/ 	.word	0x0000af40
.L_5:


//--------------------- .nv.info.matmul_kernel    --------------------------
	.section	.nv.info.matmul_kernel,"",@"SHT_CUDA_INFO"
	.sectionflags	@""
	.align	4


	//----- nvinfo : EIATTR_CUDA_API_VERSION
	.align		4
        /*0000*/ 	.byte	0x04, 0x37
        /*0002*/ 	.short	(.L_7 - .L_6)
.L_6:
        /*0004*/ 	.word	0x00000081


	//----- nvinfo : EIATTR_KPARAM_INFO
	.align		4
.L_7:
        /*0008*/ 	.byte	0x04, 0x17
        /*000a*/ 	.short	(.L_9 - .L_8)
.L_8:
        /*000c*/ 	.word	0x00000000
        /*0010*/ 	.short	0x000d
        /*0012*/ 	.short	0x0048
        /*0014*/ 	.byte	0x00, 0xf4, 0x21, 0x00


	//----- nvinfo : EIATTR_KPARAM_INFO
	.align		4
.L_9:
        /*0018*/ 	.byte	0x04, 0x17
        /*001a*/ 	.short	(.L_11 - .L_10)
.L_10:
        /*001c*/ 	.word	0x00000000
        /*0020*/ 	.short	0x000c
        /*0022*/ 	.short	0x0040
        /*0024*/ 	.byte	0x00, 0xf4, 0x21, 0x00


	//----- nvinfo : EIATTR_KPARAM_INFO
	.align		4
.L_11:
        /*0028*/ 	.byte	0x04, 0x17
        /*002a*/ 	.short	(.L_13 - .L_12)
.L_12:
        /*002c*/ 	.word	0x00000000
        /*0030*/ 	.short	0x000b
        /*0032*/ 	.short	0x0038
        /*0034*/ 	.byte	0x00, 0xf0, 0x11, 0x00


	//----- nvinfo : EIATTR_KPARAM_INFO
	.align		4
.L_13:
        /*0038*/ 	.byte	0x04, 0x17
        /*003a*/ 	.short	(.L_15 - .L_14)
.L_14:
        /*003c*/ 	.word	0x00000000
        /*0040*/ 	.short	0x000a
        /*0042*/ 	.short	0x0034
        /*0044*/ 	.byte	0x00, 0xf0, 0x11, 0x00


	//----- nvinfo : EIATTR_KPARAM_INFO
	.align		4
.L_15:
        /*0048*/ 	.byte	0x04, 0x17
        /*004a*/ 	.short	(.L_17 - .L_16)
.L_16:
        /*004c*/ 	.word	0x00000000
        /*0050*/ 	.short	0x0009
        /*0052*/ 	.short	0x0030
        /*0054*/ 	.byte	0x00, 0xf0, 0x11, 0x00


	//----- nvinfo : EIATTR_KPARAM_INFO
	.align		4
.L_17:
        /*0058*/ 	.byte	0x04, 0x17
        /*005a*/ 	.short	(.L_19 - .L_18)
.L_18:
        /*005c*/ 	.word	0x00000000
        /*0060*/ 	.short	0x0008
        /*0062*/ 	.short	0x002c
        /*0064*/ 	.byte	0x00, 0xf0, 0x11, 0x00


	//----- nvinfo : EIATTR_KPARAM_INFO
	.align		4
.L_19:
        /*0068*/ 	.byte	0x04, 0x17
        /*006a*/ 	.short	(.L_21 - .L_20)
.L_20:
        /*006c*/ 	.word	0x00000000
        /*0070*/ 	.short	0x0007
        /*0072*/ 	.short	0x0028
        /*0074*/ 	.byte	0x00, 0xf0, 0x11, 0x00


	//----- nvinfo : EIATTR_KPARAM_INFO
	.align		4
.L_21:
        /*0078*/ 	.byte	0x04, 0x17
        /*007a*/ 	.short	(.L_23 - .L_22)
.L_22:
        /*007c*/ 	.word	0x00000000
        /*0080*/ 	.short	0x0006
        /*0082*/ 	.short	0x0024
        /*0084*/ 	.byte	0x00, 0xf0, 0x11, 0x00


	//----- nvinfo : EIATTR_KPARAM_INFO
	.align		4
.L_23:
        /*0088*/ 	.byte	0x04, 0x17
        /*008a*/ 	.short	(.L_25 - .L_24)
.L_24:
        /*008c*/ 	.word	0x00000000
        /*0090*/ 	.short	0x0005
        /*0092*/ 	.short	0x0020
        /*0094*/ 	.byte	0x00, 0xf0, 0x11, 0x00


	//----- nvinfo : EIATTR_KPARAM_INFO
	.align		4
.L_25:
        /*0098*/ 	.byte	0x04, 0x17
        /*009a*/ 	.short	(.L_27 - .L_26)
.L_26:
        /*009c*/ 	.word	0x00000000
        /*00a0*/ 	.short	0x0004
        /*00a2*/ 	.short	0x001c
        /*00a4*/ 	.byte	0x00, 0xf0, 0x11, 0x00


	//----- nvinfo : EIATTR_KPARAM_INFO
	.align		4
.L_27:
        /*00a8*/ 	.byte	0x04, 0x17
        /*00aa*/ 	.short	(.L_29 - .L_28)
.L_28:
        /*00ac*/ 	.word	0x00000000
        /*00b0*/ 	.short	0x0003
        /*00b2*/ 	.short	0x0018
        /*00b4*/ 	.byte	0x00, 0xf0, 0x11, 0x00


	//----- nvinfo : EIATTR_KPARAM_INFO
	.align		4
.L_29:
        /*00b8*/ 	.byte	0x04, 0x17
        /*00ba*/ 	.short	(.L_31 - .L_30)
.L_30:
        /*00bc*/ 	.word	0x00000000
        /*00c0*/ 	.short	0x0002
        /*00c2*/ 	.short	0x0010
        /*00c4*/ 	.byte	0x00, 0xf4, 0x21, 0x00


	//----- nvinfo : EIATTR_KPARAM_INFO
	.align		4
.L_31:
        /*00c8*/ 	.byte	0x04, 0x17
        /*00ca*/ 	.short	(.L_33 - .L_32)
.L_32:
        /*00cc*/ 	.word	0x00000000
        /*00d0*/ 	.short	0x0001
        /*00d2*/ 	.short	0x0008
        /*00d4*/ 	.byte	0x00, 0xf4, 0x21, 0x00


	//----- nvinfo : EIATTR_KPARAM_INFO
	.align		4
.L_33:
        /*00d8*/ 	.byte	0x04, 0x17
        /*00da*/ 	.short	(.L_35 - .L_34)
.L_34:
        /*00dc*/ 	.word	0x00000000
        /*00e0*/ 	.short	0x0000
        /*00e2*/ 	.short	0x0000
        /*00e4*/ 	.byte	0x00, 0xf4, 0x21, 0x00


	//----- nvinfo : EIATTR_SPARSE_MMA_MASK
	.align		4
.L_35:
        /*00e8*/ 	.byte	0x03, 0x50
        /*00ea*/ 	.short	0x0000


	//----- nvinfo : EIATTR_MAXREG_COUNT
	.align		4
        /*00ec*/ 	.byte	0x03, 0x1b
        /*00ee*/ 	.short	0x00ff


	//----- nvinfo : EIATTR_NUM_BARRIERS
	.align		4
        /*00f0*/ 	.byte	0x02, 0x4c
        /*00f2*/ 	.byte	0x01
	.zero		1


	//----- nvinfo : EIATTR_ANNOTATIONS
	.align		4
        /*00f4*/ 	.byte	0x04, 0x55
        /*00f6*/ 	.short	(.L_37 - .L_36)


	//   ....[0]....
.L_36:
        /*00f8*/ 	.word	0x00000001
        /*00fc*/ 	.byte	0x50, 0x00, 0x00, 0x00, 0x01, 0x00, 0x00, 0x00, 0x90, 0x00, 0x00, 0x00, 0x01, 0x00, 0x00, 0x00
        /* <DEDUP_REMOVED lines=254> */
        /*10ec*/ 	.byte	0x90, 0x21, 0x00, 0x00, 0x01, 0x00, 0x00, 0x00, 0xa0, 0x21, 0x00, 0x00


	//----- nvinfo : EIATTR_VRC_CTA_INIT_COUNT
	.align		4
.L_37:
        /*10f8*/ 	.byte	0x02, 0x4a
	.zero		1
	.zero		1


	//----- nvinfo : EIATTR_EXIT_INSTR_OFFSETS
	.align		4
        /*10fc*/ 	.byte	0x04, 0x1c
        /*10fe*/ 	.short	(.L_39 - .L_38)


	//   ....[0]....
.L_38:
        /*1100*/ 	.word	0x00146bb0


	//   ....[1]....
        /*1104*/ 	.word	0x00146be0


	//----- nvinfo : EIATTR_REQNTID
	.align		4
.L_39:
        /*1108*/ 	.byte	0x04, 0x10
        /*110a*/ 	.short	(.L_41 - .L_40)
.L_40:
        /*110c*/ 	.word	0x00000040
        /*1110*/ 	.word	0x00000001
        /*1114*/ 	.word	0x00000001


	//----- nvinfo : EIATTR_CBANK_PARAM_SIZE
	.align		4
.L_41:
        /*1118*/ 	.byte	0x03, 0x19
        /*111a*/ 	.short	0x0050


	//----- nvinfo : EIATTR_PARAM_CBANK
	.align		4
        /*111c*/ 	.byte	0x04, 0x0a
        /*111e*/ 	.short	(.L_43 - .L_42)
	.align		4
.L_42:
        /*1120*/ 	.word	index@(.nv.constant0.matmul_kernel)
        /*1124*/ 	.short	0x0380
        /*1126*/ 	.short	0x0050


	//----- nvinfo : EIATTR_SW_WAR
	.align		4
.L_43:
        /*1128*/ 	.byte	0x04, 0x36
        /*112a*/ 	.short	(.L_45 - .L_44)
.L_44:
        /*112c*/ 	.word	0x00000008
.L_45:


//--------------------- .nv.compat                --------------------------
	.section	.nv.compat,"",@"SHT_CUDA_COMPAT_INFO"
	.align	4
        /*0000*/ 	.byte	0x02, 0x02, 0x02, 0x00, 0x02, 0x05, 0x05, 0x00, 0x02, 0x03, 0x00, 0x00, 0x02, 0x06, 0x01, 0x00


//--------------------- .nv.callgraph             --------------------------
	.section	.nv.callgraph,"",@"SHT_CUDA_CALLGRAPH"
	.align	4
	.sectionentsize	8
	.align		4
        /*0000*/ 	.word	0x00000000
	.align		4
        /*0004*/ 	.word	0xffffffff
	.align		4
        /*0008*/ 	.word	0x00000000
	.align		4
        /*000c*/ 	.word	0xfffffffe
	.align		4
        /*0010*/ 	.word	0x00000000
	.align		4
        /*0014*/ 	.word	0xfffffffd
	.align		4
        /*0018*/ 	.word	0x00000000
	.align		4
        /*001c*/ 	.word	0xfffffffc


//--------------------- .text.matmul_kernel       --------------------------
	.section	.text.matmul_kernel,"ax",@progbits
	.align	128
        .global         matmul_kernel
        .type           matmul_kernel,@function
        .size           matmul_kernel,(.L_x_3 - matmul_kernel)
        .other          matmul_kernel,@"STO_CUDA_ENTRY STV_DEFAULT"
matmul_kernel:
.text.matmul_kernel:
[----:B------:R-:W0:Y:S02]  /*0000*/  LDC R1, c[0x0][0x37c] ;  /* 0x0000df00ff017b82 */ /* 0x000e240000000800 */
[----:B0-----:R-:W-:-:S06]  /*0010*/  VIADD R1, R1, 0xffff50c0 ;  /* 0xffff50c001017836 */ /* 0x001fcc0000000000 */
[----:B------:R-:W0:Y:S01]  /*0020*/  LDC.64 R2, c[0x0][0x398] ;  /* 0x0000e600ff027b82 */ /* 0x000e220000000a00 */
[----:B------:R-:W1:Y:S01]  /*0030*/  S2R R14, SR_TID.X ;  /* 0x00000000000e7919 */ /* 0x000e620000002100 */
[----:B------:R-:W2:Y:S01]  /*0040*/  LDCU UR50, c[0x0][0x3a0] ;  /* 0x00007400ff3277ac */ /* 0x000ea20008000800 */
[----:B------:R-:W-:Y:S01]  /*0050*/  STL [R1+0x1000], RZ ;  /* 0x001000ff01007387 */ /* 0x000fe20000100800 */
[----:B------:R-:W-:Y:S01]  /*0060*/  UMOV UR4, 0x400 ;  /* 0x0000040000047882 */ /* 0x000fe20000000000 */
[----:B------:R-:W3:Y:S03]  /*0070*/  LDCU.64 UR38, c[0x0][0x358] ;  /* 0x00006b00ff2677ac */ /* 0x000ee60008000a00 */
[----:B------:R-:W4:Y:S01]  /*0080*/  S2UR UR5, SR_CgaCtaId ;  /* 0x00000000000579c3 */ /* 0x000f220000008800 */
[----:B------:R-:W-:Y:S04]  /*0090*/  STL [R1+0x1004], RZ ;  /* 0x001004ff01007387 */ /* 0x000fe80000100800 */
[----:B------:R-:W-:Y:S04]  /*00a0*/  STL [R1+0x1008], RZ ;  /* 0x001008ff01007387 */ /* 0x000fe80000100800 */
[----:B------:R-:W-:Y:S01]  /*00b0*/  STL [R1+0x100c], RZ ;  /* 0x00100cff01007387 */ /* 0x000fe20000100800 */
[----:B--2---:R-:W-:-:S03]  /*00c0*/  UIADD3 UR50, UPT, UPT, UR50, 0x7f, URZ ;  /* 0x0000007f32327890 */ /* 0x004fc6000fffe0ff */
[----:B------:R-:W-:Y:S01]  /*00d0*/  STL [R1+0xff0], RZ ;  /* 0x000ff0ff01007387 */ /* 0x000fe20000100800 */
[----:B0-----:R-:W-:-:S03]  /*00e0*/  VIADD R0, R3, 0x7f ;  /* 0x0000007f03007836 */ /* 0x001fc60000000000 */
[----:B------:R-:W-:Y:S01]  /*00f0*/  STL [R1+0xff4], RZ ;  /* 0x000ff4ff01007387 */ /* 0x000fe20000100800 */
[----:B------:R-:W-:-:S03]  /*0100*/  UISETP.GE.AND UP0, UPT, UR50, 0x80, UPT ;  /* 0x000000803200788c */ /* 0x000fc6000bf06270 */
[----:B------:R-:W-:Y:S01]  /*0110*/  STL [R1+0xff8], RZ ;  /* 0x000ff8ff01007387 */ /* 0x000fe20000100800 */
[----:B------:R-:W-:Y:S01]  /*0120*/  SHF.R.S32.HI R5, RZ, 0x1f, R0 ;  /* 0x0000001fff057819 */ /* 0x000fe20000011400 */
[----:B----4-:R-:W-:Y:S02]  /*0130*/  ULEA UR4, UR5, UR4, 0x18 ;  /* 0x0000000405047291 */ /* 0x010fe4000f8ec0ff */
[----:B------:R-:W-:Y:S01]  /*0140*/  STL [R1+0xffc], RZ ;  /* 0x000ffcff01007387 */ /* 0x000fe20000100800 */
[----:B------:R-:W-:-:S03]  /*0150*/  LEA.HI R5, R5, R0, RZ, 0x7 ;  /* 0x0000000005057211 */ /* 0x000fc600078f38ff */
[----:B------:R-:W-:Y:S01]  /*0160*/  STL [R1+0xfe0], RZ ;  /* 0x000fe0ff01007387 */ /* 0x000fe20000100800 */
[----:B------:R-:W-:-:S03]  /*0170*/  SHF.R.S32.HI R0, RZ, 0x7, R5 ;  /* 0x00000007ff007819 */ /* 0x000fc60000011405 */
[----:B------:R-:W-:Y:S02]  /*0180*/  STL [R1+0xfe4], RZ ;  /* 0x000fe4ff01007387 */ /* 0x000fe40000100800 */
[----:B------:R-:W-:Y:S02]  /*0190*/  IMAD.SHL.U32 R0, R0, 0x8, RZ ;  /* 0x0000000800007824 */ /* 0x000fe400078e00ff */
[----:B------:R-:W-:Y:S03]  /*01a0*/  STL [R1+0xfe8], RZ ;  /* 0x000fe8ff01007387 */ /* 0x000fe60000100800 */
[-C--:B------:R-:W-:Y:S01]  /*01b0*/  IABS R9, R0.reuse ;  /* 0x0000000000097213 */ /* 0x080fe20000000000 */
[----:B------:R-:W-:Y:S01]  /*01c0*/  STL [R1+0xfec], RZ ;  /* 0x000fecff01007387 */ /* 0x000fe20000100800 */
[----:B------:R-:W-:Y:S02]  /*01d0*/  IABS R12, R0 ;  /* 0x00000000000c7213 */ /* 0x000fe40000000000 */
[----:B------:R-:W0:Y:S01]  /*01e0*/  I2F.RP R4, R9 ;  /* 0x0000000900047306 */ /* 0x000e220000209400 */
[----:B------:R-:W-:Y:S04]  /*01f0*/  STL [R1+0xfd0], RZ ;  /* 0x000fd0ff01007387 */ /* 0x000fe80000100800 */
[----:B------:R-:W-:Y:S04]  /*0200*/  STL [R1+0xfd4], RZ ;  /* 0x000fd4ff01007387 */ /* 0x000fe80000100800 */
[----:B------:R-:W-:Y:S04]  /*0210*/  STL [R1+0xfd8], RZ ;  /* 0x000fd8ff01007387 */ /* 0x000fe80000100800 */
[----:B------:R-:W-:Y:S01]  /*0220*/  STL [R1+0xfdc], RZ ;  /* 0x000fdcff01007387 */ /* 0x000fe20000100800 */
[----:B0-----:R-:W0:Y:S03]  /*0230*/  MUFU.RCP R4, R4 ;  /* 0x0000000400047308 */ /* 0x001e260000001000 */
[----:B------:R-:W-:Y:S04]  /*0240*/  STL [R1+0xfc0], RZ ;  /* 0x000fc0ff01007387 */ /* 0x000fe80000100800 */
[----:B------:R-:W-:Y:S04]  /*0250*/  STL [R1+0xfc4], RZ ;  /* 0x000fc4ff01007387 */ /* 0x000fe80000100800 */
[----:B------:R-:W-:Y:S04]  /*0260*/  STL [R1+0xfc8], RZ ;  /* 0x000fc8ff01007387 */ /* 0x000fe80000100800 */
[----:B------:R-:W-:Y:S01]  /*0270*/  STL [R1+0xfcc], RZ ;  /* 0x000fccff01007387 */ /* 0x000fe20000100800 */
[----:B0-----:R-:W-:-:S03]  /*0280*/  VIADD R6, R4, 0xffffffe ;  /* 0x0ffffffe04067836 */ /* 0x001fc60000000000 */
[----:B------:R-:W-:Y:S01]  /*0290*/  STL [R1+0xfb0], RZ ;  /* 0x000fb0ff01007387 */ /* 0x000fe20000100800 */
[----:B------:R-:W-:Y:S01]  /*02a0*/  IMAD.MOV R4, RZ, RZ, -R12 ;  /* 0x000000ffff047224 */ /* 0x000fe200078e0a0c */
[----:B------:R0:W2:Y:S02]  /*02b0*/  F2I.FTZ.U32.TRUNC.NTZ R7, R6 ;  /* 0x0000000600077305 */ /* 0x0000a4000021f000 */
[----:B------:R-:W-:Y:S04]  /*02c0*/  STL [R1+0xfb4], RZ ;  /* 0x000fb4ff01007387 */ /* 0x000fe80000100800 */
[----:B------:R-:W-:Y:S04]  /*02d0*/  STL [R1+0xfb8], RZ ;  /* 0x000fb8ff01007387 */ /* 0x000fe80000100800 */
[----:B------:R-:W-:Y:S01]  /*02e0*/  STL [R1+0xfbc], RZ ;  /* 0x000fbcff01007387 */ /* 0x000fe20000100800 */
[----:B0-----:R-:W-:-:S03]  /*02f0*/  IMAD.MOV.U32 R6, RZ, RZ, RZ ;  /* 0x000000ffff067224 */ /* 0x001fc600078e00ff */
[----:B------:R-:W-:Y:S01]  /*0300*/  STL [R1+0xfa0], RZ ;  /* 0x000fa0ff01007387 */ /* 0x000fe20000100800 */
[----:B--2---:R-:W-:-:S03]  /*0310*/  IMAD.MOV R8, RZ, RZ, -R7 ;  /* 0x000000ffff087224 */ /* 0x004fc600078e0a07 */
[----:B------:R-:W-:Y:S01]  /*0320*/  STL [R1+0xfa4], RZ ;  /* 0x000fa4ff01007387 */ /* 0x000fe20000100800 */
[----:B------:R-:W-:-:S03]  /*0330*/  IMAD R11, R8, R9, RZ ;  /* 0x00000009080b7224 */ /* 0x000fc600078e02ff */
[----:B------:R-:W-:Y:S01]  /*0340*/  STL [R1+0xfa8], RZ ;  /* 0x000fa8ff01007387 */ /* 0x000fe20000100800 */
[----:B------:R-:W-:-:S03]  /*0350*/  IMAD.HI.U32 R7, R7, R11, R6 ;  /* 0x0000000b07077227 */ /* 0x000fc600078e0006 */
[----:B------:R-:W-:Y:S04]  /*0360*/  STL [R1+0xfac], RZ ;  /* 0x000facff01007387 */ /* 0x000fe80000100800 */
        /* <DEDUP_REMOVED lines=744> */
[----:B------:R-:W-:Y:S01]  /*31f0*/  STL [R1+0xd00], RZ ;  /* 0x000d00ff01007387 */ /* 0x000fe20000100800 */
[----:B------:R-:W0:Y:S03]  /*3200*/  S2R R5, SR_CTAID.X ;  /* 0x0000000000057919 */ /* 0x000e260000002500 */
        /* <DEDUP_REMOVED lines=8> */
[----:B0-----:R-:W-:-:S03]  /*3290*/  IABS R10, R5 ;  /* 0x00000005000a7213 */ /* 0x001fc60000000000 */
[----:B------:R-:W-:Y:S02]  /*32a0*/  STL [R1+0xd24], RZ ;  /* 0x000d24ff01007387 */ /* 0x000fe40000100800 */
[----:B------:R-:W-:Y:S02]  /*32b0*/  IMAD.MOV.U32 R8, RZ, RZ, R10 ;  /* 0x000000ffff087224 */ /* 0x000fe400078e000a */
[----:B------:R-:W-:Y:S02]  /*32c0*/  STL [R1+0xd28], RZ ;  /* 0x000d28ff01007387 */ /* 0x000fe40000100800 */
[----:B------:R-:W-:Y:S02]  /*32d0*/  IMAD.HI.U32 R7, R7, R8, RZ ;  /* 0x0000000807077227 */ /* 0x000fe400078e00ff */
[----:B------:R-:W-:Y:S02]  /*32e0*/  STL [R1+0xd2c], RZ ;  /* 0x000d2cff01007387 */ /* 0x000fe40000100800 */
[----:B------:R-:W-:-:S02]  /*32f0*/  IMAD R4, R7, R4, R8 ;  /* 0x0000000407047224 */ /* 0x000fc400078e0208 */
[----:B------:R-:W-:Y:S03]  /*3300*/  STL [R1+0xd60], RZ ;  /* 0x000d60ff01007387 */ /* 0x000fe60000100800 */
[----:B------:R-:W-:Y:S01]  /*3310*/  ISETP.GT.U32.AND P1, PT, R9, R4, PT ;  /* 0x000000040900720c */ /* 0x000fe20003f24070 */
[----:B------:R-:W-:Y:S04]  /*3320*/  STL [R1+0xd64], RZ ;  /* 0x000d64ff01007387 */ /* 0x000fe80000100800 */
[----:B------:R-:W-:Y:S04]  /*3330*/  STL [R1+0xd68], RZ ;  /* 0x000d68ff01007387 */ /* 0x000fe80000100800 */
[----:B------:R-:W-:Y:S04]  /*3340*/  STL [R1+0xd6c], RZ ;  /* 0x000d6cff01007387 */ /* 0x000fe80000100800 */
[----:B------:R-:W-:Y:S01]  /*3350*/  STL [R1+0xd50], RZ ;  /* 0x000d50ff01007387 */ /* 0x000fe20000100800 */
[----:B------:R-:W-:-:S02]  /*3360*/  @!P1 IMAD.IADD R4, R4, 0x1, -R9 ;  /* 0x0000000104049824 */ /* 0x000fc400078e0a09 */
[----:B------:R-:W-:Y:S01]  /*3370*/  @!P1 VIADD R7, R7, 0x1 ;  /* 0x0000000107079836 */ /* 0x000fe20000000000 */
[----:B------:R-:W-:Y:S01]  /*3380*/  STL [R1+0xd54], RZ ;  /* 0x000d54ff01007387 */ /* 0x000fe20000100800 */
[----:B------:R-:W-:Y:S02]  /*3390*/  ISETP.NE.AND P1, PT, R0, RZ, PT ;  /* 0x000000ff0000720c */ /* 0x000fe40003f25270 */
[----:B------:R-:W-:Y:S01]  /*33a0*/  ISETP.GE.U32.AND P0, PT, R4, R9, PT ;  /* 0x000000090400720c */ /* 0x000fe20003f06070 */
[----:B------:R-:W-:Y:S01]  /*33b0*/  STL [R1+0xd58], RZ ;  /* 0x000d58ff01007387 */ /* 0x000fe20000100800 */
[----:B------:R-:W-:-:S03]  /*33c0*/  LOP3.LUT R4, R5, R0, RZ, 0x3c, !PT ;  /* 0x0000000005047212 */ /* 0x000fc600078e3cff */
[----:B------:R-:W-:Y:S01]  /*33d0*/  STL [R1+0xd5c], RZ ;  /* 0x000d5cff01007387 */ /* 0x000fe20000100800 */
[----:B------:R-:W-:Y:S01]  /*33e0*/  ISETP.GE.AND P2, PT, R4, RZ, PT ;  /* 0x000000ff0400720c */ /* 0x000fe20003f46270 */
[----:B------:R-:W-:Y:S02]  /*33f0*/  VIADD R4, R2, 0x1ff ;  /* 0x000001ff02047836 */ /* 0x000fe40000000000 */
[----:B------:R-:W-:Y:S04]  /*3400*/  STL [R1+0x1650], RZ ;  /* 0x001650ff01007387 */ /* 0x000fe80000100800 */
[----:B------:R-:W-:Y:S01]  /*3410*/  STL [R1+0x1654], RZ ;  /* 0x001654ff01007387 */ /* 0x000fe20000100800 */
[----:B------:R-:W-:-:S03]  /*3420*/  @P0 VIADD R7, R7, 0x1 ;  /* 0x0000000107070836 */ /* 0x000fc60000000000 */
[----:B------:R-:W-:Y:S01]  /*3430*/  STL [R1+0x1658], RZ ;  /* 0x001658ff01007387 */ /* 0x000fe20000100800 */
[----:B------:R-:W-:Y:S01]  /*3440*/  IMAD.MOV.U32 R6, RZ, RZ, R7 ;  /* 0x000000ffff067224 */ /* 0x000fe200078e0007 */
[----:B------:R-:W-:Y:S02]  /*3450*/  SHF.R.S32.HI R7, RZ, 0x1f, R4 ;  /* 0x0000001fff077819 */ /* 0x000fe40000011404 */
[----:B------:R-:W-:Y:S01]  /*3460*/  STL [R1+0x165c], RZ ;  /* 0x00165cff01007387 */ /* 0x000fe20000100800 */
[----:B------:R-:W-:Y:S01]  /*3470*/  @!P2 IMAD.MOV R6, RZ, RZ, -R6 ;  /* 0x000000ffff06a224 */ /* 0x000fe200078e0a06 */
[----:B------:R-:W-:Y:S02]  /*3480*/  @!P1 LOP3.LUT R6, RZ, R0, RZ, 0x33, !PT ;  /* 0x00000000ff069212 */ /* 0x000fe400078e33ff */
[----:B------:R-:W-:Y:S01]  /*3490*/  STL [R1+0x1640], RZ ;  /* 0x001640ff01007387 */ /* 0x000fe20000100800 */
[----:B------:R-:W-:Y:S02]  /*34a0*/  LEA.HI R7, R7, R4, RZ, 0x9 ;  /* 0x0000000407077211 */ /* 0x000fe400078f48ff */
[----:B------:R-:W-:Y:S01]  /*34b0*/  IMAD.SHL.U32 R4, R6, 0x8, RZ ;  /* 0x0000000806047824 */ /* 0x000fe200078e00ff */
[----:B------:R-:W-:Y:S01]  /*34c0*/  STL [R1+0x1644], RZ ;  /* 0x001644ff01007387 */ /* 0x000fe20000100800 */
[----:B------:R-:W-:-:S03]  /*34d0*/  IMAD.MOV R6, RZ, RZ, -R6 ;  /* 0x000000ffff067224 */ /* 0x000fc600078e0a06 */
[----:B------:R-:W-:Y:S01]  /*34e0*/  STL [R1+0x1648], RZ ;  /* 0x001648ff01007387 */ /* 0x000fe20000100800 */
[----:B------:R-:W-:Y:S01]  /*34f0*/  LEA.HI.SX32 R7, R7, -R4, 0x17 ;  /* 0x8000000407077211 */ /* 0x000fe200078fbaff */
[----:B------:R-:W-:Y:S02]  /*3500*/  IMAD R13, R0, R6, R5 ;  /* 0x00000006000d7224 */ /* 0x000fe400078e0205 */
[----:B------:R-:W-:Y:S01]  /*3510*/  STL [R1+0x164c], RZ ;  /* 0x00164cff01007387 */ /* 0x000fe20000100800 */
[----:B------:R-:W-:Y:S01]  /*3520*/  VIMNMX R8, PT, PT, R7, 0x8, PT ;  /* 0x0000000807087848 */ /* 0x000fe20003fe0100 */
[----:B------:R-:W-:Y:S02]  /*3530*/  IMAD.MOV.U32 R6, RZ, RZ, RZ ;  /* 0x000000ffff067224 */ /* 0x000fe400078e00ff */
[----:B------:R-:W-:Y:S01]  /*3540*/  STL [R1+0x1630], RZ ;  /* 0x001630ff01007387 */ /* 0x000fe20000100800 */
[-C--:B------:R-:W-:Y:S02]  /*3550*/  IABS R10, R8.reuse ;  /* 0x00000008000a7213 */ /* 0x080fe40000000000 */
[----:B------:R-:W-:Y:S01]  /*3560*/  IABS R0, R8 ;  /* 0x0000000800007213 */ /* 0x000fe20000000000 */
[----:B------:R-:W-:Y:S01]  /*3570*/  STL [R1+0x1634], RZ ;  /* 0x001634ff01007387 */ /* 0x000fe20000100800 */
[----:B------:R-:W0:Y:S03]  /*3580*/  I2F.RP R9, R10 ;  /* 0x0000000a00097306 */ /* 0x000e260000209400 */
        /* <DEDUP_REMOVED lines=10> */
[----:B------:R-:W-:Y:S04]  /*3630*/  STL [R1+0x1618], RZ ;  /* 0x001618ff01007387 */ /* 0x000fe80000100800 */
[----:B------:R-:W-:Y:S01]  /*3640*/  STL [R1+0x161c], RZ ;  /* 0x00161cff01007387 */ /* 0x000fe20000100800 */
[----:B------:R-:W0:Y:S03]  /*3650*/  F2I.FTZ.U32.TRUNC.NTZ R7, R7 ;  /* 0x0000000700077305 */ /* 0x000e26000021f000 */
[----:B------:R-:W-:Y:S04]  /*3660*/  STL [R1+0x1600], RZ ;  /* 0x001600ff01007387 */ /* 0x000fe80000100800 */
[----:B------:R-:W-:Y:S04]  /*3670*/  STL [R1+0x1604], RZ ;  /* 0x001604ff01007387 */ /* 0x000fe80000100800 */
[----:B------:R-:W-:Y:S04]  /*3680*/  STL [R1+0x1608], RZ ;  /* 0x001608ff01007387 */ /* 0x000fe80000100800 */
[----:B------:R-:W-:Y:S01]  /*3690*/  STL [R1+0x160c], RZ ;  /* 0x00160cff01007387 */ /* 0x000fe20000100800 */
[----:B0-----:R-:W-:-:S03]  /*36a0*/  IMAD.MOV R11, RZ, RZ, -R7 ;  /* 0x000000ffff0b7224 */ /* 0x001fc600078e0a07 */
[----:B------:R-:W-:Y:S01]  /*36b0*/  STL [R1+0x15f0], RZ ;  /* 0x0015f0ff01007387 */ /* 0x000fe20000100800 */
[----:B------:R-:W-:Y:S01]  /*36c0*/  IMAD.MOV.U32 R5, RZ, RZ, R11 ;  /* 0x000000ffff057224 */ /* 0x000fe200078e000b */
[----:B------:R-:W-:Y:S02]  /*36d0*/  IABS R11, R13 ;  /* 0x0000000d000b7213 */ /* 0x000fe40000000000 */
[----:B------:R-:W-:Y:S01]  /*36e0*/  STL [R1+0x15f4], RZ ;  /* 0x0015f4ff01007387 */ /* 0x000fe20000100800 */
[----:B------:R-:W-:-:S03]  /*36f0*/  IMAD R5, R5, R10, RZ ;  /* 0x0000000a05057224 */ /* 0x000fc600078e02ff */
[----:B------:R-:W-:Y:S01]  /*3700*/  STL [R1+0x15f8], RZ ;  /* 0x0015f8ff01007387 */ /* 0x000fe20000100800 */
[----:B------:R-:W-:-:S03]  /*3710*/  IMAD.HI.U32 R6, R7, R5, R6 ;  /* 0x0000000507067227 */ /* 0x000fc600078e0006 */
[----:B------:R-:W-:Y:S01]  /*3720*/  STL [R1+0x15fc], RZ ;  /* 0x0015fcff01007387 */ /* 0x000fe20000100800 */
[----:B------:R-:W-:Y:S02]  /*3730*/  IMAD.MOV R5, RZ, RZ, -R0 ;  /* 0x000000ffff057224 */ /* 0x000fe400078e0a00 */
[----:B------:R-:W-:Y:S01]  /*3740*/  IMAD.HI.U32 R0, R6, R11, RZ ;  /* 0x0000000b06007227 */ /* 0x000fe200078e00ff */
[----:B------:R-:W-:Y:S01]  /*3750*/  STL [R1+0x16d0], RZ ;  /* 0x0016d0ff01007387 */ /* 0x000fe20000100800 */
[----:B-1----:R-:W-:Y:S02]  /*3760*/  LOP3.LUT R6, R14, 0x3f, RZ, 0xc0, !PT ;  /* 0x0000003f0e067812 */ /* 0x002fe400078ec0ff */
[----:B------:R-:W-:Y:S01]  /*3770*/  IMAD R5, R0, R5, R11 ;  /* 0x0000000500057224 */ /* 0x000fe200078e020b */
[----:B------:R-:W-:Y:S04]  /*3780*/  STL [R1+0x16d4], RZ ;  /* 0x0016d4ff01007387 */ /* 0x000fe80000100800 */
[----:B------:R-:W-:Y:S01]  /*3790*/  STL [R1+0x16d8], RZ ;  /* 0x0016d8ff01007387 */ /* 0x000fe20000100800 */
[----:B------:R-:W-:-:S03]  /*37a0*/  ISETP.GT.U32.AND P1, PT, R10, R5, PT ;  /* 0x000000050a00720c */ /* 0x000fc60003f24070 */
[----:B------:R-:W-:Y:S04]  /*37b0*/  STL [R1+0x16dc], RZ ;  /* 0x0016dcff01007387 */ /* 0x000fe80000100800 */
[----:B------:R-:W-:Y:S04]  /*37c0*/  STL [R1+0x16c0], RZ ;  /* 0x0016c0ff01007387 */ /* 0x000fe80000100800 */
[----:B------:R-:W-:Y:S02]  /*37d0*/  STL [R1+0x16c4], RZ ;  /* 0x0016c4ff01007387 */ /* 0x000fe40000100800 */
[----:B------:R-:W-:-:S02]  /*37e0*/  @!P1 IMAD.IADD R5, R5, 0x1, -R10 ;  /* 0x0000000105059824 */ /* 0x000fc400078e0a0a */
[----:B------:R-:W-:Y:S01]  /*37f0*/  STL [R1+0x16c8], RZ ;  /* 0x0016c8ff01007387 */ /* 0x000fe20000100800 */
[----:B------:R-:W-:Y:S01]  /*3800*/  @!P1 VIADD R0, R0, 0x1 ;  /* 0x0000000100009836 */ /* 0x000fe20000000000 */
[----:B------:R-:W-:Y:S02]  /*3810*/  ISETP.NE.AND P1, PT, R8, RZ, PT ;  /* 0x000000ff0800720c */ /* 0x000fe40003f25270 */
[----:B------:R-:W-:Y:S01]  /*3820*/  STL [R1+0x16cc], RZ ;  /* 0x0016ccff01007387 */ /* 0x000fe20000100800 */
[----:B------:R-:W-:Y:S02]  /*3830*/  ISETP.GE.U32.AND P0, PT, R5, R10, PT ;  /* 0x0000000a0500720c */ /* 0x000fe40003f06070 */
[----:B------:R-:W-:Y:S01]  /*3840*/  LOP3.LUT R5, R13, R8, RZ, 0x3c, !PT ;  /* 0x000000080d057212 */ /* 0x000fe200078e3cff */
[----:B------:R-:W-:Y:S03]  /*3850*/  STL [R1+0x15e0], RZ ;  /* 0x0015e0ff01007387 */ /* 0x000fe60000100800 */
[----:B------:R-:W-:Y:S01]  /*3860*/  ISETP.GE.AND P2, PT, R5, RZ, PT ;  /* 0x000000ff0500720c */ /* 0x000fe20003f46270 */
[----:B------:R-:W-:Y:S04]  /*3870*/  STL [R1+0x15e4], RZ ;  /* 0x0015e4ff01007387 */ /* 0x000fe80000100800 */
[----:B------:R-:W-:Y:S02]  /*3880*/  STL [R1+0x15e8], RZ ;  /* 0x0015e8ff01007387 */ /* 0x000fe40000100800 */
[----:B------:R-:W-:-:S02]  /*3890*/  @P0 VIADD R0, R0, 0x1 ;  /* 0x0000000100000836 */ /* 0x000fc40000000000 */
[----:B------:R-:W-:Y:S04]  /*38a0*/  STL [R1+0x15ec], RZ ;  /* 0x0015ecff01007387 */ /* 0x000fe80000100800 */
[----:B------:R-:W-:Y:S01]  /*38b0*/  STL [R1+0x16b0], RZ ;  /* 0x0016b0ff01007387 */ /* 0x000fe20000100800 */
[----:B------:R-:W-:Y:S01]  /*38c0*/  @!P2 IMAD.MOV R0, RZ, RZ, -R0 ;  /* 0x000000ffff00a224 */ /* 0x000fe200078e0a00 */
[----:B------:R-:W-:Y:S02]  /*38d0*/  @!P1 LOP3.LUT R0, RZ, R8, RZ, 0x33, !PT ;  /* 0x00000008ff009212 */ /* 0x000fe400078e33ff */
[----:B------:R-:W-:Y:S03]  /*38e0*/  STL [R1+0x16b4], RZ ;  /* 0x0016b4ff01007387 */ /* 0x000fe60000100800 */
[----:B------:R-:W-:Y:S01]  /*38f0*/  IMAD.MOV R5, RZ, RZ, -R0 ;  /* 0x000000ffff057224 */ /* 0x000fe200078e0a00 */
[----:B------:R-:W-:Y:S03]  /*3900*/  STL [R1+0x16b8], RZ ;  /* 0x0016b8ff01007387 */ /* 0x000fe60000100800 */
[----:B------:R-:W-:Y:S01]  /*3910*/  IMAD R5, R8, R5, R13 ;  /* 0x0000000508057224 */ /* 0x000fe200078e020d */
[----:B------:R-:W-:Y:S03]  /*3920*/  STL [R1+0x16bc], RZ ;  /* 0x0016bcff01007387 */ /* 0x000fe60000100800 */
[----:B------:R-:W-:Y:S01]  /*3930*/  IMAD.IADD R4, R4, 0x1, R5 ;  /* 0x0000000104047824 */ /* 0x000fe200078e0205 */
[----:B------:R-:W-:Y:S01]  /*3940*/  STL [R1+0x16a0], RZ ;  /* 0x0016a0ff01007387 */ /* 0x000fe20000100800 */
[----:B------:R-:W-:-:S03]  /*3950*/  IMAD.SHL.U32 R5, R0, 0x80, RZ ;  /* 0x0000008000057824 */ /* 0x000fc600078e00ff */
[----:B------:R-:W-:Y:S01]  /*3960*/  STL [R1+0x16a4], RZ ;  /* 0x0016a4ff01007387 */ /* 0x000fe20000100800 */
[C---:B------:R-:W-:Y:S02]  /*3970*/  VIADD R0, R5.reuse, 0x1 ;  /* 0x0000000105007836 */ /* 0x040fe40000000000 */
[C---:B------:R-:W-:Y:S01]  /*3980*/  VIADD R8, R5.reuse, 0x2 ;  /* 0x0000000205087836 */ /* 0x040fe20000000000 */
[----:B------:R-:W-:Y:S01]  /*3990*/  STL [R1+0x16a8], RZ ;  /* 0x0016a8ff01007387 */ /* 0x000fe20000100800 */
[C---:B------:R-:W-:Y:S02]  /*39a0*/  VIADD R7, R5.reuse, 0x3 ;  /* 0x0000000305077836 */ /* 0x040fe40000000000 */
[C---:B------:R-:W-:Y:S01]  /*39b0*/  VIADD R29, R5.reuse, 0x75 ;  /* 0x00000075051d7836 */ /* 0x040fe20000000000 */
[----:B------:R-:W-:Y:S01]  /*39c0*/  STL [R1+0x16ac], RZ ;  /* 0x0016acff01007387 */ /* 0x000fe20000100800 */
[C---:B------:R-:W-:Y:S02]  /*39d0*/  VIADD R28, R5.reuse, 0x76 ;  /* 0x00000076051c7836 */ /* 0x040fe40000000000 */
[C---:B------:R-:W-:Y:S01]  /*39e0*/  VIADD R27, R5.reuse, 0x77 ;  /* 0x00000077051b7836 */ /* 0x040fe20000000000 */
[----:B------:R-:W-:Y:S01]  /*39f0*/  STL [R1+0x1690], RZ ;  /* 0x001690ff01007387 */ /* 0x000fe20000100800 */
[----:B------:R-:W-:-:S02]  /*3a00*/  VIADD R26, R5, 0x78 ;  /* 0x00000078051a7836 */ /* 0x000fc40000000000 */
        /* <DEDUP_REMOVED lines=8> */
[----:B------:R-:W-:-:S03]  /*3a90*/  VIADD R20, R5, 0x7e ;  /* 0x0000007e05147836 */ /* 0x000fc60000000000 */
        /* <DEDUP_REMOVED lines=180> */
[----:B------:R-:W-:Y:S04]  /*45e0*/  STL [R1+0x1cb8], R5 ;  /* 0x001cb80501007387 */ /* 0x000fe80000100800 */
[----:B------:R0:W-:Y:S04]  /*45f0*/  STL [R1+0x2b8], R0 ;  /* 0x0002b80001007387 */ /* 0x0001e80000100800 */
[----:B------:R1:W-:Y:S04]  /*4600*/  STL [R1+0x2b4], R8 ;  /* 0x0002b40801007387 */ /* 0x0003e80000100800 */
[----:B------:R2:W-:Y:S01]  /*4610*/  STL [R1+0x2b0], R7 ;  /* 0x0002b00701007387 */ /* 0x0005e20000100800 */
[----:B0-----:R-:W-:-:S02]  /*4620*/  VIADD R0, R5, 0x4 ;  /* 0x0000000405007836 */ /* 0x001fc40000000000 */
[----:B-1----:R-:W-:-:S03]  /*4630*/  VIADD R8, R5, 0x5 ;  /* 0x0000000505087836 */ /* 0x002fc60000000000 */
[----:B------:R0:W-:Y:S01]  /*4640*/  STL [R1+0x2ac], R0 ;  /* 0x0002ac0001007387 */ /* 0x0001e20000100800 */
[----:B--2---:R-:W-:-:S03]  /*4650*/  VIADD R7, R5, 0x6 ;  /* 0x0000000605077836 */ /* 0x004fc60000000000 */
[----:B------:R1:W-:Y:S04]  /*4660*/  STL [R1+0x2a8], R8 ;  /* 0x0002a80801007387 */ /* 0x0003e80000100800 */
[----:B------:R2:W-:Y:S01]  /*4670*/  STL [R1+0x2a4], R7 ;  /* 0x0002a40701007387 */ /* 0x0005e20000100800 */
[C---:B0-----:R-:W-:Y:S02]  /*4680*/  VIADD R0, R5.reuse, 0x7 ;  /* 0x0000000705007836 */ /* 0x041fe40000000000 */
        /* <DEDUP_REMOVED lines=113> */
[----:B0-----:R-:W-:Y:S02]  /*4da0*/  IMAD.SHL.U32 R0, R4, 0x200, RZ ;  /* 0x0000020004007824 */ /* 0x001fe400078e00ff */
[C---:B------:R-:W-:Y:S02]  /*4db0*/  VIADD R4, R5.reuse, 0x42 ;  /* 0x0000004205047836 */ /* 0x040fe40000000000 */
[----:B-1----:R-:W-:Y:S01]  /*4dc0*/  VIADD R8, R5, 0x40 ;  /* 0x0000004005087836 */ /* 0x002fe20000000000 */
[----:B------:R-:W-:-:S02]  /*4dd0*/  LOP3.LUT R6, R0, 0x40, R6, 0xfe, !PT ;  /* 0x0000004000067812 */ /* 0x000fc400078efe06 */
[----:B------:R-:W-:Y:S01]  /*4de0*/  LOP3.LUT R9, R0, 0x3f, R14, 0xf8, !PT ;  /* 0x0000003f00097812 */ /* 0x000fe200078ef80e */
[C---:B--2---:R-:W-:Y:S01]  /*4df0*/  VIADD R7, R5.reuse, 0x41 ;  /* 0x0000004105077836 */ /* 0x044fe20000000000 */
[----:B------:R-:W-:Y:S01]  /*4e00*/  STL [R1+0xd4], R8 ;  /* 0x0000d40801007387 */ /* 0x000fe20000100800 */
[----:B------:R-:W-:-:S03]  /*4e10*/  VIADD R0, R5, 0x44 ;  /* 0x0000004405007836 */ /* 0x000fc60000000000 */
[----:B------:R-:W-:Y:S04]  /*4e20*/  STL [R1+0xd0], R7 ;  /* 0x0000d00701007387 */ /* 0x000fe80000100800 */
[----:B------:R0:W-:Y:S04]  /*4e30*/  STL [R1+0xcc], R4 ;  /* 0x0000cc0401007387 */ /* 0x0001e80000100800 */
[----:B------:R1:W-:Y:S04]  /*4e40*/  STL [R1+0x2014], R6 ;  /* 0x0020140601007387 */ /* 0x0003e80000100800 */
[----:B------:R-:W-:Y:S01]  /*4e50*/  STL [R1+0x2010], R9 ;  /* 0x0020100901007387 */ /* 0x000fe20000100800 */
[----:B0-----:R-:W-:-:S02]  /*4e60*/  VIADD R4, R5, 0x43 ;  /* 0x0000004305047836 */ /* 0x001fc40000000000 */
[----:B-1----:R-:W-:-:S03]  /*4e70*/  VIADD R6, R5, 0x45 ;  /* 0x0000004505067836 */ /* 0x002fc60000000000 */
[----:B------:R0:W-:Y:S04]  /*4e80*/  STL [R1+0xc8], R4 ;  /* 0x0000c80401007387 */ /* 0x0001e80000100800 */
        /* <DEDUP_REMOVED lines=95> */
[----:B--2---:R-:W-:Y:S01]  /*5480*/  VIADD R6, R5, 0x7f ;  /* 0x0000007f05067836 */ /* 0x004fe20000000000 */
[C---:B------:R-:W-:Y:S02]  /*5490*/  LOP3.LUT R5, R9.reuse, 0x80, RZ, 0xfc, !PT ;  /* 0x0000008009057812 */ /* 0x040fe400078efcff */
[----:B------:R1:W-:Y:S04]  /*54a0*/  STL [R1], R0 ;  /* 0x0000000001007387 */ /* 0x0003e80000100800 */
[----:B------:R2:W-:Y:S01]  /*54b0*/  STL [R1+0x202c], R5 ;  /* 0x00202c0501007387 */ /* 0x0005e20000100800 */
[C---:B0-----:R-:W-:Y:S02]  /*54c0*/  LOP3.LUT R4, R9.reuse, 0xc0, RZ, 0xfc, !PT ;  /* 0x000000c009047812 */ /* 0x041fe400078efcff */
[----:B-1----:R-:W-:-:S03]  /*54d0*/  LOP3.LUT R0, R9, 0x100, RZ, 0xfc, !PT ;  /* 0x0000010009007812 */ /* 0x002fc600078efcff */
[----:B------:R0:W-:Y:S01]  /*54e0*/  STL [R1+0x2028], R4 ;  /* 0x0020280401007387 */ /* 0x0001e20000100800 */
[----:B--2---:R-:W-:-:S03]  /*54f0*/  LOP3.LUT R5, R9, 0x140, RZ, 0xfc, !PT ;  /* 0x0000014009057812 */ /* 0x004fc600078efcff */
[----:B------:R1:W-:Y:S04]  /*5500*/  STL [R1+0x2024], R0 ;  /* 0x0020240001007387 */ /* 0x0003e80000100800 */
[----:B------:R2:W-:Y:S01]  /*5510*/  STL [R1+0x2020], R5 ;  /* 0x0020200501007387 */ /* 0x0005e20000100800 */
[C---:B0-----:R-:W-:Y:S02]  /*5520*/  LOP3.LUT R4, R9.reuse, 0x180, RZ, 0xfc, !PT ;  /* 0x0000018009047812 */ /* 0x041fe400078efcff */
[----:B-1----:R-:W-:-:S05]  /*5530*/  LOP3.LUT R0, R9, 0x1c0, RZ, 0xfc, !PT ;  /* 0x000001c009007812 */ /* 0x002fca00078efcff */
[----:B------:R2:W-:Y:S04]  /*5540*/  STL [R1+0x2018], R0 ;  /* 0x0020180001007387 */ /* 0x0005e80000100800 */
[----:B------:R2:W-:Y:S01]  /*5550*/  STL [R1+0x201c], R4 ;  /* 0x00201c0401007387 */ /* 0x0005e20000100800 */
[----:B---3--:R-:W-:Y:S05]  /*5560*/  BRA.U !UP0, `(.L_x_0) ;  /* 0x00000f2d08c47547 */ /* 0x008fea000b800000 */
[----:B------:R0:W-:Y:S01]  /*5570*/  STL [R1+0x52ac], R23 ;  /* 0x0052ac1701007387 */ /* 0x0001e20000100800 */
[----:B------:R-:W-:Y:S02]  /*5580*/  IABS R7, R2 ;  /* 0x0000000200077213 */ /* 0x000fe40000000000 */
[----:B--2---:R-:W-:Y:S02]  /*5590*/  IABS R0, R3 ;  /* 0x0000000300007213 */ /* 0x004fe40000000000 */
[----:B------:R-:W-:Y:S01]  /*55a0*/  IABS R18, R9 ;  /* 0x0000000900127213 */ /* 0x000fe20000000000 */
[----:B------:R-:W-:Y:S01]  /*55b0*/  IMAD.MOV.U32 R10, RZ, RZ, RZ ;  /* 0x000000ffff0a7224 */ /* 0x000fe200078e00ff */
[----:B------:R-:W-:Y:S01]  /*55c0*/  ISETP.GE.AND P1, PT, R6, RZ, PT ;  /* 0x000000ff0600720c */ /* 0x000fe20003f26270 */
[----:B------:R-:W1:Y:S01]  /*55d0*/  LDCU.128 UR20, c[0x0][0x380] ;  /* 0x00007000ff1477ac */ /* 0x000e620008000c00 */
[----:B0-----:R-:W2:Y:S01]  /*55e0*/  LDL R23, [R1+0x2014] ;  /* 0x0020140001177983 */ /* 0x001ea20000100800 */
[----:B------:R-:W0:Y:S03]  /*55f0*/  LDCU UR77, c[0x0][0x3a4] ;  /* 0x00007480ff4d77ac */ /* 0x000e260008000800 */
[----:B------:R3:W-:Y:S01]  /*5600*/  STL [R1+0x52a8], R24 ;  /* 0x0052a81801007387 */ /* 0x0007e20000100800 */
[----:B------:R-:W4:Y:S01]  /*5610*/  LDCU UR76, c[0x0][0x3b0] ;  /* 0x00007600ff4c77ac */ /* 0x000f220008000800 */
[----:B------:R-:W5:Y:S02]  /*5620*/  LDCU UR51, c[0x0][0x3a8] ;  /* 0x00007500ff3377ac */ /* 0x000f640008000800 */
[----:B---3--:R-:W3:Y:S01]  /*5630*/  LDL R24, [R1+0x202c] ;  /* 0x00202c0001187983 */ /* 0x008ee20000100800 */
[----:B------:R-:W0:Y:S03]  /*5640*/  LDCU UR53, c[0x0][0x3a8] ;  /* 0x00007500ff3577ac */ /* 0x000e260008000800 */
[----:B------:R1:W-:Y:S01]  /*5650*/  STL [R1+0x52a4], R25 ;  /* 0x0052a41901007387 */ /* 0x0003e20000100800 */
[----:B------:R-:W0:Y:S01]  /*5660*/  LDCU UR55, c[0x0][0x3a8] ;  /* 0x00007500ff3777ac */ /* 0x000e220008000800 */
[----:B------:R-:W0:Y:S01]  /*5670*/  LDCU UR57, c[0x0][0x3a8] ;  /* 0x00007500ff3977ac */ /* 0x000e220008000800 */
[----:B------:R-:W0:Y:S01]  /*5680*/  LDCU UR59, c[0x0][0x3a8] ;  /* 0x00007500ff3b77ac */ /* 0x000e220008000800 */
[----:B-1----:R-:W4:Y:S01]  /*5690*/  LDL R25, [R1+0x2028] ;  /* 0x0020280001197983 */ /* 0x002f220000100800 */
[----:B------:R-:W1:Y:S03]  /*56a0*/  LDCU UR61, c[0x0][0x3a8] ;  /* 0x00007500ff3d77ac */ /* 0x000e660008000800 */
[----:B------:R0:W-:Y:S01]  /*56b0*/  STL [R1+0x52a0], R26 ;  /* 0x0052a01a01007387 */ /* 0x0001e20000100800 */
[----:B------:R-:W1:Y:S01]  /*56c0*/  LDCU UR63, c[0x0][0x3a8] ;  /* 0x00007500ff3f77ac */ /* 0x000e620008000800 */
[----:B------:R-:W1:Y:S02]  /*56d0*/  LDCU UR65, c[0x0][0x3a8] ;  /* 0x00007500ff4177ac */ /* 0x000e640008000800 */
[----:B0-----:R-:W5:Y:S01]  /*56e0*/  LDL R26, [R1+0x2024] ;  /* 0x00202400011a7983 */ /* 0x001f620000100800 */
[----:B------:R-:W0:Y:S03]  /*56f0*/  LDCU UR67, c[0x0][0x3a8] ;  /* 0x00007500ff4377ac */ /* 0x000e260008000800 */
[----:B------:R1:W-:Y:S01]  /*5700*/  STL [R1+0x529c], R27 ;  /* 0x00529c1b01007387 */ /* 0x0003e20000100800 */
[----:B------:R-:W0:Y:S01]  /*5710*/  LDCU UR68, c[0x0][0x3a8] ;  /* 0x00007500ff4477ac */ /* 0x000e220008000800 */
[----:B------:R-:W0:Y:S01]  /*5720*/  LDCU UR70, c[0x0][0x3a8] ;  /* 0x00007500ff4677ac */ /* 0x000e220008000800 */
[----:B------:R-:W0:Y:S01]  /*5730*/  LDCU UR71, c[0x0][0x3a8] ;  /* 0x00007500ff4777ac */ /* 0x000e220008000800 */
[----:B-1----:R-:W5:Y:S01]  /*5740*/  LDL R27, [R1+0x2020] ;  /* 0x00202000011b7983 */ /* 0x002f620000100800 */
[----:B------:R-:W1:Y:S03]  /*5750*/  LDCU UR73, c[0x0][0x3a8] ;  /* 0x00007500ff4977ac */ /* 0x000e660008000800 */
[----:B------:R0:W-:Y:S01]  /*5760*/  STL [R1+0x5298], R28 ;  /* 0x0052981c01007387 */ /* 0x0001e20000100800 */
[----:B------:R-:W1:Y:S01]  /*5770*/  LDCU UR74, c[0x0][0x3a8] ;  /* 0x00007500ff4a77ac */ /* 0x000e620008000800 */
[----:B------:R-:W1:Y:S02]  /*5780*/  LDCU UR14, c[0x0][0x3a8] ;  /* 0x00007500ff0e77ac */ /* 0x000e640008000800 */
[----:B0-----:R-:W5:Y:S01]  /*5790*/  LDL R28, [R1+0x201c] ;  /* 0x00201c00011c7983 */ /* 0x001f620000100800 */
[----:B------:R-:W0:Y:S01]  /*57a0*/  I2F.RP R5, R7 ;  /* 0x0000000700057306 */ /* 0x000e220000209400 */
[----:B------:R-:W0:Y:S02]  /*57b0*/  LDCU UR15, c[0x0][0x3a8] ;  /* 0x00007500ff0f77ac */ /* 0x000e240008000800 */
[----:B------:R1:W-:Y:S01]  /*57c0*/  STL [R1+0x5294], R29 ;  /* 0x0052941d01007387 */ /* 0x0003e20000100800 */
[----:B------:R-:W2:Y:S04]  /*57d0*/  LDCU UR16, c[0x0][0x3a8] ;  /* 0x00007500ff1077ac */ /* 0x000ea80008000800 */
[----:B------:R-:W0:Y:S01]  /*57e0*/  I2F.RP R4, R0 ;  /* 0x0000000000047306 */ /* 0x000e220000209400 */
[----:B------:R-:W2:Y:S01]  /*57f0*/  LDCU UR17, c[0x0][0x3a8] ;  /* 0x00007500ff1177ac */ /* 0x000ea20008000800 */
[----:B-1----:R-:W5:Y:S01]  /*5800*/  LDL R29, [R1+0x2018] ;  /* 0x00201800011d7983 */ /* 0x002f620000100800 */
[----:B------:R-:W1:Y:S05]  /*5810*/  LDCU UR18, c[0x0][0x3a8] ;  /* 0x00007500ff1277ac */ /* 0x000e6a0008000800 */
[----:B0-----:R-:W0:Y:S01]  /*5820*/  MUFU.RCP R5, R5 ;  /* 0x0000000500057308 */ /* 0x001e220000001000 */
[----:B------:R1:W-:Y:S01]  /*5830*/  STL [R1+0x5288], R3 ;  /* 0x0052880301007387 */ /* 0x0003e20000100800 */
[----:B------:R-:W2:Y:S01]  /*5840*/  LDCU UR19, c[0x0][0x3a8] ;  /* 0x00007500ff1377ac */ /* 0x000ea20008000800 */
[----:B------:R-:W2:Y:S05]  /*5850*/  LDCU UR24, c[0x0][0x3a8] ;  /* 0x00007500ff1877ac */ /* 0x000eaa0008000800 */
[----:B------:R-:W0:Y:S01]  /*5860*/  MUFU.RCP R4, R4 ;  /* 0x0000000400047308 */ /* 0x000e220000001000 */
[----:B------:R-:W2:Y:S01]  /*5870*/  LDCU UR25, c[0x0][0x3a8] ;  /* 0x00007500ff1977ac */ /* 0x000ea20008000800 */
[----:B-1----:R-:W5:Y:S01]  /*5880*/  LDL R3, [R1+0x1cb8] ;  /* 0x001cb80001037983 */ /* 0x002f620000100800 */
[----:B------:R-:W1:Y:S01]  /*5890*/  LDCU UR26, c[0x0][0x3a8] ;  /* 0x00007500ff1a77ac */ /* 0x000e620008000800 */
[----:B0-----:R-:W-:Y:S01]  /*58a0*/  VIADD R5, R5, 0xffffffe ;  /* 0x0ffffffe05057836 */ /* 0x001fe20000000000 */
[----:B------:R-:W0:Y:S01]  /*58b0*/  LDCU UR27, c[0x0][0x3a8] ;  /* 0x00007500ff1b77ac */ /* 0x000e220008000800 */
[----:B------:R-:W0:Y:S04]  /*58c0*/  LDCU UR28, c[0x0][0x3a8] ;  /* 0x00007500ff1c77ac */ /* 0x000e280008000800 */
[----:B------:R-:W0:Y:S01]  /*58d0*/  F2I.FTZ.U32.TRUNC.NTZ R5, R5 ;  /* 0x0000000500057305 */ /* 0x000e22000021f000 */
[----:B------:R-:W-:Y:S01]  /*58e0*/  VIADD R4, R4, 0xffffffe ;  /* 0x0ffffffe04047836 */ /* 0x000fe20000000000 */
[----:B------:R-:W1:Y:S01]  /*58f0*/  LDCU UR29, c[0x0][0x3a8] ;  /* 0x00007500ff1d77ac */ /* 0x000e620008000800 */
[----:B------:R-:W1:Y:S05]  /*5900*/  LDCU UR30, c[0x0][0x3a8] ;  /* 0x00007500ff1e77ac */ /* 0x000e6a0008000800 */
[----:B------:R0:W1:Y:S01]  /*5910*/  F2I.FTZ.U32.TRUNC.NTZ R11, R4 ;  /* 0x00000004000b7305 */ /* 0x000062000021f000 */
[----:B------:R-:W2:Y:S01]  /*5920*/  LDCU UR31, c[0x0][0x3a8] ;  /* 0x00007500ff1f77ac */ /* 0x000ea20008000800 */
[----:B------:R-:W2:Y:S01]  /*5930*/  LDCU UR32, c[0x0][0x3a8] ;  /* 0x00007500ff2077ac */ /* 0x000ea20008000800 */
[----:B0-----:R-:W-:Y:S01]  /*5940*/  IMAD.MOV R4, RZ, RZ, -R5 ;  /* 0x000000ffff047224 */ /* 0x001fe200078e0a05 */
[----:B------:R-:W0:Y:S03]  /*5950*/  LDCU UR33, c[0x0][0x3a8] ;  /* 0x00007500ff2177ac */ /* 0x000e260008000800 */
[----:B------:R-:W-:-:S02]  /*5960*/  IMAD R8, R4, R7, RZ ;  /* 0x0000000704087224 */ /* 0x000fc400078e02ff */
[----:B------:R-:W-:Y:S01]  /*5970*/  IMAD.MOV.U32 R4, RZ, RZ, RZ ;  /* 0x000000ffff047224 */ /* 0x000fe200078e00ff */
[----:B------:R-:W0:Y:S01]  /*5980*/  LDCU UR34, c[0x0][0x3a8] ;  /* 0x00007500ff2277ac */ /* 0x000e220008000800 */
[----:B-1----:R-:W-:Y:S02]  /*5990*/  IMAD.MOV R9, RZ, RZ, -R11 ;  /* 0x000000ffff097224 */ /* 0x002fe400078e0a0b */
[----:B------:R-:W-:Y:S01]  /*59a0*/  IMAD.HI.U32 R4, R5, R8, R4 ;  /* 0x0000000805047227 */ /* 0x000fe200078e0004 */
[----:B------:R-:W1:Y:S03]  /*59b0*/  LDCU UR35, c[0x0][0x3a8] ;  /* 0x00007500ff2377ac */ /* 0x000e660008000800 */
[----:B------:R-:W-:Y:S01]  /*59c0*/  IMAD R9, R9, R0, RZ ;  /* 0x0000000009097224 */ /* 0x000fe200078e02ff */
[----:B------:R-:W0:Y:S01]  /*59d0*/  LDCU UR36, c[0x0][0x3a8] ;  /* 0x00007500ff2477ac */ /* 0x000e220008000800 */
[----:B------:R-:W-:Y:S01]  /*59e0*/  IMAD.HI.U32 R8, R4, R18, RZ ;  /* 0x0000001204087227 */ /* 0x000fe200078e00ff */
[----:B------:R-:W0:Y:S03]  /*59f0*/  LDCU UR37, c[0x0][0x3a8] ;  /* 0x00007500ff2577ac */ /* 0x000e260008000800 */
[----:B------:R-:W-:-:S02]  /*5a00*/  IMAD.MOV R8, RZ, RZ, -R8 ;  /* 0x000000ffff087224 */ /* 0x000fc400078e0a08 */
[----:B------:R-:W-:Y:S01]  /*5a10*/  IMAD.HI.U32 R10, R11, R9, R10 ;  /* 0x000000090b0a7227 */ /* 0x000fe200078e000a */
[----:B------:R-:W0:Y:S03]  /*5a20*/  LDCU UR40, c[0x0][0x3a8] ;  /* 0x00007500ff2877ac */ /* 0x000e260008000800 */
[C---:B------:R-:W-:Y:S01]  /*5a30*/  IMAD R18, R7.reuse, R8, R18 ;  /* 0x0000000807127224 */ /* 0x040fe200078e0212 */
[----:B------:R-:W0:Y:S04]  /*5a40*/  LDCU UR41, c[0x0][0x3a8] ;  /* 0x00007500ff2977ac */ /* 0x000e280008000800 */
[C---:B------:R-:W-:Y:S01]  /*5a50*/  ISETP.GT.U32.AND P0, PT, R7.reuse, R18, PT ;  /* 0x000000120700720c */ /* 0x040fe20003f04070 */
[----:B------:R-:W0:Y:S01]  /*5a60*/  LDCU UR42, c[0x0][0x3a8] ;  /* 0x00007500ff2a77ac */ /* 0x000e220008000800 */
[----:B------:R-:W0:Y:S01]  /*5a70*/  LDCU UR43, c[0x0][0x3a8] ;  /* 0x00007500ff2b77ac */ /* 0x000e220008000800 */
[----:B------:R-:W0:Y:S10]  /*5a80*/  LDCU UR44, c[0x0][0x3a8] ;  /* 0x00007500ff2c77ac */ /* 0x000e340008000800 */
[--C-:B------:R-:W-:Y:S01]  /*5a90*/  @!P0 IMAD.IADD R18, R18, 0x1, -R7.reuse ;  /* 0x0000000112128824 */ /* 0x100fe200078e0a07 */
[----:B------:R-:W0:Y:S04]  /*5aa0*/  LDCU UR45, c[0x0][0x3a8] ;  /* 0x00007500ff2d77ac */ /* 0x000e280008000800 */
[----:B------:R-:W-:Y:S01]  /*5ab0*/  ISETP.GT.U32.AND P0, PT, R7, R18, PT ;  /* 0x000000120700720c */ /* 0x000fe20003f04070 */
[----:B------:R-:W0:Y:S01]  /*5ac0*/  LDCU UR46, c[0x0][0x3a8] ;  /* 0x00007500ff2e77ac */ /* 0x000e220008000800 */
[----:B------:R-:W0:Y:S01]  /*5ad0*/  LDCU UR47, c[0x0][0x3a8] ;  /* 0x00007500ff2f77ac */ /* 0x000e220008000800 */
[----:B------:R-:W0:Y:S10]  /*5ae0*/  LDCU UR48, c[0x0][0x3a8] ;  /* 0x00007500ff3077ac */ /* 0x000e340008000800 */
[----:B------:R-:W-:Y:S01]  /*5af0*/  @!P0 IMAD.IADD R18, R18, 0x1, -R7 ;  /* 0x0000000112128824 */ /* 0x000fe200078e0a07 */
[----:B------:R-:W-:Y:S01]  /*5b00*/  ISETP.GE.AND P0, PT, R20, RZ, PT ;  /* 0x000000ff1400720c */ /* 0x000fe20003f06270 */
[----:B------:R-:W0:Y:S01]  /*5b10*/  LDCU UR5, c[0x0][0x3a8] ;  /* 0x00007500ff0577ac */ /* 0x000e220008000800 */
        /* <DEDUP_REMOVED lines=20> */
[----:B--2---:R-:W-:-:S05]  /*5c60*/  IABS R17, R23 ;  /* 0x0000001700117213 */ /* 0x004fca0000000000 */
[----:B------:R-:W-:-:S04]  /*5c70*/  IMAD.HI.U32 R5, R4, R17, RZ ;  /* 0x0000001104057227 */ /* 0x000fc800078e00ff */
[----:B------:R-:W-:-:S04]  /*5c80*/  IMAD.MOV R5, RZ, RZ, -R5 ;  /* 0x000000ffff057224 */ /* 0x000fc800078e0a05 */
[----:B------:R-:W-:Y:S01]  /*5c90*/  IMAD R17, R7, R5, R17 ;  /* 0x0000000507117224 */ /* 0x000fe200078e0211 */
[----:B---3--:R-:W-:-:S04]  /*5ca0*/  IABS R16, R24 ;  /* 0x0000001800107213 */ /* 0x008fc80000000000 */
[----:B------:R-:W-:Y:S01]  /*5cb0*/  ISETP.GT.U32.AND P4, PT, R7, R17, PT ;  /* 0x000000110700720c */ /* 0x000fe20003f84070 */
[----:B------:R-:W-:-:S04]  /*5cc0*/  IMAD.HI.U32 R5, R4, R16, RZ ;  /* 0x0000001004057227 */ /* 0x000fc800078e00ff */
[----:B------:R-:W-:-:S04]  /*5cd0*/  IMAD.MOV R5, RZ, RZ, -R5 ;  /* 0x000000ffff057224 */ /* 0x000fc800078e0a05 */
[----:B------:R-:W-:Y:S01]  /*5ce0*/  IMAD R16, R7, R5, R16 ;  /* 0x0000000507107224 */ /* 0x000fe200078e0210 */
[----:B----4-:R-:W-:-:S03]  /*5cf0*/  IABS R15, R25 ;  /* 0x00000019000f7213 */ /* 0x010fc60000000000 */
[----:B------:R-:W-:Y:S01]  /*5d00*/  @!P4 IMAD.IADD R17, R17, 0x1, -R7 ;  /* 0x000000011111c824 */ /* 0x000fe200078e0a07 */
[----:B------:R-:W-:Y:S01]  /*5d10*/  ISETP.GT.U32.AND P5, PT, R7, R16, PT ;  /* 0x000000100700720c */ /* 0x000fe20003fa4070 */
[----:B------:R-:W-:-:S04]  /*5d20*/  IMAD.HI.U32 R8, R4, R15, RZ ;  /* 0x0000000f04087227 */ /* 0x000fc800078e00ff */
[----:B------:R-:W-:-:S04]  /*5d30*/  IMAD.MOV R8, RZ, RZ, -R8 ;  /* 0x000000ffff087224 */ /* 0x000fc800078e0a08 */
[----:B------:R-:W-:Y:S01]  /*5d40*/  IMAD R8, R7, R8, R15 ;  /* 0x0000000807087224 */ /* 0x000fe200078e020f */
[----:B-----5:R-:W-:-:S03]  /*5d50*/  IABS R14, R26 ;  /* 0x0000001a000e7213 */ /* 0x020fc60000000000 */
[----:B------:R-:W-:Y:S01]  /*5d60*/  @!P5 IMAD.IADD R16, R16, 0x1, -R7 ;  /* 0x000000011010d824 */ /* 0x000fe200078e0a07 */
[----:B------:R-:W-:Y:S01]  /*5d70*/  ISETP.GT.U32.AND P3, PT, R7, R8, PT ;  /* 0x000000080700720c */ /* 0x000fe20003f64070 */
[----:B------:R-:W-:-:S04]  /*5d80*/  IMAD.HI.U32 R5, R4, R14, RZ ;  /* 0x0000000e04057227 */ /* 0x000fc800078e00ff */
[----:B------:R-:W-:-:S04]  /*5d90*/  IMAD.MOV R5, RZ, RZ, -R5 ;  /* 0x000000ffff057224 */ /* 0x000fc800078e0a05 */
[C---:B------:R-:W-:Y:S01]  /*5da0*/  IMAD R5, R7.reuse, R5, R14 ;  /* 0x0000000507057224 */ /* 0x040fe200078e020e */
[----:B------:R-:W-:Y:S02]  /*5db0*/  IABS R14, R20 ;  /* 0x00000014000e7213 */ /* 0x000fe40000000000 */
[----:B------:R-:W2:Y:S01]  /*5dc0*/  LDL R20, [R1+0x2010] ;  /* 0x0020100001147983 */ /* 0x000ea20000100800 */
[----:B------:R-:W-:Y:S01]  /*5dd0*/  IABS R13, R27 ;  /* 0x0000001b000d7213 */ /* 0x000fe20000000000 */
[----:B------:R-:W-:Y:S01]  /*5de0*/  @!P3 IMAD.IADD R8, R8, 0x1, -R7 ;  /* 0x000000010808b824 */ /* 0x000fe200078e0a07 */
[C---:B------:R-:W-:Y:S02]  /*5df0*/  ISETP.GT.U32.AND P6, PT, R7.reuse, R5, PT ;  /* 0x000000050700720c */ /* 0x040fe40003fc4070 */
[----:B------:R-:W-:Y:S01]  /*5e00*/  ISETP.GT.U32.AND P3, PT, R7, R16, PT ;  /* 0x000000100700720c */ /* 0x000fe20003f64070 */
[----:B------:R-:W-:-:S04]  /*5e10*/  IMAD.HI.U32 R19, R4, R13, RZ ;  /* 0x0000000d04137227 */ /* 0x000fc800078e00ff */
[----:B------:R-:W-:Y:S01]  /*5e20*/  IMAD.MOV R19, RZ, RZ, -R19 ;  /* 0x000000ffff137224 */ /* 0x000fe200078e0a13 */
[----:B------:R-:W-:-:S03]  /*5e30*/  IABS R12, R28 ;  /* 0x0000001c000c7213 */ /* 0x000fc60000000000 */
[----:B------:R-:W-:Y:S02]  /*5e40*/  IMAD R13, R7, R19, R13 ;  /* 0x00000013070d7224 */ /* 0x000fe400078e020d */
[----:B------:R-:W-:Y:S01]  /*5e50*/  @!P6 IMAD.IADD R5, R5, 0x1, -R7 ;  /* 0x000000010505e824 */ /* 0x000fe200078e0a07 */
[C---:B------:R-:W-:Y:S01]  /*5e60*/  ISETP.GT.U32.AND P6, PT, R7.reuse, R17, PT ;  /* 0x000000110700720c */ /* 0x040fe20003fc4070 */
[----:B------:R-:W-:Y:S01]  /*5e70*/  IMAD.HI.U32 R11, R4, R12, RZ ;  /* 0x0000000c040b7227 */ /* 0x000fe200078e00ff */
[----:B------:R-:W-:-:S03]  /*5e80*/  ISETP.GT.U32.AND P2, PT, R7, R13, PT ;  /* 0x0000000d0700720c */ /* 0x000fc60003f44070 */
[----:B------:R-:W-:-:S04]  /*5e90*/  IMAD.MOV R11, RZ, RZ, -R11 ;  /* 0x000000ffff0b7224 */ /* 0x000fc800078e0a0b */
[----:B------:R-:W-:Y:S01]  /*5ea0*/  IMAD R11, R7, R11, R12 ;  /* 0x0000000b070b7224 */ /* 0x000fe200078e020c */
[----:B------:R-:W-:-:S04]  /*5eb0*/  IABS R9, R29 ;  /* 0x0000001d00097213 */ /* 0x000fc80000000000 */
[----:B------:R-:W-:Y:S01]  /*5ec0*/  ISETP.GT.U32.AND P4, PT, R7, R11, PT ;  /* 0x0000000b0700720c */ /* 0x000fe20003f84070 */
[----:B------:R-:W-:Y:S01]  /*5ed0*/  IMAD.HI.U32 R12, R4, R9, RZ ;  /* 0x00000009040c7227 */ /* 0x000fe200078e00ff */
[----:B------:R-:W-:-:S03]  /*5ee0*/  IABS R4, R6 ;  /* 0x0000000600047213 */ /* 0x000fc60000000000 */
[----:B------:R-:W-:-:S04]  /*5ef0*/  IMAD.MOV R12, RZ, RZ, -R12 ;  /* 0x000000ffff0c7224 */ /* 0x000fc800078e0a0c */
[----:B------:R-:W-:Y:S01]  /*5f00*/  IMAD R12, R7, R12, R9 ;  /* 0x0000000c070c7224 */ /* 0x000fe200078e0209 */
[----:B------:R-:W-:Y:S01]  /*5f10*/  IABS R6, R3 ;  /* 0x0000000300067213 */ /* 0x000fe20000000000 */
[--C-:B------:R-:W-:Y:S02]  /*5f20*/  @!P2 IMAD.IADD R13, R13, 0x1, -R7.reuse ;  /* 0x000000010d0da824 */ /* 0x100fe400078e0a07 */
[--C-:B------:R-:W-:Y:S01]  /*5f30*/  @!P4 IMAD.IADD R11, R11, 0x1, -R7.reuse ;  /* 0x000000010b0bc824 */ /* 0x100fe200078e0a07 */
[----:B------:R-:W-:Y:S01]  /*5f40*/  ISETP.GT.U32.AND P4, PT, R7, R5, PT ;  /* 0x000000050700720c */ /* 0x000fe20003f84070 */
[--C-:B------:R-:W-:Y:S01]  /*5f50*/  @!P6 IMAD.IADD R17, R17, 0x1, -R7.reuse ;  /* 0x000000011111e824 */ /* 0x100fe200078e0a07 */
[----:B------:R-:W-:Y:S01]  /*5f60*/  ISETP.GT.U32.AND P5, PT, R7, R12, PT ;  /* 0x0000000c0700720c */ /* 0x000fe20003fa4070 */
[----:B------:R-:W-:Y:S02]  /*5f70*/  @!P3 IMAD.IADD R16, R16, 0x1, -R7 ;  /* 0x000000011010b824 */ /* 0x000fe400078e0a07 */
[----:B------:R-:W-:-:S08]  /*5f80*/  IMAD.MOV.U32 R9, RZ, RZ, R14 ;  /* 0x000000ffff097224 */ /* 0x000fd000078e000e */
[--C-:B------:R-:W-:Y:S01]  /*5f90*/  @!P4 IMAD.IADD R5, R5, 0x1, -R7.reuse ;  /* 0x000000010505c824 */ /* 0x100fe200078e0a07 */
[----:B------:R-:W-:Y:S02]  /*5fa0*/  ISETP.GE.AND P4, PT, R23, RZ, PT ;  /* 0x000000ff1700720c */ /* 0x000fe40003f86270 */
[----:B------:R-:W3:Y:S01]  /*5fb0*/  LDL.LU R23, [R1+0x52ac] ;  /* 0x0052ac0001177983 */ /* 0x000ee20000300800 */
[----:B------:R-:W-:Y:S01]  /*5fc0*/  @!P5 IMAD.IADD R12, R12, 0x1, -R7 ;  /* 0x000000010c0cd824 */ /* 0x000fe200078e0a07 */
[C---:B------:R-:W-:Y:S02]  /*5fd0*/  ISETP.GT.U32.AND P5, PT, R7.reuse, R13, PT ;  /* 0x0000000d0700720c */ /* 0x040fe40003fa4070 */
[C---:B------:R-:W-:Y:S02]  /*5fe0*/  ISETP.GT.U32.AND P6, PT, R7.reuse, R11, PT ;  /* 0x0000000b0700720c */ /* 0x040fe40003fc4070 */
[C---:B------:R-:W-:Y:S02]  /*5ff0*/  ISETP.GT.U32.AND P2, PT, R7.reuse, R8, PT ;  /* 0x000000080700720c */ /* 0x040fe40003f44070 */
[----:B------:R-:W-:-:S07]  /*6000*/  ISETP.GT.U32.AND P3, PT, R7, R12, PT ;  /* 0x0000000c0700720c */ /* 0x000fce0003f64070 */
[--C-:B------:R-:W-:Y:S01]  /*6010*/  @!P5 IMAD.IADD R13, R13, 0x1, -R7.reuse ;  /* 0x000000010d0dd824 */ /* 0x100fe200078e0a07 */
[----:B------:R-:W-:Y:S02]  /*6020*/  ISETP.GE.AND P5, PT, R24, RZ, PT ;  /* 0x000000ff1800720c */ /* 0x000fe40003fa6270 */
[----:B------:R-:W4:Y:S01]  /*6030*/  LDL.LU R24, [R1+0x52a8] ;  /* 0x0052a80001187983 */ /* 0x000f220000300800 */
[--C-:B------:R-:W-:Y:S01]  /*6040*/  @!P6 IMAD.IADD R11, R11, 0x1, -R7.reuse ;  /* 0x000000010b0be824 */ /* 0x100fe200078e0a07 */
[----:B------:R-:W-:Y:S01]  /*6050*/  ISETP.GE.AND P6, PT, R25, RZ, PT ;  /* 0x000000ff1900720c */ /* 0x000fe20003fc6270 */
[--C-:B------:R-:W-:Y:S01]  /*6060*/  @!P2 IMAD.IADD R8, R8, 0x1, -R7.reuse ;  /* 0x000000010808a824 */ /* 0x100fe200078e0a07 */
[----:B------:R-:W5:Y:S01]  /*6070*/  LDL.LU R25, [R1+0x52a4] ;  /* 0x0052a40001197983 */ /* 0x000f620000300800 */
[----:B------:R-:W-:Y:S01]  /*6080*/  @!P3 IMAD.IADD R12, R12, 0x1, -R7 ;  /* 0x000000010c0cb824 */ /* 0x000fe200078e0a07 */
[----:B------:R-:W-:Y:S02]  /*6090*/  ISETP.GE.AND P3, PT, R26, RZ, PT ;  /* 0x000000ff1a00720c */ /* 0x000fe40003f66270 */
[----:B------:R-:W4:Y:S01]  /*60a0*/  LDL.LU R26, [R1+0x52a0] ;  /* 0x0052a000011a7983 */ /* 0x000f220000300800 */
[----:B------:R-:W-:Y:S01]  /*60b0*/  @!P4 IMAD.MOV R17, RZ, RZ, -R17 ;  /* 0x000000ffff11c224 */ /* 0x000fe200078e0a11 */
[----:B------:R-:W-:Y:S01]  /*60c0*/  ISETP.GE.AND P4, PT, R28, RZ, PT ;  /* 0x000000ff1c00720c */ /* 0x000fe20003f86270 */
[----:B------:R-:W-:Y:S01]  /*60d0*/  @!P5 IMAD.MOV R16, RZ, RZ, -R16 ;  /* 0x000000ffff10d224 */ /* 0x000fe200078e0a10 */
[----:B------:R-:W-:Y:S01]  /*60e0*/  ISETP.GE.AND P5, PT, R29, RZ, PT ;  /* 0x000000ff1d00720c */ /* 0x000fe20003fa6270 */
[----:B------:R-:W-:-:S04]  /*60f0*/  IMAD.HI.U32 R19, R10, R6, RZ ;  /* 0x000000060a137227 */ /* 0x000fc800078e00ff */
[----:B------:R-:W-:-:S04]  /*6100*/  IMAD.MOV R19, RZ, RZ, -R19 ;  /* 0x000000ffff137224 */ /* 0x000fc800078e0a13 */
[----:B------:R-:W-:Y:S02]  /*6110*/  IMAD R6, R0, R19, R6 ;  /* 0x0000001300067224 */ /* 0x000fe400078e0206 */
[----:B------:R-:W-:Y:S02]  /*6120*/  @!P6 IMAD.MOV R8, RZ, RZ, -R8 ;  /* 0x000000ffff08e224 */ /* 0x000fe400078e0a08 */
[----:B------:R-:W-:Y:S01]  /*6130*/  IMAD.HI.U32 R14, R10, R4, RZ ;  /* 0x000000040a0e7227 */ /* 0x000fe200078e00ff */
[----:B------:R-:W-:-:S03]  /*6140*/  ISETP.GT.U32.AND P6, PT, R0, R6, PT ;  /* 0x000000060000720c */ /* 0x000fc60003fc4070 */
[----:B------:R-:W-:Y:S02]  /*6150*/  IMAD.MOV R14, RZ, RZ, -R14 ;  /* 0x000000ffff0e7224 */ /* 0x000fe400078e0a0e */
[----:B------:R-:W-:-:S04]  /*6160*/  IMAD.HI.U32 R15, R10, R9, RZ ;  /* 0x000000090a0f7227 */ /* 0x000fc800078e00ff */
[----:B------:R-:W-:Y:S02]  /*6170*/  IMAD R4, R0, R14, R4 ;  /* 0x0000000e00047224 */ /* 0x000fe400078e0204 */
[----:B------:R-:W-:Y:S01]  /*6180*/  @!P3 IMAD.MOV R5, RZ, RZ, -R5 ;  /* 0x000000ffff05b224 */ /* 0x000fe200078e0a05 */
[----:B------:R-:W-:Y:S01]  /*6190*/  ISETP.NE.AND P3, PT, R2, RZ, PT ;  /* 0x000000ff0200720c */ /* 0x000fe20003f65270 */
[----:B------:R-:W-:Y:S01]  /*61a0*/  @!P6 IMAD.IADD R6, R6, 0x1, -R0 ;  /* 0x000000010606e824 */ /* 0x000fe200078e0a00 */
[----:B------:R-:W-:Y:S01]  /*61b0*/  LOP3.LUT R2, RZ, R2, RZ, 0x33, !PT ;  /* 0x00000002ff027212 */ /* 0x000fe200078e33ff */
[----:B------:R-:W-:Y:S01]  /*61c0*/  IMAD.MOV R15, RZ, RZ, -R15 ;  /* 0x000000ffff0f7224 */ /* 0x000fe200078e0a0f */
[C---:B------:R-:W-:Y:S01]  /*61d0*/  ISETP.GT.U32.AND P6, PT, R0.reuse, R4, PT ;  /* 0x000000040000720c */ /* 0x040fe20003fc4070 */
[----:B------:R-:W-:Y:S02]  /*61e0*/  @!P5 IMAD.MOV R12, RZ, RZ, -R12 ;  /* 0x000000ffff0cd224 */ /* 0x000fe400078e0a0c */
[----:B------:R-:W-:Y:S01]  /*61f0*/  IMAD R9, R0, R15, R9 ;  /* 0x0000000f00097224 */ /* 0x000fe200078e0209 */
[----:B------:R-:W-:Y:S01]  /*6200*/  SEL R15, R2, R17, !P3 ;  /* 0x00000011020f7207 */ /* 0x000fe20005800000 */
[----:B------:R-:W-:Y:S01]  /*6210*/  @!P4 IMAD.MOV R11, RZ, RZ, -R11 ;  /* 0x000000ffff0bc224 */ /* 0x000fe200078e0a0b */
[----:B------:R-:W-:-:S02]  /*6220*/  ISETP.GT.U32.AND P5, PT, R0, R6, PT ;  /* 0x000000060000720c */ /* 0x000fc40003fa4070 */
[----:B------:R-:W-:Y:S02]  /*6230*/  SEL R7, R2, R16, !P3 ;  /* 0x0000001002077207 */ /* 0x000fe40005800000 */
[----:B------:R-:W-:Y:S02]  /*6240*/  ISETP.GE.AND P4, PT, R22, RZ, PT ;  /* 0x000000ff1600720c */ /* 0x000fe40003f86270 */
[----:B------:R-:W-:Y:S01]  /*6250*/  IABS R22, R22 ;  /* 0x0000001600167213 */ /* 0x000fe20000000000 */
[----:B------:R-:W-:Y:S01]  /*6260*/  @!P6 IMAD.IADD R4, R4, 0x1, -R0 ;  /* 0x000000010404e824 */ /* 0x000fe200078e0a00 */
[----:B--2---:R-:W-:-:S13]  /*6270*/  ISETP.GE.AND P2, PT, R20, RZ, PT ;  /* 0x000000ff1400720c */ /* 0x004fda0003f46270 */
[----:B------:R-:W-:Y:S01]  /*6280*/  @!P2 IMAD.MOV R18, RZ, RZ, -R18 ;  /* 0x000000ffff12a224 */ /* 0x000fe200078e0a12 */
[----:B------:R-:W-:Y:S02]  /*6290*/  ISETP.GE.AND P2, PT, R27, RZ, PT ;  /* 0x000000ff1b00720c */ /* 0x000fe40003f46270 */
[----:B------:R-:W2:Y:S04]  /*62a0*/  LDL.LU R27, [R1+0x529c] ;  /* 0x00529c00011b7983 */ /* 0x000ea80000300800 */
[----:B------:R-:W2:Y:S04]  /*62b0*/  LDL.LU R28, [R1+0x5298] ;  /* 0x00529800011c7983 */ /* 0x000ea80000300800 */
[----:B------:R-:W2:Y:S01]  /*62c0*/  LDL.LU R29, [R1+0x5294] ;  /* 0x00529400011d7983 */ /* 0x000ea20000300800 */
[----:B------:R-:W-:-:S02]  /*62d0*/  SEL R14, R2, R18, !P3 ;  /* 0x00000012020e7207 */ /* 0x000fc40005800000 */
[----:B------:R-:W-:Y:S01]  /*62e0*/  @!P2 IMAD.MOV R13, RZ, RZ, -R13 ;  /* 0x000000ffff0da224 */ /* 0x000fe200078e0a0d */
[----:B------:R-:W-:Y:S02]  /*62f0*/  ISETP.GE.AND P2, PT, R21, RZ, PT ;  /* 0x000000ff1500720c */ /* 0x000fe40003f46270 */
[----:B------:R0:W-:Y:S01]  /*6300*/  STL [R1+0x214], R14 ;  /* 0x0002140e01007387 */ /* 0x0001e20000100800 */
[----:B------:R-:W-:-:S03]  /*6310*/  IABS R21, R21 ;  /* 0x0000001500157213 */ /* 0x000fc60000000000 */
[----:B------:R-:W-:Y:S04]  /*6320*/  STL [R1+0x210], R15 ;  /* 0x0002100f01007387 */ /* 0x000fe80000100800 */
[----:B------:R1:W-:Y:S01]  /*6330*/  STL [R1+0x20c], R7 ;  /* 0x00020c0701007387 */ /* 0x0003e20000100800 */
[C---:B0-----:R-:W-:Y:S02]  /*6340*/  SEL R14, R2.reuse, R8, !P3 ;  /* 0x00000008020e7207 */ /* 0x041fe40005800000 */
[C---:B------:R-:W-:Y:S02]  /*6350*/  SEL R8, R2.reuse, R5, !P3 ;  /* 0x0000000502087207 */ /* 0x040fe40005800000 */
[C---:B------:R-:W-:Y:S02]  /*6360*/  SEL R5, R2.reuse, R11, !P3 ;  /* 0x0000000b02057207 */ /* 0x040fe40005800000 */
[----:B-1----:R-:W-:-:S02]  /*6370*/  SEL R7, R2, R13, !P3 ;  /* 0x0000000d02077207 */ /* 0x002fc40005800000 */
[----:B------:R-:W-:Y:S01]  /*6380*/  SEL R2, R2, R12, !P3 ;  /* 0x0000000c02027207 */ /* 0x000fe20005800000 */
[----:B------:R-:W-:Y:S01]  /*6390*/  IMAD.HI.U32 R13, R10, R21, RZ ;  /* 0x000000150a0d7227 */ /* 0x000fe200078e00ff */
[----:B------:R-:W-:Y:S01]  /*63a0*/  ISETP.GE.AND P3, PT, R3, RZ, PT ;  /* 0x000000ff0300720c */ /* 0x000fe20003f66270 */
[----:B------:R-:W-:Y:S01]  /*63b0*/  STL [R1+0x208], R14 ;  /* 0x0002080e01007387 */ /* 0x000fe20000100800 */
[----:B------:R-:W-:Y:S01]  /*63c0*/  ISETP.GT.U32.AND P6, PT, R0, R4, PT ;  /* 0x000000040000720c */ /* 0x000fe20003fc4070 */
[----:B------:R-:W-:Y:S02]  /*63d0*/  IMAD.HI.U32 R12, R10, R22, RZ ;  /* 0x000000160a0c7227 */ /* 0x000fe400078e00ff */
[----:B------:R-:W-:Y:S02]  /*63e0*/  STL [R1+0x204], R8 ;  /* 0x0002040801007387 */ /* 0x000fe40000100800 */
[----:B------:R-:W-:Y:S02]  /*63f0*/  IMAD.MOV R13, RZ, RZ, -R13 ;  /* 0x000000ffff0d7224 */ /* 0x000fe400078e0a0d */
[----:B------:R3:W-:Y:S01]  /*6400*/  STL [R1+0x200], R7 ;  /* 0x0002000701007387 */ /* 0x0007e20000100800 */
[----:B------:R-:W-:Y:S01]  /*6410*/  @!P5 IMAD.IADD R6, R6, 0x1, -R0 ;  /* 0x000000010606d824 */ /* 0x000fe200078e0a00 */
[C---:B------:R-:W-:Y:S01]  /*6420*/  ISETP.GT.U32.AND P5, PT, R0.reuse, R9, PT ;  /* 0x000000090000720c */ /* 0x040fe20003fa4070 */
[----:B------:R-:W-:Y:S01]  /*6430*/  IMAD.MOV R12, RZ, RZ, -R12 ;  /* 0x000000ffff0c7224 */ /* 0x000fe200078e0a0c */
[----:B------:R-:W-:Y:S01]  /*6440*/  STL [R1+0x1fc], R5 ;  /* 0x0001fc0501007387 */ /* 0x000fe20000100800 */
[----:B------:R-:W-:-:S02]  /*6450*/  IMAD R13, R0, R13, R21 ;  /* 0x0000000d000d7224 */ /* 0x000fc400078e0215 */
[----:B------:R-:W-:Y:S01]  /*6460*/  IMAD.MOV.U32 R3, RZ, RZ, R6 ;  /* 0x000000ffff037224 */ /* 0x000fe200078e0006 */
[----:B---3--:R-:W-:Y:S01]  /*6470*/  IABS R7, R23 ;  /* 0x0000001700077213 */ /* 0x008fe20000000000 */
[----:B------:R0:W-:Y:S01]  /*6480*/  STL [R1+0x1f8], R2 ;  /* 0x0001f80201007387 */ /* 0x0001e20000100800 */
[C---:B------:R-:W-:Y:S02]  /*6490*/  IMAD R12, R0.reuse, R12, R22 ;  /* 0x0000000c000c7224 */ /* 0x040fe400078e0216 */
[----:B------:R-:W-:Y:S01]  /*64a0*/  @!P3 IMAD.MOV R3, RZ, RZ, -R3 ;  /* 0x000000ffff03b224 */ /* 0x000fe200078e0a03 */
[----:B------:R-:W-:Y:S01]  /*64b0*/  ISETP.GT.U32.AND P3, PT, R0, R13, PT ;  /* 0x0000000d0000720c */ /* 0x000fe20003f64070 */
[----:B0-----:R-:W-:-:S03]  /*64c0*/  IMAD.HI.U32 R2, R10, R7, RZ ;  /* 0x000000070a027227 */ /* 0x001fc600078e00ff */
[----:B------:R0:W-:Y:S01]  /*64d0*/  STL [R1+0x178], R3 ;  /* 0x0001780301007387 */ /* 0x0001e20000100800 */
[----:B------:R-:W-:-:S03]  /*64e0*/  IMAD.MOV R2, RZ, RZ, -R2 ;  /* 0x000000ffff027224 */ /* 0x000fc600078e0a02 */
[----:B------:R-:W3:Y:S01]  /*64f0*/  LDL.LU R18, [R1] ;  /* 0x0000000001127983 */ /* 0x000ee20000300800 */
[--C-:B------:R-:W-:Y:S01]  /*6500*/  @!P6 IMAD.IADD R4, R4, 0x1, -R0.reuse ;  /* 0x000000010404e824 */ /* 0x100fe200078e0a00 */
[C---:B------:R-:W-:Y:S01]  /*6510*/  ISETP.GT.U32.AND P6, PT, R0.reuse, R12, PT ;  /* 0x0000000c0000720c */ /* 0x040fe20003fc4070 */
[----:B------:R-:W-:Y:S01]  /*6520*/  IMAD R7, R0, R2, R7 ;  /* 0x0000000200077224 */ /* 0x000fe200078e0207 */
[----:B------:R-:W3:Y:S01]  /*6530*/  LDL.LU R19, [R1+0x4] ;  /* 0x0000040001137983 */ /* 0x000ee20000300800 */
[----:B------:R-:W-:-:S03]  /*6540*/  @!P5 IMAD.IADD R9, R9, 0x1, -R0 ;  /* 0x000000010909d824 */ /* 0x000fc600078e0a00 */
[C---:B------:R-:W-:Y:S01]  /*6550*/  ISETP.GT.U32.AND P5, PT, R0.reuse, R7, PT ;  /* 0x000000070000720c */ /* 0x040fe20003fa4070 */
[----:B------:R-:W-:Y:S02]  /*6560*/  @!P3 IMAD.IADD R13, R13, 0x1, -R0 ;  /* 0x000000010d0db824 */ /* 0x000fe400078e0a00 */
[----:B0-----:R-:W-:Y:S01]  /*6570*/  IMAD.MOV.U32 R3, RZ, RZ, R4 ;  /* 0x000000ffff037224 */ /* 0x001fe200078e0004 */
[----:B------:R-:W-:Y:S01]  /*6580*/  ISETP.GT.U32.AND P3, PT, R0, R9, PT ;  /* 0x000000090000720c */ /* 0x000fe20003f64070 */
[----:B------:R-:W3:Y:S02]  /*6590*/  LDL.LU R20, [R1+0x8] ;  /* 0x0000080001147983 */ /* 0x000ee40000300800 */
[----:B------:R-:W-:Y:S02]  /*65a0*/  @!P6 IMAD.IADD R12, R12, 0x1, -R0 ;  /* 0x000000010c0ce824 */ /* 0x000fe400078e0a00 */
[----:B------:R-:W-:Y:S01]  /*65b0*/  @!P1 IMAD.MOV R3, RZ, RZ, -R3 ;  /* 0x000000ffff039224 */ /* 0x000fe200078e0a03 */
[----:B------:R-:W-:-:S02]  /*65c0*/  ISETP.GT.U32.AND P1, PT, R0, R13, PT ;  /* 0x0000000d0000720c */ /* 0x000fc40003f24070 */
[----:B------:R-:W-:Y:S01]  /*65d0*/  ISETP.GT.U32.AND P6, PT, R0, R12, PT ;  /* 0x0000000c0000720c */ /* 0x000fe20003fc4070 */
[----:B------:R-:W-:-:S05]  /*65e0*/  @!P5 IMAD.IADD R7, R7, 0x1, -R0 ;  /* 0x000000010707d824 */ /* 0x000fca00078e0a00 */
[----:B------:R-:W-:Y:S01]  /*65f0*/  ISETP.GT.U32.AND P5, PT, R0, R7, PT ;  /* 0x000000070000720c */ /* 0x000fe20003fa4070 */
[--C-:B------:R-:W-:Y:S01]  /*6600*/  @!P3 IMAD.IADD R9, R9, 0x1, -R0.reuse ;  /* 0x000000010909b824 */ /* 0x100fe200078e0a00 */
[----:B------:R0:W-:Y:S03]  /*6610*/  STL [R1+0x180], R3 ;  /* 0x0001800301007387 */ /* 0x0001e60000100800 */
[--C-:B------:R-:W-:Y:S02]  /*6620*/  @!P1 IMAD.IADD R13, R13, 0x1, -R0.reuse ;  /* 0x000000010d0d9824 */ /* 0x100fe400078e0a00 */
[----:B------:R-:W-:Y:S02]  /*6630*/  IMAD.MOV.U32 R14, RZ, RZ, R9 ;  /* 0x000000ffff0e7224 */ /* 0x000fe400078e0009 */
[----:B------:R-:W-:Y:S01]  /*6640*/  @!P6 IMAD.IADD R12, R12, 0x1, -R0 ;  /* 0x000000010c0ce824 */ /* 0x000fe200078e0a00 */
[----:B------:R-:W-:Y:S01]  /*6650*/  ISETP.GE.AND P6, PT, R23, RZ, PT ;  /* 0x000000ff1700720c */ /* 0x000fe20003fc6270 */
[----:B0-----:R-:W-:-:S02]  /*6660*/  IMAD.MOV.U32 R3, RZ, RZ, R13 ;  /* 0x000000ffff037224 */ /* 0x001fc400078e000d */
[----:B------:R-:W-:Y:S02]  /*6670*/  @!P0 IMAD.MOV R14, RZ, RZ, -R14 ;  /* 0x000000ffff0e8224 */ /* 0x000fe400078e0a0e */
[----:B------:R-:W-:Y:S02]  /*6680*/  @!P2 IMAD.MOV R3, RZ, RZ, -R3 ;  /* 0x000000ffff03a224 */ /* 0x000fe400078e0a03 */
[----:B------:R-:W-:Y:S01]  /*6690*/  @!P5 IMAD.IADD R7, R7, 0x1, -R0 ;  /* 0x000000010707d824 */ /* 0x000fe200078e0a00 */
[----:B------:R-:W-:Y:S04]  /*66a0*/  STL [R1+0x184], R14 ;  /* 0x0001840e01007387 */ /* 0x000fe80000100800 */
[----:B------:R0:W-:Y:S01]  /*66b0*/  STL [R1+0x188], R3 ;  /* 0x0001880301007387 */ /* 0x0001e20000100800 */
[----:B------:R-:W-:-:S02]  /*66c0*/  @!P4 IMAD.MOV R12, RZ, RZ, -R12 ;  /* 0x000000ffff0cc224 */ /* 0x000fc400078e0a0c */
[----:B0-----:R-:W-:-:S04]  /*66d0*/  IMAD.MOV.U32 R3, RZ, RZ, R7 ;  /* 0x000000ffff037224 */ /* 0x001fc800078e0007 */
[----:B------:R-:W-:Y:S01]  /*66e0*/  @!P6 IMAD.MOV R3, RZ, RZ, -R3 ;  /* 0x000000ffff03e224 */ /* 0x000fe200078e0a03 */
[----:B------:R-:W-:Y:S04]  /*66f0*/  STL [R1+0x18c], R12 ;  /* 0x00018c0c01007387 */ /* 0x000fe80000100800 */
[----:B------:R0:W-:Y:S04]  /*6700*/  STL [R1+0x190], R3 ;  /* 0x0001900301007387 */ /* 0x0001e80000100800 */
[----:B0-----:R-:W3:Y:S01]  /*6710*/  LDL.LU R3, [R1+0xc] ;  /* 0x00000c0001037983 */ /* 0x001ee20000300800 */
[----:B----4-:R-:W-:-:S02]  /*6720*/  IABS R5, R24 ;  /* 0x0000001800057213 */ /* 0x010fc40000000000 */
[----:B-----5:R-:W-:-:S03]  /*6730*/  IABS R8, R25 ;  /* 0x0000001900087213 */ /* 0x020fc60000000000 */
[----:B------:R-:W-:Y:S01]  /*6740*/  IMAD.HI.U32 R2, R10, R5, RZ ;  /* 0x000000050a027227 */ /* 0x000fe200078e00ff */
[----:B------:R-:W-:-:S03]  /*6750*/  IABS R6, R26 ;  /* 0x0000001a00067213 */ /* 0x000fc60000000000 */
[----:B------:R-:W-:Y:S02]  /*6760*/  IMAD.MOV R2, RZ, RZ, -R2 ;  /* 0x000000ffff027224 */ /* 0x000fe400078e0a02 */
[----:B------:R-:W-:-:S04]  /*6770*/  IMAD.HI.U32 R11, R10, R8, RZ ;  /* 0x000000080a0b7227 */ /* 0x000fc800078e00ff */
[----:B------:R-:W-:Y:S02]  /*6780*/  IMAD R5, R0, R2, R5 ;  /* 0x0000000200057224 */ /* 0x000fe400078e0205 */
[----:B------:R-:W-:Y:S02]  /*6790*/  IMAD.MOV R4, RZ, RZ, -R11 ;  /* 0x000000ffff047224 */ /* 0x000fe400078e0a0b */
[----:B------:R-:W-:Y:S01]  /*67a0*/  IMAD.HI.U32 R2, R10, R6, RZ ;  /* 0x000000060a027227 */ /* 0x000fe200078e00ff */
[----:B------:R-:W-:-:S03]  /*67b0*/  ISETP.GT.U32.AND P3, PT, R0, R5, PT ;  /* 0x000000050000720c */ /* 0x000fc60003f64070 */
[----:B------:R-:W-:Y:S02]  /*67c0*/  IMAD R8, R0, R4, R8 ;  /* 0x0000000400087224 */ /* 0x000fe400078e0208 */
[----:B------:R-:W-:-:S03]  /*67d0*/  IMAD.MOV R2, RZ, RZ, -R2 ;  /* 0x000000ffff027224 */ /* 0x000fc600078e0a02 */
[C---:B------:R-:W-:Y:S01]  /*67e0*/  ISETP.GT.U32.AND P1, PT, R0.reuse, R8, PT ;  /* 0x000000080000720c */ /* 0x040fe20003f24070 */
[----:B------:R-:W-:-:S05]  /*67f0*/  IMAD R6, R0, R2, R6 ;  /* 0x0000000200067224 */ /* 0x000fca00078e0206 */
[----:B------:R-:W-:Y:S01]  /*6800*/  ISETP.GT.U32.AND P5, PT, R0, R6, PT ;  /* 0x000000060000720c */ /* 0x000fe20003fa4070 */
[----:B------:R-:W-:-:S05]  /*6810*/  @!P3 IMAD.IADD R5, R5, 0x1, -R0 ;  /* 0x000000010505b824 */ /* 0x000fca00078e0a00 */
[----:B------:R-:W-:Y:S01]  /*6820*/  ISETP.GT.U32.AND P0, PT, R0, R5, PT ;  /* 0x000000050000720c */ /* 0x000fe20003f04070 */
[----:B------:R-:W-:Y:S01]  /*6830*/  @!P1 IMAD.IADD R8, R8, 0x1, -R0 ;  /* 0x0000000108089824 */ /* 0x000fe200078e0a00 */
[----:B------:R-:W-:-:S05]  /*6840*/  ISETP.GE.AND P3, PT, R24, RZ, PT ;  /* 0x000000ff1800720c */ /* 0x000fca0003f66270 */
[----:B------:R-:W-:Y:S01]  /*6850*/  @!P5 IMAD.IADD R6, R6, 0x1, -R0 ;  /* 0x000000010606d824 */ /* 0x000fe200078e0a00 */
[----:B------:R-:W-:-:S05]  /*6860*/  ISETP.GT.U32.AND P5, PT, R0, R8, PT ;  /* 0x000000080000720c */ /* 0x000fca0003fa4070 */
[----:B------:R-:W-:Y:S01]  /*6870*/  @!P0 IMAD.IADD R5, R5, 0x1, -R0 ;  /* 0x0000000105058824 */ /* 0x000fe200078e0a00 */
[----:B------:R-:W-:-:S03]  /*6880*/  ISETP.GE.AND P1, PT, R25, RZ, PT ;  /* 0x000000ff1900720c */ /* 0x000fc60003f26270 */
[----:B------:R-:W-:Y:S01]  /*6890*/  IMAD.MOV.U32 R12, RZ, RZ, R5 ;  /* 0x000000ffff0c7224 */ /* 0x000fe200078e0005 */
[----:B------:R-:W-:-:S03]  /*68a0*/  ISETP.GT.U32.AND P2, PT, R0, R6, PT ;  /* 0x000000060000720c */ /* 0x000fc60003f44070 */
[----:B------:R-:W-:Y:S02]  /*68b0*/  @!P5 IMAD.IADD R8, R8, 0x1, -R0 ;  /* 0x000000010808d824 */ /* 0x000fe400078e0a00 */
[----:B------:R-:W-:Y:S01]  /*68c0*/  @!P3 IMAD.MOV R12, RZ, RZ, -R12 ;  /* 0x000000ffff0cb224 */ /* 0x000fe200078e0a0c */
[----:B------:R-:W-:-:S03]  /*68d0*/  ISETP.GE.AND P4, PT, R26, RZ, PT ;  /* 0x000000ff1a00720c */ /* 0x000fc60003f86270 */
[----:B------:R-:W-:Y:S01]  /*68e0*/  @!P1 IMAD.MOV R8, RZ, RZ, -R8 ;  /* 0x000000ffff089224 */ /* 0x000fe200078e0a08 */
[----:B------:R-:W-:Y:S03]  /*68f0*/  STL [R1+0x1ac], R12 ;  /* 0x0001ac0c01007387 */ /* 0x000fe60000100800 */
[----:B------:R-:W-:Y:S01]  /*6900*/  @!P2 IMAD.IADD R6, R6, 0x1, -R0 ;  /* 0x000000010606a824 */ /* 0x000fe200078e0a00 */
[----:B------:R-:W4:Y:S05]  /*6910*/  LDL.LU R17, [R1+0x10] ;  /* 0x0000100001117983 */ /* 0x000f2a0000300800 */
[----:B------:R-:W-:Y:S01]  /*6920*/  @!P4 IMAD.MOV R6, RZ, RZ, -R6 ;  /* 0x000000ffff06c224 */ /* 0x000fe200078e0a06 */
[----:B--2---:R-:W-:-:S05]  /*6930*/  IABS R4, R27 ;  /* 0x0000001b00047213 */ /* 0x004fca0000000000 */
[----:B------:R-:W-:-:S04]  /*6940*/  IMAD.HI.U32 R11, R10, R4, RZ ;  /* 0x000000040a0b7227 */ /* 0x000fc800078e00ff */
[----:B------:R-:W-:Y:S01]  /*6950*/  IMAD.MOV R11, RZ, RZ, -R11 ;  /* 0x000000ffff0b7224 */ /* 0x000fe200078e0a0b */
[----:B------:R-:W-:-:S03]  /*6960*/  IABS R2, R28 ;  /* 0x0000001c00027213 */ /* 0x000fc60000000000 */
[----:B------:R-:W-:Y:S02]  /*6970*/  IMAD R4, R0, R11, R4 ;  /* 0x0000000b00047224 */ /* 0x000fe400078e0204 */
[----:B------:R-:W-:-:S03]  /*6980*/  IMAD.HI.U32 R11, R10, R2, RZ ;  /* 0x000000020a0b7227 */ /* 0x000fc600078e00ff */
[----:B------:R-:W-:Y:S01]  /*6990*/  ISETP.GT.U32.AND P6, PT, R0, R4, PT ;  /* 0x000000040000720c */ /* 0x000fe20003fc4070 */
[----:B------:R-:W-:Y:S01]  /*69a0*/  IMAD.MOV R11, RZ, RZ, -R11 ;  /* 0x000000ffff0b7224 */ /* 0x000fe200078e0a0b */
[----:B------:R-:W-:-:S03]  /*69b0*/  IABS R16, R29 ;  /* 0x0000001d00107213 */ /* 0x000fc60000000000 */
[----:B------:R-:W-:Y:S02]  /*69c0*/  IMAD R2, R0, R11, R2 ;  /* 0x0000000b00027224 */ /* 0x000fe400078e0202 */
[----:B------:R-:W-:-:S03]  /*69d0*/  IMAD.HI.U32 R9, R10, R16, RZ ;  /* 0x000000100a097227 */ /* 0x000fc600078e00ff */
[----:B------:R-:W-:-:S03]  /*69e0*/  ISETP.GT.U32.AND P5, PT, R0, R2, PT ;  /* 0x000000020000720c */ /* 0x000fc60003fa4070 */
[----:B------:R-:W-:Y:S02]  /*69f0*/  @!P6 IMAD.IADD R4, R4, 0x1, -R0 ;  /* 0x000000010404e824 */ /* 0x000fe400078e0a00 */
[----:B------:R-:W-:-:S03]  /*6a00*/  IMAD.MOV R9, RZ, RZ, -R9 ;  /* 0x000000ffff097224 */ /* 0x000fc600078e0a09 */
[C---:B------:R-:W-:Y:S01]  /*6a10*/  ISETP.GT.U32.AND P3, PT, R0.reuse, R4, PT ;  /* 0x000000040000720c */ /* 0x040fe20003f64070 */
[----:B------:R-:W-:Y:S01]  /*6a20*/  IMAD R16, R0, R9, R16 ;  /* 0x0000000900107224 */ /* 0x000fe200078e0210 */
[----:B------:R-:W-:-:S04]  /*6a30*/  ISETP.GE.AND P0, PT, R27, RZ, PT ;  /* 0x000000ff1b00720c */ /* 0x000fc80003f06270 */
[----:B------:R-:W-:Y:S01]  /*6a40*/  ISETP.GT.U32.AND P6, PT, R0, R16, PT ;  /* 0x000000100000720c */ /* 0x000fe20003fc4070 */
[--C-:B------:R-:W-:Y:S01]  /*6a50*/  @!P5 IMAD.IADD R2, R2, 0x1, -R0.reuse ;  /* 0x000000010202d824 */ /* 0x100fe200078e0a00 */
[----:B------:R-:W-:Y:S02]  /*6a60*/  ISETP.GE.AND P5, PT, R29, RZ, PT ;  /* 0x000000ff1d00720c */ /* 0x000fe40003fa6270 */
[----:B------:R-:W2:Y:S01]  /*6a70*/  LDL.LU R29, [R1+0x14] ;  /* 0x00001400011d7983 */ /* 0x000ea20000300800 */
[----:B------:R-:W-:Y:S02]  /*6a80*/  ISETP.GE.AND P2, PT, R28, RZ, PT ;  /* 0x000000ff1c00720c */ /* 0x000fe40003f46270 */
[--C-:B------:R-:W-:Y:S01]  /*6a90*/  @!P3 IMAD.IADD R4, R4, 0x1, -R0.reuse ;  /* 0x000000010404b824 */ /* 0x100fe200078e0a00 */
[----:B------:R-:W5:Y:S04]  /*6aa0*/  LDL.LU R28, [R1+0x18] ;  /* 0x00001800011c7983 */ /* 0x000f680000300800 */
[----:B------:R0:W-:Y:S01]  /*6ab0*/  STL [R1+0x194], R8 ;  /* 0x0001940801007387 */ /* 0x0001e20000100800 */
[----:B------:R-:W-:Y:S01]  /*6ac0*/  @!P6 IMAD.IADD R16, R16, 0x1, -R0 ;  /* 0x000000011010e824 */ /* 0x000fe200078e0a00 */
[----:B------:R-:W-:Y:S01]  /*6ad0*/  ISETP.GT.U32.AND P6, PT, R0, R2, PT ;  /* 0x000000020000720c */ /* 0x000fe20003fc4070 */
[----:B0-----:R-:W-:-:S04]  /*6ae0*/  IMAD.MOV.U32 R8, RZ, RZ, R4 ;  /* 0x000000ffff087224 */ /* 0x001fc800078e0004 */
[----:B------:R-:W-:Y:S01]  /*6af0*/  @!P0 IMAD.MOV R8, RZ, RZ, -R8 ;  /* 0x000000ffff088224 */ /* 0x000fe200078e0a08 */
[----:B------:R-:W-:Y:S04]  /*6b00*/  STL [R1+0x198], R6 ;  /* 0x0001980601007387 */ /* 0x000fe80000100800 */
[----:B------:R-:W-:Y:S04]  /*6b10*/  STL [R1+0x19c], R8 ;  /* 0x00019c0801007387 */ /* 0x000fe80000100800 */
[----:B------:R-:W5:Y:S01]  /*6b20*/  LDL.LU R27, [R1+0x1c] ;  /* 0x00001c00011b7983 */ /* 0x000f620000300800 */
[----:B------:R-:W-:-:S03]  /*6b30*/  @!P6 IMAD.IADD R2, R2, 0x1, -R0 ;  /* 0x000000010202e824 */ /* 0x000fc600078e0a00 */
[----:B------:R-:W5:Y:S01]  /*6b40*/  LDL.LU R24, [R1+0x20] ;  /* 0x0000200001187983 */ /* 0x000f620000300800 */
[----:B------:R-:W-:-:S05]  /*6b50*/  @!P2 IMAD.MOV R2, RZ, RZ, -R2 ;  /* 0x000000ffff02a224 */ /* 0x000fca00078e0a02 */
[----:B------:R0:W-:Y:S04]  /*6b60*/  STL [R1+0x1a4], R2 ;  /* 0x0001a40201007387 */ /* 0x0001e80000100800 */
[----:B------:R-:W5:Y:S04]  /*6b70*/  LDL.LU R26, [R1+0x24] ;  /* 0x00002400011a7983 */ /* 0x000f680000300800 */
[----:B------:R-:W5:Y:S04]  /*6b80*/  LDL.LU R23, [R1+0x28] ;  /* 0x0000280001177983 */ /* 0x000f680000300800 */
[----:B------:R-:W5:Y:S04]  /*6b90*/  LDL.LU R22, [R1+0x2c] ;  /* 0x00002c0001167983 */ /* 0x000f680000300800 */
[----:B------:R-:W5:Y:S01]  /*6ba0*/  LDL.LU R21, [R1+0x30] ;  /* 0x0000300001157983 */ /* 0x000f620000300800 */
[----:B---3--:R-:W-:-:S05]  /*6bb0*/  IABS R15, R18 ;  /* 0x00000012000f7213 */ /* 0x008fca0000000000 */
[----:B------:R-:W-:-:S04]  /*6bc0*/  IMAD.HI.U32 R5, R10, R15, RZ ;  /* 0x0000000f0a057227 */ /* 0x000fc800078e00ff */
[----:B------:R-:W-:-:S04]  /*6bd0*/  IMAD.MOV R5, RZ, RZ, -R5 ;  /* 0x000000ffff057224 */ /* 0x000fc800078e0a05 */
[----:B------:R-:W-:-:S05]  /*6be0*/  IMAD R15, R0, R5, R15 ;  /* 0x00000005000f7224 */ /* 0x000fca00078e020f */
[----:B------:R-:W-:-:S13]  /*6bf0*/  ISETP.GT.U32.AND P3, PT, R0, R15, PT ;  /* 0x0000000f0000720c */ /* 0x000fda0003f64070 */
[----:B------:R-:W-:-:S05]  /*6c00*/  @!P3 IMAD.IADD R15, R15, 0x1, -R0 ;  /* 0x000000010f0fb824 */ /* 0x000fca00078e0a00 */
[----:B------:R-:W-:Y:S02]  /*6c10*/  ISETP.GT.U32.AND P3, PT, R0, R15, PT ;  /* 0x0000000f0000720c */ /* 0x000fe40003f64070 */
[----:B------:R-:W-:-:S11]  /*6c20*/  IABS R12, R3 ;  /* 0x00000003000c7213 */ /* 0x000fd60000000000 */
[----:B------:R-:W-:Y:S01]  /*6c30*/  @!P3 IMAD.IADD R15, R15, 0x1, -R0 ;  /* 0x000000010f0fb824 */ /* 0x000fe200078e0a00 */
[----:B------:R-:W-:Y:S02]  /*6c40*/  ISETP.GE.AND P3, PT, R3, RZ, PT ;  /* 0x000000ff0300720c */ /* 0x000fe40003f66270 */
[----:B------:R-:W3:Y:S01]  /*6c50*/  LDL.LU R3, [R1+0x34] ;  /* 0x0000340001037983 */ /* 0x000ee20000300800 */
[----:B------:R-:W-:-:S05]  /*6c60*/  IABS R14, R19 ;  /* 0x00000013000e7213 */ /* 0x000fca0000000000 */
[----:B------:R-:W-:-:S04]  /*6c70*/  IMAD.HI.U32 R7, R10, R14, RZ ;  /* 0x0000000e0a077227 */ /* 0x000fc800078e00ff */
[----:B------:R-:W-:-:S04]  /*6c80*/  IMAD.MOV R7, RZ, RZ, -R7 ;  /* 0x000000ffff077224 */ /* 0x000fc800078e0a07 */
[----:B------:R-:W-:Y:S01]  /*6c90*/  IMAD R14, R0, R7, R14 ;  /* 0x00000007000e7224 */ /* 0x000fe200078e020e */
[----:B------:R-:W-:-:S04]  /*6ca0*/  IABS R13, R20 ;  /* 0x00000014000d7213 */ /* 0x000fc80000000000 */
[----:B------:R-:W-:Y:S01]  /*6cb0*/  ISETP.GT.U32.AND P6, PT, R0, R14, PT ;  /* 0x0000000e0000720c */ /* 0x000fe20003fc4070 */
[----:B------:R-:W-:Y:S01]  /*6cc0*/  IMAD.HI.U32 R5, R10, R13, RZ ;  /* 0x0000000d0a057227 */ /* 0x000fe200078e00ff */
[----:B------:R-:W-:-:S03]  /*6cd0*/  ISETP.GT.U32.AND P1, PT, R0, R16, PT ;  /* 0x000000100000720c */ /* 0x000fc60003f24070 */
[----:B------:R-:W-:-:S04]  /*6ce0*/  IMAD.MOV R5, RZ, RZ, -R5 ;  /* 0x000000ffff057224 */ /* 0x000fc800078e0a05 */
[----:B------:R-:W-:-:S04]  /*6cf0*/  IMAD R13, R0, R5, R13 ;  /* 0x00000005000d7224 */ /* 0x000fc800078e020d */
[--C-:B------:R-:W-:Y:S02]  /*6d00*/  @!P6 IMAD.IADD R14, R14, 0x1, -R0.reuse ;  /* 0x000000010e0ee824 */ /* 0x100fe400078e0a00 */
[----:B------:R-:W-:Y:S01]  /*6d10*/  @!P1 IMAD.IADD R16, R16, 0x1, -R0 ;  /* 0x0000000110109824 */ /* 0x000fe200078e0a00 */
[----:B------:R-:W-:Y:S01]  /*6d20*/  ISETP.GT.U32.AND P1, PT, R0, R13, PT ;  /* 0x0000000d0000720c */ /* 0x000fe20003f24070 */
[----:B0-----:R-:W-:Y:S01]  /*6d30*/  IMAD.HI.U32 R2, R10, R12, RZ ;  /* 0x0000000c0a027227 */ /* 0x001fe200078e00ff */
[----:B------:R-:W-:-:S03]  /*6d40*/  ISETP.GT.U32.AND P6, PT, R0, R14, PT ;  /* 0x0000000e0000720c */ /* 0x000fc60003fc4070 */
[----:B------:R-:W-:-:S04]  /*6d50*/  IMAD.MOV R2, RZ, RZ, -R2 ;  /* 0x000000ffff027224 */ /* 0x000fc800078e0a02 */
[----:B------:R-:W-:-:S04]  /*6d60*/  IMAD R12, R0, R2, R12 ;  /* 0x00000002000c7224 */ /* 0x000fc800078e020c */
[--C-:B------:R-:W-:Y:S02]  /*6d70*/  @!P1 IMAD.IADD R13, R13, 0x1, -R0.reuse ;  /* 0x000000010d0d9824 */ /* 0x100fe400078e0a00 */
[----:B------:R-:W-:Y:S01]  /*6d80*/  @!P6 IMAD.IADD R14, R14, 0x1, -R0 ;  /* 0x000000010e0ee824 */ /* 0x000fe200078e0a00 */
[C---:B------:R-:W-:Y:S02]  /*6d90*/  ISETP.GT.U32.AND P6, PT, R0.reuse, R12, PT ;  /* 0x0000000c0000720c */ /* 0x040fe40003fc4070 */
[----:B------:R-:W-:Y:S02]  /*6da0*/  ISETP.GT.U32.AND P1, PT, R0, R13, PT ;  /* 0x0000000d0000720c */ /* 0x000fe40003f24070 */
[----:B----4-:R-:W-:-:S05]  /*6db0*/  IABS R11, R17 ;  /* 0x00000011000b7213 */ /* 0x010fca0000000000 */
[----:B------:R-:W-:-:S04]  /*6dc0*/  IMAD.HI.U32 R5, R10, R11, RZ ;  /* 0x0000000b0a057227 */ /* 0x000fc800078e00ff */
[----:B------:R-:W-:Y:S02]  /*6dd0*/  IMAD.MOV R5, RZ, RZ, -R5 ;  /* 0x000000ffff057224 */ /* 0x000fe400078e0a05 */
[--C-:B------:R-:W-:Y:S02]  /*6de0*/  @!P6 IMAD.IADD R12, R12, 0x1, -R0.reuse ;  /* 0x000000010c0ce824 */ /* 0x100fe400078e0a00 */
[----:B------:R-:W-:Y:S01]  /*6df0*/  IMAD R11, R0, R5, R11 ;  /* 0x00000005000b7224 */ /* 0x000fe200078e020b */
[----:B------:R-:W-:Y:S01]  /*6e00*/  ISETP.GE.AND P0, PT, R19, RZ, PT ;  /* 0x000000ff1300720c */ /* 0x000fe20003f06270 */
[----:B------:R-:W-:-:S03]  /*6e10*/  @!P1 IMAD.IADD R13, R13, 0x1, -R0 ;  /* 0x000000010d0d9824 */ /* 0x000fc600078e0a00 */
[----:B------:R-:W-:Y:S02]  /*6e20*/  ISETP.GT.U32.AND P1, PT, R0, R11, PT ;  /* 0x0000000b0000720c */ /* 0x000fe40003f24070 */
[----:B------:R-:W-:-:S07]  /*6e30*/  ISETP.GE.AND P4, PT, R18, RZ, PT ;  /* 0x000000ff1200720c */ /* 0x000fce0003f86270 */
[----:B------:R-:W-:-:S04]  /*6e40*/  @!P0 IMAD.MOV R14, RZ, RZ, -R14 ;  /* 0x000000ffff0e8224 */ /* 0x000fc800078e0a0e */
[----:B------:R-:W-:Y:S01]  /*6e50*/  @!P1 IMAD.IADD R11, R11, 0x1, -R0 ;  /* 0x000000010b0b9824 */ /* 0x000fe200078e0a00 */
[----:B------:R-:W-:Y:S01]  /*6e60*/  ISETP.GE.AND P2, PT, R20, RZ, PT ;  /* 0x000000ff1400720c */ /* 0x000fe20003f46270 */
[----:B------:R-:W-:Y:S01]  /*6e70*/  @!P5 IMAD.MOV R16, RZ, RZ, -R16 ;  /* 0x000000ffff10d224 */ /* 0x000fe200078e0a10 */
[C---:B------:R-:W-:Y:S01]  /*6e80*/  ISETP.GT.U32.AND P5, PT, R0.reuse, R12, PT ;  /* 0x0000000c0000720c */ /* 0x040fe20003fa4070 */
[----:B------:R-:W-:Y:S01]  /*6e90*/  @!P4 IMAD.MOV R15, RZ, RZ, -R15 ;  /* 0x000000ffff0fc224 */ /* 0x000fe200078e0a0f */
[----:B------:R-:W-:Y:S02]  /*6ea0*/  ISETP.GT.U32.AND P4, PT, R0, R11, PT ;  /* 0x0000000b0000720c */ /* 0x000fe40003f84070 */
[----:B------:R-:W-:Y:S04]  /*6eb0*/  STL [R1+0x17c], R16 ;  /* 0x00017c1001007387 */ /* 0x000fe80000100800 */
[----:B------:R-:W-:Y:S04]  /*6ec0*/  STL [R1+0x174], R15 ;  /* 0x0001740f01007387 */ /* 0x000fe80000100800 */
[----:B------:R-:W4:Y:S01]  /*6ed0*/  LDL.LU R25, [R1+0x38] ;  /* 0x0000380001197983 */ /* 0x000f220000300800 */
[----:B------:R-:W-:-:S03]  /*6ee0*/  @!P2 IMAD.MOV R13, RZ, RZ, -R13 ;  /* 0x000000ffff0da224 */ /* 0x000fc600078e0a0d */
[----:B------:R0:W-:Y:S01]  /*6ef0*/  STL [R1+0x170], R14 ;  /* 0x0001700e01007387 */ /* 0x0001e20000100800 */
[--C-:B------:R-:W-:Y:S02]  /*6f00*/  @!P5 IMAD.IADD R12, R12, 0x1, -R0.reuse ;  /* 0x000000010c0cd824 */ /* 0x100fe400078e0a00 */
[----:B------:R-:W-:Y:S01]  /*6f10*/  @!P4 IMAD.IADD R11, R11, 0x1, -R0 ;  /* 0x000000010b0bc824 */ /* 0x000fe200078e0a00 */
[----:B------:R1:W-:Y:S01]  /*6f20*/  STL [R1+0x16c], R13 ;  /* 0x00016c0d01007387 */ /* 0x0003e20000100800 */
[----:B--2---:R-:W-:-:S05]  /*6f30*/  IABS R9, R29 ;  /* 0x0000001d00097213 */ /* 0x004fca0000000000 */
[----:B------:R-:W-:-:S04]  /*6f40*/  IMAD.HI.U32 R4, R10, R9, RZ ;  /* 0x000000090a047227 */ /* 0x000fc800078e00ff */
[----:B------:R-:W-:-:S04]  /*6f50*/  IMAD.MOV R4, RZ, RZ, -R4 ;  /* 0x000000ffff047224 */ /* 0x000fc800078e0a04 */
[----:B------:R-:W-:Y:S01]  /*6f60*/  IMAD R9, R0, R4, R9 ;  /* 0x0000000400097224 */ /* 0x000fe200078e0209 */
[----:B-----5:R-:W-:-:S04]  /*6f70*/  IABS R8, R28 ;  /* 0x0000001c00087213 */ /* 0x020fc80000000000 */
[----:B------:R-:W-:Y:S01]  /*6f80*/  ISETP.GT.U32.AND P6, PT, R0, R9, PT ;  /* 0x000000090000720c */ /* 0x000fe20003fc4070 */
[----:B------:R-:W-:Y:S01]  /*6f90*/  IMAD.HI.U32 R2, R10, R8, RZ ;  /* 0x000000080a027227 */ /* 0x000fe200078e00ff */
[----:B------:R-:W-:-:S05]  /*6fa0*/  IABS R7, R27 ;  /* 0x0000001b00077213 */ /* 0x000fca0000000000 */
[----:B------:R-:W-:-:S04]  /*6fb0*/  IMAD.HI.U32 R6, R10, R7, RZ ;  /* 0x000000070a067227 */ /* 0x000fc800078e00ff */
[----:B------:R-:W-:Y:S02]  /*6fc0*/  IMAD.MOV R6, RZ, RZ, -R6 ;  /* 0x000000ffff067224 */ /* 0x000fe400078e0a06 */
[----:B------:R-:W-:Y:S02]  /*6fd0*/  IMAD.MOV R2, RZ, RZ, -R2 ;  /* 0x000000ffff027224 */ /* 0x000fe400078e0a02 */
[C---:B------:R-:W-:Y:S02]  /*6fe0*/  IMAD R7, R0.reuse, R6, R7 ;  /* 0x0000000600077224 */ /* 0x040fe400078e0207 */
[C---:B------:R-:W-:Y:S02]  /*6ff0*/  IMAD R8, R0.reuse, R2, R8 ;  /* 0x0000000200087224 */ /* 0x040fe400078e0208 */
[----:B------:R-:W-:Y:S01]  /*7000*/  @!P6 IMAD.IADD R9, R9, 0x1, -R0 ;  /* 0x000000010909e824 */ /* 0x000fe200078e0a00 */
[----:B------:R-:W-:Y:S02]  /*7010*/  IABS R2, R23 ;  /* 0x0000001700027213 */ /* 0x000fe40000000000 */
[----:B------:R-:W-:-:S02]  /*7020*/  ISETP.GT.U32.AND P6, PT, R0, R7, PT ;  /* 0x000000070000720c */ /* 0x000fc40003fc4070 */
[----:B------:R-:W-:Y:S01]  /*7030*/  ISETP.GT.U32.AND P1, PT, R0, R8, PT ;  /* 0x000000080000720c */ /* 0x000fe20003f24070 */
[----:B------:R-:W-:Y:S01]  /*7040*/  IMAD.HI.U32 R18, R10, R2, RZ ;  /* 0x000000020a127227 */ /* 0x000fe200078e00ff */
[----:B------:R-:W-:-:S03]  /*7050*/  ISETP.GT.U32.AND P0, PT, R0, R9, PT ;  /* 0x000000090000720c */ /* 0x000fc60003f04070 */
[----:B------:R-:W-:Y:S01]  /*7060*/  IMAD.MOV R18, RZ, RZ, -R18 ;  /* 0x000000ffff127224 */ /* 0x000fe200078e0a12 */
[----:B------:R-:W-:Y:S02]  /*7070*/  IABS R5, R24 ;  /* 0x0000001800057213 */ /* 0x000fe40000000000 */
[----:B------:R-:W-:Y:S01]  /*7080*/  IABS R4, R26 ;  /* 0x0000001a00047213 */ /* 0x000fe20000000000 */
[----:B------:R-:W-:Y:S01]  /*7090*/  IMAD R2, R0, R18, R2 ;  /* 0x0000001200027224 */ /* 0x000fe200078e0202 */
[----:B------:R-:W-:Y:S01]  /*70a0*/  IABS R6, R22 ;  /* 0x0000001600067213 */ /* 0x000fe20000000000 */
[----:B------:R-:W-:Y:S02]  /*70b0*/  @!P6 IMAD.IADD R7, R7, 0x1, -R0 ;  /* 0x000000010707e824 */ /* 0x000fe400078e0a00 */
[----:B------:R-:W-:-:S03]  /*70c0*/  IMAD.HI.U32 R20, R10, R5, RZ ;  /* 0x000000050a147227 */ /* 0x000fc600078e00ff */
[----:B------:R-:W-:Y:S01]  /*70d0*/  ISETP.GT.U32.AND P6, PT, R0, R7, PT ;  /* 0x000000070000720c */ /* 0x000fe20003fc4070 */
[--C-:B------:R-:W-:Y:S01]  /*70e0*/  @!P1 IMAD.IADD R8, R8, 0x1, -R0.reuse ;  /* 0x0000000108089824 */ /* 0x100fe200078e0a00 */
[----:B------:R-:W-:Y:S01]  /*70f0*/  ISETP.GE.AND P1, PT, R17, RZ, PT ;  /* 0x000000ff1100720c */ /* 0x000fe20003f26270 */
[----:B------:R-:W-:Y:S01]  /*7100*/  @!P0 IMAD.IADD R9, R9, 0x1, -R0 ;  /* 0x0000000109098824 */ /* 0x000fe200078e0a00 */
[----:B------:R-:W-:Y:S01]  /*7110*/  ISETP.GT.U32.AND P0, PT, R0, R2, PT ;  /* 0x000000020000720c */ /* 0x000fe20003f04070 */
[----:B------:R-:W-:-:S04]  /*7120*/  IMAD.HI.U32 R19, R10, R4, RZ ;  /* 0x000000040a137227 */ /* 0x000fc800078e00ff */
[----:B------:R-:W-:-:S04]  /*7130*/  IMAD.HI.U32 R17, R10, R6, RZ ;  /* 0x000000060a117227 */ /* 0x000fc800078e00ff */
[----:B------:R-:W-:Y:S02]  /*7140*/  IMAD.MOV R20, RZ, RZ, -R20 ;  /* 0x000000ffff147224 */ /* 0x000fe400078e0a14 */
[----:B------:R-:W-:Y:S02]  /*7150*/  IMAD.MOV R19, RZ, RZ, -R19 ;  /* 0x000000ffff137224 */ /* 0x000fe400078e0a13 */
[----:B------:R-:W-:Y:S02]  /*7160*/  IMAD.MOV R17, RZ, RZ, -R17 ;  /* 0x000000ffff117224 */ /* 0x000fe400078e0a11 */
[C---:B------:R-:W-:Y:S02]  /*7170*/  IMAD R5, R0.reuse, R20, R5 ;  /* 0x0000001400057224 */ /* 0x040fe400078e0205 */
[C---:B------:R-:W-:Y:S02]  /*7180*/  IMAD R4, R0.reuse, R19, R4 ;  /* 0x0000001300047224 */ /* 0x040fe400078e0204 */
[C---:B0-----:R-:W-:Y:S01]  /*7190*/  IMAD R14, R0.reuse, R17, R6 ;  /* 0x00000011000e7224 */ /* 0x041fe200078e0206 */
[C---:B------:R-:W-:Y:S01]  /*71a0*/  ISETP.GT.U32.AND P2, PT, R0.reuse, R8, PT ;  /* 0x000000080000720c */ /* 0x040fe20003f44070 */
[--C-:B------:R-:W-:Y:S01]  /*71b0*/  @!P6 IMAD.IADD R7, R7, 0x1, -R0.reuse ;  /* 0x000000010707e824 */ /* 0x100fe200078e0a00 */
[----:B------:R-:W-:Y:S01]  /*71c0*/  ISETP.GT.U32.AND P5, PT, R0, R5, PT ;  /* 0x000000050000720c */ /* 0x000fe20003fa4070 */
[----:B------:R-:W-:Y:S01]  /*71d0*/  @!P0 IMAD.IADD R2, R2, 0x1, -R0 ;  /* 0x0000000102028824 */ /* 0x000fe200078e0a00 */
[----:B------:R-:W-:-:S02]  /*71e0*/  ISETP.GT.U32.AND P4, PT, R0, R4, PT ;  /* 0x000000040000720c */ /* 0x000fc40003f84070 */
[----:B------:R-:W-:Y:S02]  /*71f0*/  ISETP.GT.U32.AND P6, PT, R0, R14, PT ;  /* 0x0000000e0000720c */ /* 0x000fe40003fc4070 */
[----:B------:R-:W-:Y:S02]  /*7200*/  ISETP.GE.AND P0, PT, R24, RZ, PT ;  /* 0x000000ff1800720c */ /* 0x000fe40003f06270 */
[----:B------:R-:W2:Y:S03]  /*7210*/  LDL.LU R24, [R1+0x40] ;  /* 0x0000400001187983 */ /* 0x000ea60000300800 */
[--C-:B------:R-:W-:Y:S01]  /*7220*/  @!P2 IMAD.IADD R8, R8, 0x1, -R0.reuse ;  /* 0x000000010808a824 */ /* 0x100fe200078e0a00 */
[----:B------:R-:W-:Y:S01]  /*7230*/  ISETP.GE.AND P2, PT, R29, RZ, PT ;  /* 0x000000ff1d00720c */ /* 0x000fe20003f46270 */
[--C-:B------:R-:W-:Y:S01]  /*7240*/  @!P5 IMAD.IADD R5, R5, 0x1, -R0.reuse ;  /* 0x000000010505d824 */ /* 0x100fe200078e0a00 */
[----:B------:R-:W-:Y:S01]  /*7250*/  ISETP.GE.AND P5, PT, R28, RZ, PT ;  /* 0x000000ff1c00720c */ /* 0x000fe20003fa6270 */
[--C-:B------:R-:W-:Y:S01]  /*7260*/  @!P4 IMAD.IADD R4, R4, 0x1, -R0.reuse ;  /* 0x000000010404c824 */ /* 0x100fe200078e0a00 */
[----:B------:R-:W-:Y:S01]  /*7270*/  ISETP.GE.AND P4, PT, R27, RZ, PT ;  /* 0x000000ff1b00720c */ /* 0x000fe20003f86270 */
[----:B------:R-:W-:-:S02]  /*7280*/  @!P6 IMAD.IADD R14, R14, 0x1, -R0 ;  /* 0x000000010e0ee824 */ /* 0x000fc400078e0a00 */
[----:B------:R-:W-:Y:S01]  /*7290*/  @!P1 IMAD.MOV R11, RZ, RZ, -R11 ;  /* 0x000000ffff0b9224 */ /* 0x000fe200078e0a0b */
[C---:B------:R-:W-:Y:S01]  /*72a0*/  ISETP.GT.U32.AND P1, PT, R0.reuse, R4, PT ;  /* 0x000000040000720c */ /* 0x040fe20003f24070 */
[----:B------:R-:W-:Y:S01]  /*72b0*/  @!P3 IMAD.MOV R12, RZ, RZ, -R12 ;  /* 0x000000ffff0cb224 */ /* 0x000fe200078e0a0c */
[----:B------:R-:W-:-:S03]  /*72c0*/  ISETP.GT.U32.AND P3, PT, R0, R14, PT ;  /* 0x0000000e0000720c */ /* 0x000fc60003f64070 */
[----:B------:R-:W-:Y:S02]  /*72d0*/  @!P2 IMAD.MOV R9, RZ, RZ, -R9 ;  /* 0x000000ffff09a224 */ /* 0x000fe400078e0a09 */
[----:B------:R-:W-:Y:S01]  /*72e0*/  @!P5 IMAD.MOV R8, RZ, RZ, -R8 ;  /* 0x000000ffff08d224 */ /* 0x000fe200078e0a08 */
[----:B------:R-:W-:Y:S01]  /*72f0*/  STL [R1+0x168], R12 ;  /* 0x0001680c01007387 */ /* 0x000fe20000100800 */
[----:B------:R-:W-:-:S03]  /*7300*/  @!P4 IMAD.MOV R7, RZ, RZ, -R7 ;  /* 0x000000ffff07c224 */ /* 0x000fc600078e0a07 */
[----:B------:R-:W-:Y:S01]  /*7310*/  STL [R1+0x164], R11 ;  /* 0x0001640b01007387 */ /* 0x000fe20000100800 */
[--C-:B------:R-:W-:Y:S01]  /*7320*/  @!P1 IMAD.IADD R4, R4, 0x1, -R0.reuse ;  /* 0x0000000104049824 */ /* 0x100fe200078e0a00 */
[----:B------:R-:W-:Y:S02]  /*7330*/  ISETP.GE.AND P1, PT, R23, RZ, PT ;  /* 0x000000ff1700720c */ /* 0x000fe40003f26270 */
[----:B------:R-:W-:Y:S01]  /*7340*/  STL [R1+0x160], R9 ;  /* 0x0001600901007387 */ /* 0x000fe20000100800 */
[----:B------:R-:W-:Y:S01]  /*7350*/  @!P3 IMAD.IADD R14, R14, 0x1, -R0 ;  /* 0x000000010e0eb824 */ /* 0x000fe200078e0a00 */
[----:B-1----:R-:W-:Y:S02]  /*7360*/  IABS R13, R21 ;  /* 0x00000015000d7213 */ /* 0x002fe40000000000 */
[----:B------:R-:W-:Y:S01]  /*7370*/  STL [R1+0x15c], R8 ;  /* 0x00015c0801007387 */ /* 0x000fe20000100800 */
[----:B------:R-:W-:-:S03]  /*7380*/  ISETP.GE.AND P3, PT, R21, RZ, PT ;  /* 0x000000ff1500720c */ /* 0x000fc60003f66270 */
[----:B------:R0:W-:Y:S04]  /*7390*/  STL [R1+0x3c], R7 ;  /* 0x00003c0701007387 */ /* 0x0001e80000100800 */
[----:B------:R-:W5:Y:S04]  /*73a0*/  LDL.LU R23, [R1+0x44] ;  /* 0x0000440001177983 */ /* 0x000f680000300800 */
[----:B------:R-:W5:Y:S01]  /*73b0*/  LDL.LU R21, [R1+0x48] ;  /* 0x0000480001157983 */ /* 0x000f620000300800 */
[----:B------:R-:W-:-:S04]  /*73c0*/  IMAD.HI.U32 R16, R10, R13, RZ ;  /* 0x0000000d0a107227 */ /* 0x000fc800078e00ff */
[----:B------:R-:W-:-:S04]  /*73d0*/  IMAD.MOV R16, RZ, RZ, -R16 ;  /* 0x000000ffff107224 */ /* 0x000fc800078e0a10 */
[----:B------:R-:W-:-:S05]  /*73e0*/  IMAD R13, R0, R16, R13 ;  /* 0x00000010000d7224 */ /* 0x000fca00078e020d */
[----:B------:R-:W-:Y:S02]  /*73f0*/  ISETP.GT.U32.AND P5, PT, R0, R13, PT ;  /* 0x0000000d0000720c */ /* 0x000fe40003fa4070 */
[----:B---3--:R-:W-:-:S11]  /*7400*/  IABS R6, R3 ;  /* 0x0000000300067213 */ /* 0x008fd60000000000 */
[----:B------:R-:W-:Y:S01]  /*7410*/  @!P5 IMAD.IADD R13, R13, 0x1, -R0 ;  /* 0x000000010d0dd824 */ /* 0x000fe200078e0a00 */
[----:B------:R-:W-:Y:S02]  /*7420*/  ISETP.GE.AND P5, PT, R3, RZ, PT ;  /* 0x000000ff0300720c */ /* 0x000fe40003fa6270 */
[----:B------:R-:W3:Y:S01]  /*7430*/  LDL.LU R3, [R1+0x4c] ;  /* 0x00004c0001037983 */ /* 0x000ee20000300800 */
[C---:B------:R-:W-:Y:S02]  /*7440*/  ISETP.GT.U32.AND P6, PT, R0.reuse, R5, PT ;  /* 0x000000050000720c */ /* 0x040fe40003fc4070 */
[----:B------:R-:W-:Y:S02]  /*7450*/  ISETP.GT.U32.AND P2, PT, R0, R2, PT ;  /* 0x000000020000720c */ /* 0x000fe40003f44070 */
[----:B------:R-:W-:Y:S01]  /*7460*/  ISETP.GE.AND P4, PT, R26, RZ, PT ;  /* 0x000000ff1a00720c */ /* 0x000fe20003f86270 */
[----:B------:R-:W-:-:S08]  /*7470*/  IMAD.HI.U32 R15, R10, R6, RZ ;  /* 0x000000060a0f7227 */ /* 0x000fd000078e00ff */
[--C-:B------:R-:W-:Y:S02]  /*7480*/  @!P6 IMAD.IADD R5, R5, 0x1, -R0.reuse ;  /* 0x000000010505e824 */ /* 0x100fe400078e0a00 */
[----:B------:R-:W-:Y:S01]  /*7490*/  @!P2 IMAD.IADD R2, R2, 0x1, -R0 ;  /* 0x000000010202a824 */ /* 0x000fe200078e0a00 */
[----:B------:R-:W-:Y:S01]  /*74a0*/  ISETP.GE.AND P2, PT, R22, RZ, PT ;  /* 0x000000ff1600720c */ /* 0x000fe20003f46270 */
[----:B------:R-:W-:Y:S01]  /*74b0*/  @!P0 IMAD.MOV R5, RZ, RZ, -R5 ;  /* 0x000000ffff058224 */ /* 0x000fe200078e0a05 */
[----:B------:R-:W3:Y:S01]  /*74c0*/  LDL.LU R22, [R1+0x50] ;  /* 0x0000500001167983 */ /* 0x000ee20000300800 */
[----:B0-----:R-:W-:-:S03]  /*74d0*/  IMAD.MOV.U32 R7, RZ, RZ, R4 ;  /* 0x000000ffff077224 */ /* 0x001fc600078e0004 */
[----:B------:R0:W-:Y:S01]  /*74e0*/  STL [R1+0x28], R5 ;  /* 0x0000280501007387 */ /* 0x0001e20000100800 */
[----:B------:R-:W-:Y:S02]  /*74f0*/  IMAD.MOV R15, RZ, RZ, -R15 ;  /* 0x000000ffff0f7224 */ /* 0x000fe400078e0a0f */
[----:B------:R-:W-:Y:S02]  /*7500*/  @!P4 IMAD.MOV R7, RZ, RZ, -R7 ;  /* 0x000000ffff07c224 */ /* 0x000fe400078e0a07 */
[----:B0-----:R-:W-:Y:S02]  /*7510*/  IMAD.MOV.U32 R5, RZ, RZ, R2 ;  /* 0x000000ffff057224 */ /* 0x001fe400078e0002 */
[----:B------:R-:W-:Y:S02]  /*7520*/  IMAD.MOV.U32 R2, RZ, RZ, R14 ;  /* 0x000000ffff027224 */ /* 0x000fe400078e000e */
[----:B------:R-:W-:Y:S02]  /*7530*/  @!P1 IMAD.MOV R5, RZ, RZ, -R5 ;  /* 0x000000ffff059224 */ /* 0x000fe400078e0a05 */
[----:B------:R-:W-:-:S02]  /*7540*/  IMAD R6, R0, R15, R6 ;  /* 0x0000000f00067224 */ /* 0x000fc400078e0206 */
[----:B------:R-:W-:Y:S01]  /*7550*/  @!P2 IMAD.MOV R2, RZ, RZ, -R2 ;  /* 0x000000ffff02a224 */ /* 0x000fe200078e0a02 */
[----:B------:R-:W-:Y:S01]  /*7560*/  STL [R1+0x24], R7 ;  /* 0x0000240701007387 */ /* 0x000fe20000100800 */
[----:B----4-:R-:W-:-:S03]  /*7570*/  IABS R15, R25 ;  /* 0x00000019000f7213 */ /* 0x010fc60000000000 */
[----:B------:R-:W-:Y:S01]  /*7580*/  STL [R1+0x20], R5 ;  /* 0x0000200501007387 */ /* 0x000fe20000100800 */
[----:B------:R-:W-:Y:S02]  /*7590*/  ISETP.GE.AND P1, PT, R25, RZ, PT ;  /* 0x000000ff1900720c */ /* 0x000fe40003f26270 */
[C---:B------:R-:W-:Y:S01]  /*75a0*/  ISETP.GT.U32.AND P6, PT, R0.reuse, R6, PT ;  /* 0x000000060000720c */ /* 0x040fe20003fc4070 */
[----:B------:R-:W4:Y:S04]  /*75b0*/  LDL.LU R25, [R1+0x54] ;  /* 0x0000540001197983 */ /* 0x000f280000300800 */
[----:B------:R0:W-:Y:S01]  /*75c0*/  STL [R1+0x158], R2 ;  /* 0x0001580201007387 */ /* 0x0001e20000100800 */
[----:B------:R-:W-:-:S07]  /*75d0*/  ISETP.GT.U32.AND P0, PT, R0, R13, PT ;  /* 0x0000000d0000720c */ /* 0x000fce0003f04070 */
[----:B------:R-:W-:-:S05]  /*75e0*/  @!P6 IMAD.IADD R6, R6, 0x1, -R0 ;  /* 0x000000010606e824 */ /* 0x000fca00078e0a00 */
[----:B------:R-:W-:Y:S01]  /*75f0*/  ISETP.GT.U32.AND P4, PT, R0, R6, PT ;  /* 0x000000060000720c */ /* 0x000fe20003f84070 */
[----:B------:R-:W-:-:S04]  /*7600*/  @!P0 IMAD.IADD R13, R13, 0x1, -R0 ;  /* 0x000000010d0d8824 */ /* 0x000fc800078e0a00 */
[----:B0-----:R-:W-:-:S04]  /*7610*/  IMAD.MOV.U32 R2, RZ, RZ, R13 ;  /* 0x000000ffff027224 */ /* 0x001fc800078e000d */
[----:B------:R-:W-:-:S04]  /*7620*/  @!P3 IMAD.MOV R2, RZ, RZ, -R2 ;  /* 0x000000ffff02b224 */ /* 0x000fc800078e0a02 */
[----:B------:R-:W-:-:S04]  /*7630*/  @!P4 IMAD.IADD R6, R6, 0x1, -R0 ;  /* 0x000000010606c824 */ /* 0x000fc800078e0a00 */
[----:B------:R-:W-:Y:S01]  /*7640*/  @!P5 IMAD.MOV R6, RZ, RZ, -R6 ;  /* 0x000000ffff06d224 */ /* 0x000fe200078e0a06 */
[----:B--2---:R-:W-:Y:S02]  /*7650*/  IABS R11, R24 ;  /* 0x00000018000b7213 */ /* 0x004fe40000000000 */
[----:B------:R-:W-:Y:S02]  /*7660*/  ISETP.GE.AND P2, PT, R24, RZ, PT ;  /* 0x000000ff1800720c */ /* 0x000fe40003f46270 */
[----:B------:R-:W2:Y:S04]  /*7670*/  LDL.LU R24, [R1+0x58] ;  /* 0x0000580001187983 */ /* 0x000ea80000300800 */
[----:B------:R3:W-:Y:S01]  /*7680*/  STL [R1+0x144], R2 ;  /* 0x0001440201007387 */ /* 0x0007e20000100800 */
[----:B-----5:R-:W-:-:S02]  /*7690*/  ISETP.GE.AND P4, PT, R21, RZ, PT ;  /* 0x000000ff1500720c */ /* 0x020fc40003f86270 */
[----:B------:R-:W-:Y:S02]  /*76a0*/  IABS R7, R21 ;  /* 0x0000001500077213 */ /* 0x000fe40000000000 */
[----:B------:R-:W5:Y:S04]  /*76b0*/  LDL.LU R21, [R1+0x5c] ;  /* 0x00005c0001157983 */ /* 0x000f680000300800 */
[----:B------:R-:W5:Y:S01]  /*76c0*/  LDL.LU R28, [R1+0x60] ;  /* 0x00006000011c7983 */ /* 0x000f620000300800 */
[----:B------:R-:W-:Y:S02]  /*76d0*/  IABS R8, R23 ;  /* 0x0000001700087213 */ /* 0x000fe40000000000 */
[----:B------:R-:W-:Y:S01]  /*76e0*/  ISETP.GE.AND P0, PT, R23, RZ, PT ;  /* 0x000000ff1700720c */ /* 0x000fe20003f06270 */
[----:B------:R0:W-:Y:S04]  /*76f0*/  STL [R1+0x154], R6 ;  /* 0x0001540601007387 */ /* 0x0001e80000100800 */
[----:B------:R-:W5:Y:S01]  /*7700*/  LDL.LU R23, [R1+0x64] ;  /* 0x0000640001177983 */ /* 0x000f620000300800 */
[----:B---3--:R-:W-:-:S02]  /*7710*/  IABS R2, R3 ;  /* 0x0000000300027213 */ /* 0x008fc40000000000 */
[----:B------:R-:W-:Y:S02]  /*7720*/  ISETP.GE.AND P5, PT, R3, RZ, PT ;  /* 0x000000ff0300720c */ /* 0x000fe40003fa6270 */
[----:B------:R-:W3:Y:S01]  /*7730*/  LDL.LU R3, [R1+0x68] ;  /* 0x0000680001037983 */ /* 0x000ee20000300800 */
[----:B------:R-:W-:-:S04]  /*7740*/  IMAD.HI.U32 R9, R10, R15, RZ ;  /* 0x0000000f0a097227 */ /* 0x000fc800078e00ff */
[----:B------:R-:W-:-:S04]  /*7750*/  IMAD.MOV R9, RZ, RZ, -R9 ;  /* 0x000000ffff097224 */ /* 0x000fc800078e0a09 */
[----:B------:R-:W-:Y:S02]  /*7760*/  IMAD R9, R0, R9, R15 ;  /* 0x0000000900097224 */ /* 0x000fe400078e020f */
[----:B------:R-:W-:-:S03]  /*7770*/  IMAD.HI.U32 R4, R10, R11, RZ ;  /* 0x0000000b0a047227 */ /* 0x000fc600078e00ff */
[----:B------:R-:W-:Y:S01]  /*7780*/  ISETP.GT.U32.AND P6, PT, R0, R9, PT ;  /* 0x000000090000720c */ /* 0x000fe20003fc4070 */
[----:B------:R-:W-:-:S04]  /*7790*/  IMAD.MOV R4, RZ, RZ, -R4 ;  /* 0x000000ffff047224 */ /* 0x000fc800078e0a04 */
[----:B------:R-:W-:-:S08]  /*77a0*/  IMAD R11, R0, R4, R11 ;  /* 0x00000004000b7224 */ /* 0x000fd000078e020b */
[----:B------:R-:W-:Y:S01]  /*77b0*/  @!P6 IMAD.IADD R9, R9, 0x1, -R0 ;  /* 0x000000010909e824 */ /* 0x000fe200078e0a00 */
[----:B------:R-:W-:Y:S01]  /*77c0*/  ISETP.GT.U32.AND P6, PT, R0, R11, PT ;  /* 0x0000000b0000720c */ /* 0x000fe20003fc4070 */
[----:B------:R-:W-:-:S03]  /*77d0*/  IMAD.HI.U32 R4, R10, R8, RZ ;  /* 0x000000080a047227 */ /* 0x000fc600078e00ff */
[----:B------:R-:W-:Y:S01]  /*77e0*/  ISETP.GT.U32.AND P3, PT, R0, R9, PT ;  /* 0x000000090000720c */ /* 0x000fe20003f64070 */
[----:B------:R-:W-:-:S04]  /*77f0*/  IMAD.MOV R4, RZ, RZ, -R4 ;  /* 0x000000ffff047224 */ /* 0x000fc800078e0a04 */
[----:B------:R-:W-:-:S04]  /*7800*/  IMAD R8, R0, R4, R8 ;  /* 0x0000000400087224 */ /* 0x000fc800078e0208 */
[----:B------:R-:W-:Y:S02]  /*7810*/  @!P6 IMAD.IADD R11, R11, 0x1, -R0 ;  /* 0x000000010b0be824 */ /* 0x000fe400078e0a00 */
[----:B0-----:R-:W-:Y:S02]  /*7820*/  IMAD.MOV.U32 R6, RZ, RZ, R2 ;  /* 0x000000ffff067224 */ /* 0x001fe400078e0002 */
[----:B------:R-:W-:Y:S01]  /*7830*/  IMAD.HI.U32 R4, R10, R7, RZ ;  /* 0x000000070a047227 */ /* 0x000fe200078e00ff */
[----:B------:R-:W-:-:S03]  /*7840*/  ISETP.GT.U32.AND P6, PT, R0, R11, PT ;  /* 0x0000000b0000720c */ /* 0x000fc60003fc4070 */
[----:B------:R-:W-:Y:S01]  /*7850*/  @!P3 IMAD.IADD R9, R9, 0x1, -R0 ;  /* 0x000000010909b824 */ /* 0x000fe200078e0a00 */
[----:B------:R-:W-:Y:S01]  /*7860*/  ISETP.GT.U32.AND P3, PT, R0, R8, PT ;  /* 0x000000080000720c */ /* 0x000fe20003f64070 */
[----:B------:R-:W-:Y:S02]  /*7870*/  IMAD.MOV R4, RZ, RZ, -R4 ;  /* 0x000000ffff047224 */ /* 0x000fe400078e0a04 */
[----:B------:R-:W-:-:S04]  /*7880*/  IMAD.HI.U32 R14, R10, R6, RZ ;  /* 0x000000060a0e7227 */ /* 0x000fc800078e00ff */
[C---:B------:R-:W-:Y:S02]  /*7890*/  IMAD R7, R0.reuse, R4, R7 ;  /* 0x0000000400077224 */ /* 0x040fe400078e0207 */
[----:B------:R-:W-:Y:S02]  /*78a0*/  IMAD.MOV R14, RZ, RZ, -R14 ;  /* 0x000000ffff0e7224 */ /* 0x000fe400078e0a0e */
[----:B------:R-:W-:Y:S01]  /*78b0*/  @!P6 IMAD.IADD R11, R11, 0x1, -R0 ;  /* 0x000000010b0be824 */ /* 0x000fe200078e0a00 */
[C---:B------:R-:W-:Y:S01]  /*78c0*/  ISETP.GT.U32.AND P6, PT, R0.reuse, R7, PT ;  /* 0x000000070000720c */ /* 0x040fe20003fc4070 */
[----:B------:R-:W-:Y:S02]  /*78d0*/  IMAD R6, R0, R14, R6 ;  /* 0x0000000e00067224 */ /* 0x000fe400078e0206 */
[----:B------:R-:W-:Y:S02]  /*78e0*/  IMAD.MOV.U32 R16, RZ, RZ, R9 ;  /* 0x000000ffff107224 */ /* 0x000fe400078e0009 */
[----:B------:R-:W-:-:S02]  /*78f0*/  @!P3 IMAD.IADD R8, R8, 0x1, -R0 ;  /* 0x000000010808b824 */ /* 0x000fc400078e0a00 */
[----:B------:R-:W-:Y:S01]  /*7900*/  @!P1 IMAD.MOV R16, RZ, RZ, -R16 ;  /* 0x000000ffff109224 */ /* 0x000fe200078e0a10 */
[C---:B------:R-:W-:Y:S02]  /*7910*/  ISETP.GT.U32.AND P1, PT, R0.reuse, R6, PT ;  /* 0x000000060000720c */ /* 0x040fe40003f24070 */
[----:B------:R-:W-:Y:S01]  /*7920*/  ISETP.GT.U32.AND P3, PT, R0, R8, PT ;  /* 0x000000080000720c */ /* 0x000fe20003f64070 */
[----:B------:R-:W-:Y:S02]  /*7930*/  IMAD.MOV.U32 R15, RZ, RZ, R11 ;  /* 0x000000ffff0f7224 */ /* 0x000fe400078e000b */
[----:B------:R-:W-:Y:S02]  /*7940*/  @!P6 IMAD.IADD R7, R7, 0x1, -R0 ;  /* 0x000000010707e824 */ /* 0x000fe400078e0a00 */
[----:B------:R-:W-:Y:S01]  /*7950*/  @!P2 IMAD.MOV R15, RZ, RZ, -R15 ;  /* 0x000000ffff0fa224 */ /* 0x000fe200078e0a0f */
[----:B------:R-:W-:Y:S01]  /*7960*/  STL [R1+0x148], R16 ;  /* 0x0001481001007387 */ /* 0x000fe20000100800 */
[----:B------:R-:W-:-:S04]  /*7970*/  IABS R5, R22 ;  /* 0x0000001600057213 */ /* 0x000fc80000000000 */
[--C-:B------:R-:W-:Y:S01]  /*7980*/  @!P1 IMAD.IADD R6, R6, 0x1, -R0.reuse ;  /* 0x0000000106069824 */ /* 0x100fe200078e0a00 */
[----:B------:R-:W-:Y:S01]  /*7990*/  ISETP.GT.U32.AND P1, PT, R0, R7, PT ;  /* 0x000000070000720c */ /* 0x000fe20003f24070 */
[----:B------:R-:W-:Y:S01]  /*79a0*/  @!P3 IMAD.IADD R8, R8, 0x1, -R0 ;  /* 0x000000010808b824 */ /* 0x000fe200078e0a00 */
[----:B------:R5:W-:Y:S01]  /*79b0*/  STL [R1+0x150], R15 ;  /* 0x0001500f01007387 */ /* 0x000be20000100800 */
[----:B------:R-:W-:-:S03]  /*79c0*/  ISETP.GE.AND P3, PT, R22, RZ, PT ;  /* 0x000000ff1600720c */ /* 0x000fc60003f66270 */
[----:B------:R-:W3:Y:S01]  /*79d0*/  LDL.LU R27, [R1+0x6c] ;  /* 0x00006c00011b7983 */ /* 0x000ee20000300800 */
[----:B----4-:R-:W-:-:S03]  /*79e0*/  IABS R2, R25 ;  /* 0x0000001900027213 */ /* 0x010fc60000000000 */
[----:B------:R-:W4:Y:S02]  /*79f0*/  LDL.LU R22, [R1+0x70] ;  /* 0x0000700001167983 */ /* 0x000f240000300800 */
[----:B------:R-:W-:-:S04]  /*7a00*/  IMAD.HI.U32 R12, R10, R2, RZ ;  /* 0x000000020a0c7227 */ /* 0x000fc800078e00ff */
[----:B------:R-:W-:Y:S02]  /*7a10*/  @!P1 IMAD.IADD R7, R7, 0x1, -R0 ;  /* 0x0000000107079824 */ /* 0x000fe400078e0a00 */
[----:B------:R-:W-:Y:S02]  /*7a20*/  IMAD.MOV R12, RZ, RZ, -R12 ;  /* 0x000000ffff0c7224 */ /* 0x000fe400078e0a0c */
[----:B------:R-:W-:-:S04]  /*7a30*/  IMAD.HI.U32 R13, R10, R5, RZ ;  /* 0x000000050a0d7227 */ /* 0x000fc800078e00ff */
[----:B------:R-:W-:Y:S02]  /*7a40*/  IMAD.MOV.U32 R11, RZ, RZ, R8 ;  /* 0x000000ffff0b7224 */ /* 0x000fe400078e0008 */
[C---:B------:R-:W-:Y:S02]  /*7a50*/  IMAD R2, R0.reuse, R12, R2 ;  /* 0x0000000c00027224 */ /* 0x040fe400078e0202 */
[----:B------:R-:W-:Y:S02]  /*7a60*/  IMAD.MOV R13, RZ, RZ, -R13 ;  /* 0x000000ffff0d7224 */ /* 0x000fe400078e0a0d */
[----:B------:R-:W-:Y:S01]  /*7a70*/  @!P0 IMAD.MOV R11, RZ, RZ, -R11 ;  /* 0x000000ffff0b8224 */ /* 0x000fe200078e0a0b */
[C---:B------:R-:W-:Y:S01]  /*7a80*/  ISETP.GT.U32.AND P6, PT, R0.reuse, R2, PT ;  /* 0x000000020000720c */ /* 0x040fe20003fc4070 */
[----:B------:R-:W-:-:S03]  /*7a90*/  IMAD R5, R0, R13, R5 ;  /* 0x0000000d00057224 */ /* 0x000fc600078e0205 */
[----:B------:R0:W-:Y:S02]  /*7aa0*/  STL [R1+0x14c], R11 ;  /* 0x00014c0b01007387 */ /* 0x0001e40000100800 */
[----:B------:R-:W-:-:S07]  /*7ab0*/  ISETP.GT.U32.AND P2, PT, R0, R5, PT ;  /* 0x000000050000720c */ /* 0x000fce0003f44070 */
[----:B------:R-:W-:Y:S02]  /*7ac0*/  @!P6 IMAD.IADD R2, R2, 0x1, -R0 ;  /* 0x000000010202e824 */ /* 0x000fe400078e0a00 */
[----:B------:R-:W-:-:S03]  /*7ad0*/  @!P4 IMAD.MOV R7, RZ, RZ, -R7 ;  /* 0x000000ffff07c224 */ /* 0x000fc600078e0a07 */
[C---:B------:R-:W-:Y:S01]  /*7ae0*/  ISETP.GT.U32.AND P0, PT, R0.reuse, R2, PT ;  /* 0x000000020000720c */ /* 0x040fe20003f04070 */
[----:B------:R-:W-:Y:S01]  /*7af0*/  @!P2 IMAD.IADD R5, R5, 0x1, -R0 ;  /* 0x000000010505a824 */ /* 0x000fe200078e0a00 */
[----:B------:R-:W-:-:S04]  /*7b00*/  ISETP.GT.U32.AND P2, PT, R0, R6, PT ;  /* 0x000000060000720c */ /* 0x000fc80003f44070 */
[----:B------:R-:W-:-:S07]  /*7b10*/  ISETP.GT.U32.AND P6, PT, R0, R5, PT ;  /* 0x000000050000720c */ /* 0x000fce0003fc4070 */
[--C-:B------:R-:W-:Y:S02]  /*7b20*/  @!P0 IMAD.IADD R2, R2, 0x1, -R0.reuse ;  /* 0x0000000102028824 */ /* 0x100fe400078e0a00 */
[----:B------:R-:W-:Y:S01]  /*7b30*/  @!P2 IMAD.IADD R6, R6, 0x1, -R0 ;  /* 0x000000010606a824 */ /* 0x000fe200078e0a00 */
[----:B------:R-:W-:-:S03]  /*7b40*/  ISETP.GE.AND P2, PT, R25, RZ, PT ;  /* 0x000000ff1900720c */ /* 0x000fc60003f46270 */
[----:B------:R-:W-:Y:S01]  /*7b50*/  @!P6 IMAD.IADD R5, R5, 0x1, -R0 ;  /* 0x000000010505e824 */ /* 0x000fe200078e0a00 */
[----:B--2---:R-:W-:-:S05]  /*7b60*/  IABS R4, R24 ;  /* 0x0000001800047213 */ /* 0x004fca0000000000 */
[----:B------:R-:W-:-:S04]  /*7b70*/  IMAD.HI.U32 R9, R10, R4, RZ ;  /* 0x000000040a097227 */ /* 0x000fc800078e00ff */
[----:B------:R-:W-:-:S04]  /*7b80*/  IMAD.MOV R9, RZ, RZ, -R9 ;  /* 0x000000ffff097224 */ /* 0x000fc800078e0a09 */
[----:B------:R-:W-:-:S05]  /*7b90*/  IMAD R4, R0, R9, R4 ;  /* 0x0000000900047224 */ /* 0x000fca00078e0204 */
[----:B------:R-:W-:-:S13]  /*7ba0*/  ISETP.GT.U32.AND P1, PT, R0, R4, PT ;  /* 0x000000040000720c */ /* 0x000fda0003f24070 */
[----:B------:R-:W-:Y:S01]  /*7bb0*/  @!P1 IMAD.IADD R4, R4, 0x1, -R0 ;  /* 0x0000000104049824 */ /* 0x000fe200078e0a00 */
[----:B-----5:R-:W-:Y:S02]  /*7bc0*/  IABS R15, R21 ;  /* 0x00000015000f7213 */ /* 0x020fe40000000000 */
[----:B------:R-:W-:Y:S02]  /*7bd0*/  ISETP.GE.AND P1, PT, R21, RZ, PT ;  /* 0x000000ff1500720c */ /* 0x000fe40003f26270 */
[----:B------:R-:W2:Y:S04]  /*7be0*/  LDL.LU R21, [R1+0x74] ;  /* 0x0000740001157983 */ /* 0x000ea80000300800 */
[----:B------:R-:W-:Y:S04]  /*7bf0*/  STL [R1+0x130], R7 ;  /* 0x0001300701007387 */ /* 0x000fe80000100800 */
[----:B------:R-:W5:Y:S01]  /*7c00*/  LDL.LU R26, [R1+0x78] ;  /* 0x00007800011a7983 */ /* 0x000f620000300800 */
[----:B------:R-:W-:Y:S01]  /*7c10*/  IMAD.HI.U32 R8, R10, R15, RZ ;  /* 0x0000000f0a087227 */ /* 0x000fe200078e00ff */
[----:B------:R-:W-:-:S02]  /*7c20*/  ISETP.GE.AND P0, PT, R24, RZ, PT ;  /* 0x000000ff1800720c */ /* 0x000fc40003f06270 */
[----:B------:R-:W5:Y:S01]  /*7c30*/  LDL.LU R24, [R1+0x7c] ;  /* 0x00007c0001187983 */ /* 0x000f620000300800 */
[----:B------:R-:W-:-:S03]  /*7c40*/  IMAD.MOV R8, RZ, RZ, -R8 ;  /* 0x000000ffff087224 */ /* 0x000fc600078e0a08 */
[----:B------:R-:W5:Y:S01]  /*7c50*/  LDL.LU R25, [R1+0x80] ;  /* 0x0000800001197983 */ /* 0x000f620000300800 */
[----:B------:R-:W-:Y:S01]  /*7c60*/  IMAD R15, R0, R8, R15 ;  /* 0x00000008000f7224 */ /* 0x000fe200078e020f */
[----:B------:R-:W-:-:S04]  /*7c70*/  IABS R14, R28 ;  /* 0x0000001c000e7213 */ /* 0x000fc80000000000 */
[----:B------:R-:W-:Y:S01]  /*7c80*/  ISETP.GT.U32.AND P6, PT, R0, R15, PT ;  /* 0x0000000f0000720c */ /* 0x000fe20003fc4070 */
[----:B0-----:R-:W-:-:S04]  /*7c90*/  IMAD.HI.U32 R11, R10, R14, RZ ;  /* 0x0000000e0a0b7227 */ /* 0x001fc800078e00ff */
[----:B------:R-:W-:Y:S01]  /*7ca0*/  IMAD.MOV R11, RZ, RZ, -R11 ;  /* 0x000000ffff0b7224 */ /* 0x000fe200078e0a0b */
[----:B------:R-:W-:-:S03]  /*7cb0*/  ISETP.GT.U32.AND P4, PT, R0, R4, PT ;  /* 0x000000040000720c */ /* 0x000fc60003f84070 */
[----:B------:R-:W-:-:S04]  /*7cc0*/  IMAD R14, R0, R11, R14 ;  /* 0x0000000b000e7224 */ /* 0x000fc800078e020e */
[----:B------:R-:W-:Y:S01]  /*7cd0*/  @!P6 IMAD.IADD R15, R15, 0x1, -R0 ;  /* 0x000000010f0fe824 */ /* 0x000fe200078e0a00 */
[----:B------:R-:W-:Y:S01]  /*7ce0*/  ISETP.GT.U32.AND P6, PT, R0, R14, PT ;  /* 0x0000000e0000720c */ /* 0x000fe20003fc4070 */
[----:B------:R-:W-:-:S03]  /*7cf0*/  @!P5 IMAD.MOV R6, RZ, RZ, -R6 ;  /* 0x000000ffff06d224 */ /* 0x000fc600078e0a06 */
[----:B------:R-:W-:Y:S01]  /*7d00*/  ISETP.GT.U32.AND P5, PT, R0, R15, PT ;  /* 0x0000000f0000720c */ /* 0x000fe20003fa4070 */
[----:B------:R-:W-:Y:S01]  /*7d10*/  @!P4 IMAD.IADD R4, R4, 0x1, -R0 ;  /* 0x000000010404c824 */ /* 0x000fe200078e0a00 */
[----:B------:R0:W-:Y:S01]  /*7d20*/  STL [R1+0x134], R6 ;  /* 0x0001340601007387 */ /* 0x0001e20000100800 */
[----:B---3--:R-:W-:Y:S01]  /*7d30*/  IABS R12, R3 ;  /* 0x00000003000c7213 */ /* 0x008fe20000000000 */
[----:B------:R-:W-:-:S05]  /*7d40*/  @!P2 IMAD.MOV R2, RZ, RZ, -R2 ;  /* 0x000000ffff02a224 */ /* 0x000fca00078e0a02 */
[----:B------:R-:W-:Y:S01]  /*7d50*/  @!P6 IMAD.IADD R14, R14, 0x1, -R0 ;  /* 0x000000010e0ee824 */ /* 0x000fe200078e0a00 */
[----:B------:R-:W-:Y:S01]  /*7d60*/  ISETP.GE.AND P6, PT, R3, RZ, PT ;  /* 0x000000ff0300720c */ /* 0x000fe20003fc6270 */
[----:B0-----:R-:W-:Y:S02]  /*7d70*/  IMAD.MOV.U32 R6, RZ, RZ, R5 ;  /* 0x000000ffff067224 */ /* 0x001fe400078e0005 */
[----:B------:R-:W-:Y:S02]  /*7d80*/  IMAD.MOV.U32 R3, RZ, RZ, R4 ;  /* 0x000000ffff037224 */ /* 0x000fe400078e0004 */
[----:B------:R-:W-:Y:S02]  /*7d90*/  @!P3 IMAD.MOV R6, RZ, RZ, -R6 ;  /* 0x000000ffff06b224 */ /* 0x000fe400078e0a06 */
[----:B------:R-:W-:Y:S01]  /*7da0*/  @!P0 IMAD.MOV R3, RZ, RZ, -R3 ;  /* 0x000000ffff038224 */ /* 0x000fe200078e0a03 */
[----:B------:R-:W-:Y:S01]  /*7db0*/  IABS R13, R23 ;  /* 0x00000017000d7213 */ /* 0x000fe20000000000 */
[----:B------:R-:W-:Y:S01]  /*7dc0*/  @!P5 IMAD.IADD R15, R15, 0x1, -R0 ;  /* 0x000000010f0fd824 */ /* 0x000fe200078e0a00 */
[----:B------:R-:W-:Y:S01]  /*7dd0*/  STL [R1+0x138], R6 ;  /* 0x0001380601007387 */ /* 0x000fe20000100800 */
[----:B------:R-:W-:-:S03]  /*7de0*/  ISETP.GE.AND P5, PT, R23, RZ, PT ;  /* 0x000000ff1700720c */ /* 0x000fc60003fa6270 */
[----:B------:R-:W-:Y:S04]  /*7df0*/  STL [R1+0x140], R2 ;  /* 0x0001400201007387 */ /* 0x000fe80000100800 */
[----:B------:R-:W3:Y:S04]  /*7e00*/  LDL.LU R23, [R1+0x84] ;  /* 0x0000840001177983 */ /* 0x000ee80000300800 */
[----:B------:R0:W-:Y:S04]  /*7e10*/  STL [R1+0x13c], R3 ;  /* 0x00013c0301007387 */ /* 0x0001e80000100800 */
[----:B0-----:R-:W3:Y:S01]  /*7e20*/  LDL.LU R3, [R1+0x88] ;  /* 0x0000880001037983 */ /* 0x001ee20000300800 */
[----:B------:R-:W-:-:S04]  /*7e30*/  IMAD.HI.U32 R9, R10, R13, RZ ;  /* 0x0000000d0a097227 */ /* 0x000fc800078e00ff */
[----:B------:R-:W-:-:S04]  /*7e40*/  IMAD.HI.U32 R8, R10, R12, RZ ;  /* 0x0000000c0a087227 */ /* 0x000fc800078e00ff */
[----:B------:R-:W-:Y:S02]  /*7e50*/  IMAD.MOV R9, RZ, RZ, -R9 ;  /* 0x000000ffff097224 */ /* 0x000fe400078e0a09 */
[----:B------:R-:W-:Y:S02]  /*7e60*/  IMAD.MOV R8, RZ, RZ, -R8 ;  /* 0x000000ffff087224 */ /* 0x000fe400078e0a08 */
[C---:B------:R-:W-:Y:S02]  /*7e70*/  IMAD R13, R0.reuse, R9, R13 ;  /* 0x00000009000d7224 */ /* 0x040fe400078e020d */
[----:B------:R-:W-:-:S03]  /*7e80*/  IMAD R12, R0, R8, R12 ;  /* 0x00000008000c7224 */ /* 0x000fc600078e020c */
[C---:B------:R-:W-:Y:S02]  /*7e90*/  ISETP.GT.U32.AND P3, PT, R0.reuse, R13, PT ;  /* 0x0000000d0000720c */ /* 0x040fe40003f64070 */
[----:B------:R-:W-:-:S11]  /*7ea0*/  ISETP.GT.U32.AND P4, PT, R0, R12, PT ;  /* 0x0000000c0000720c */ /* 0x000fd60003f84070 */
[--C-:B------:R-:W-:Y:S02]  /*7eb0*/  @!P3 IMAD.IADD R13, R13, 0x1, -R0.reuse ;  /* 0x000000010d0db824 */ /* 0x100fe400078e0a00 */
[----:B------:R-:W-:Y:S01]  /*7ec0*/  @!P4 IMAD.IADD R12, R12, 0x1, -R0 ;  /* 0x000000010c0cc824 */ /* 0x000fe200078e0a00 */
[----:B----4-:R-:W-:Y:S02]  /*7ed0*/  IABS R9, R22 ;  /* 0x0000001600097213 */ /* 0x010fe40000000000 */
[----:B------:R-:W-:-:S03]  /*7ee0*/  ISETP.GT.U32.AND P4, PT, R0, R13, PT ;  /* 0x0000000d0000720c */ /* 0x000fc60003f84070 */
[----:B------:R-:W-:Y:S01]  /*7ef0*/  IMAD.HI.U32 R2, R10, R9, RZ ;  /* 0x000000090a027227 */ /* 0x000fe200078e00ff */
[----:B------:R-:W-:-:S03]  /*7f00*/  IABS R11, R27 ;  /* 0x0000001b000b7213 */ /* 0x000fc60000000000 */
[----:B------:R-:W-:Y:S01]  /*7f10*/  IMAD.MOV R2, RZ, RZ, -R2 ;  /* 0x000000ffff027224 */ /* 0x000fe200078e0a02 */
[----:B------:R-:W-:-:S03]  /*7f20*/  ISETP.GT.U32.AND P3, PT, R0, R14, PT ;  /* 0x0000000e0000720c */ /* 0x000fc60003f64070 */
[----:B------:R-:W-:Y:S02]  /*7f30*/  IMAD R9, R0, R2, R9 ;  /* 0x0000000200097224 */ /* 0x000fe400078e0209 */
[----:B------:R-:W-:-:S04]  /*7f40*/  IMAD.HI.U32 R5, R10, R11, RZ ;  /* 0x0000000b0a057227 */ /* 0x000fc800078e00ff */
[----:B------:R-:W-:Y:S01]  /*7f50*/  @!P4 IMAD.IADD R13, R13, 0x1, -R0 ;  /* 0x000000010d0dc824 */ /* 0x000fe200078e0a00 */
[----:B------:R-:W-:Y:S01]  /*7f60*/  ISETP.GT.U32.AND P4, PT, R0, R9, PT ;  /* 0x000000090000720c */ /* 0x000fe20003f84070 */
[----:B------:R-:W-:-:S04]  /*7f70*/  IMAD.MOV R5, RZ, RZ, -R5 ;  /* 0x000000ffff057224 */ /* 0x000fc800078e0a05 */
[----:B------:R-:W-:Y:S02]  /*7f80*/  IMAD R11, R0, R5, R11 ;  /* 0x00000005000b7224 */ /* 0x000fe400078e020b */
[----:B------:R-:W-:-:S03]  /*7f90*/  @!P3 IMAD.IADD R14, R14, 0x1, -R0 ;  /* 0x000000010e0eb824 */ /* 0x000fc600078e0a00 */
[----:B------:R-:W-:-:S03]  /*7fa0*/  ISETP.GT.U32.AND P3, PT, R0, R11, PT ;  /* 0x0000000b0000720c */ /* 0x000fc60003f64070 */
[----:B------:R-:W-:Y:S01]  /*7fb0*/  @!P4 IMAD.IADD R9, R9, 0x1, -R0 ;  /* 0x000000010909c824 */ /* 0x000fe200078e0a00 */
[----:B------:R-:W-:Y:S02]  /*7fc0*/  ISETP.GE.AND P4, PT, R22, RZ, PT ;  /* 0x000000ff1600720c */ /* 0x000fe40003f86270 */
[----:B------:R-:W4:Y:S01]  /*7fd0*/  LDL.LU R22, [R1+0x8c] ;  /* 0x00008c0001167983 */ /* 0x000f220000300800 */
[----:B------:R-:W-:Y:S02]  /*7fe0*/  ISETP.GE.AND P2, PT, R28, RZ, PT ;  /* 0x000000ff1c00720c */ /* 0x000fe40003f46270 */
[----:B------:R-:W-:-:S04]  /*7ff0*/  ISETP.GT.U32.AND P0, PT, R0, R12, PT ;  /* 0x0000000c0000720c */ /* 0x000fc80003f04070 */
[----:B------:R-:W-:Y:S02]  /*8000*/  @!P3 IMAD.IADD R11, R11, 0x1, -R0 ;  /* 0x000000010b0bb824 */ /* 0x000fe400078e0a00 */
[----:B------:R-:W-:-:S05]  /*8010*/  @!P1 IMAD.MOV R15, RZ, RZ, -R15 ;  /* 0x000000ffff0f9224 */ /* 0x000fca00078e0a0f */
[----:B------:R-:W-:Y:S01]  /*8020*/  @!P2 IMAD.MOV R14, RZ, RZ, -R14 ;  /* 0x000000ffff0ea224 */ /* 0x000fe200078e0a0e */
[----:B------:R-:W-:Y:S01]  /*8030*/  ISETP.GT.U32.AND P1, PT, R0, R11, PT ;  /* 0x0000000b0000720c */ /* 0x000fe20003f24070 */
[----:B------:R-:W-:Y:S01]  /*8040*/  @!P0 IMAD.IADD R12, R12, 0x1, -R0 ;  /* 0x000000010c0c8824 */ /* 0x000fe200078e0a00 */
[----:B------:R-:W-:Y:S04]  /*8050*/  STL [R1+0x12c], R15 ;  /* 0x00012c0f01007387 */ /* 0x000fe80000100800 */
[----:B------:R0:W-:Y:S01]  /*8060*/  STL [R1+0x128], R14 ;  /* 0x0001280e01007387 */ /* 0x0001e20000100800 */
[----:B------:R-:W-:Y:S02]  /*8070*/  @!P5 IMAD.MOV R13, RZ, RZ, -R13 ;  /* 0x000000ffff0dd224 */ /* 0x000fe400078e0a0d */
[----:B0-----:R-:W-:-:S04]  /*8080*/  IMAD.MOV.U32 R14, RZ, RZ, R12 ;  /* 0x000000ffff0e7224 */ /* 0x001fc800078e000c */
[----:B------:R-:W-:Y:S01]  /*8090*/  @!P6 IMAD.MOV R14, RZ, RZ, -R14 ;  /* 0x000000ffff0ee224 */ /* 0x000fe200078e0a0e */
[----:B------:R0:W-:Y:S01]  /*80a0*/  STL [R1+0x124], R13 ;  /* 0x0001240d01007387 */ /* 0x0001e20000100800 */
[----:B------:R-:W-:-:S03]  /*80b0*/  @!P1 IMAD.IADD R11, R11, 0x1, -R0 ;  /* 0x000000010b0b9824 */ /* 0x000fc600078e0a00 */
[----:B------:R-:W-:Y:S01]  /*80c0*/  STL [R1+0x120], R14 ;  /* 0x0001200e01007387 */ /* 0x000fe20000100800 */
[----:B------:R-:W-:-:S13]  /*80d0*/  ISETP.GE.AND P0, PT, R27, RZ, PT ;  /* 0x000000ff1b00720c */ /* 0x000fda0003f06270 */
[----:B------:R-:W-:Y:S01]  /*80e0*/  @!P0 IMAD.MOV R11, RZ, RZ, -R11 ;  /* 0x000000ffff0b8224 */ /* 0x000fe200078e0a0b */
[----:B--2---:R-:W-:-:S05]  /*80f0*/  IABS R8, R21 ;  /* 0x0000001500087213 */ /* 0x004fca0000000000 */
[----:B------:R-:W-:-:S04]  /*8100*/  IMAD.HI.U32 R4, R10, R8, RZ ;  /* 0x000000080a047227 */ /* 0x000fc800078e00ff */
[----:B------:R-:W-:-:S04]  /*8110*/  IMAD.MOV R4, RZ, RZ, -R4 ;  /* 0x000000ffff047224 */ /* 0x000fc800078e0a04 */
[----:B------:R-:W-:-:S05]  /*8120*/  IMAD R8, R0, R4, R8 ;  /* 0x0000000400087224 */ /* 0x000fca00078e0208 */
[----:B------:R-:W-:Y:S02]  /*8130*/  ISETP.GT.U32.AND P3, PT, R0, R8, PT ;  /* 0x000000080000720c */ /* 0x000fe40003f64070 */
[----:B-----5:R-:W-:Y:S02]  /*8140*/  IABS R7, R26 ;  /* 0x0000001a00077213 */ /* 0x020fe40000000000 */
[----:B------:R-:W-:-:S03]  /*8150*/  IABS R6, R24 ;  /* 0x0000001800067213 */ /* 0x000fc60000000000 */
[----:B------:R-:W-:Y:S01]  /*8160*/  IMAD.HI.U32 R2, R10, R7, RZ ;  /* 0x000000070a027227 */ /* 0x000fe200078e00ff */
[----:B------:R-:W-:-:S03]  /*8170*/  IABS R5, R25 ;  /* 0x0000001900057213 */ /* 0x000fc60000000000 */
[----:B------:R-:W-:Y:S02]  /*8180*/  IMAD.MOV R2, RZ, RZ, -R2 ;  /* 0x000000ffff027224 */ /* 0x000fe400078e0a02 */
[----:B------:R-:W-:Y:S01]  /*8190*/  @!P3 IMAD.IADD R8, R8, 0x1, -R0 ;  /* 0x000000010808b824 */ /* 0x000fe200078e0a00 */
[----:B------:R-:W-:Y:S01]  /*81a0*/  ISETP.GT.U32.AND P3, PT, R0, R9, PT ;  /* 0x000000090000720c */ /* 0x000fe20003f64070 */
[----:B------:R-:W-:-:S04]  /*81b0*/  IMAD.HI.U32 R16, R10, R6, RZ ;  /* 0x000000060a107227 */ /* 0x000fc800078e00ff */
[----:B------:R-:W-:-:S04]  /*81c0*/  IMAD.HI.U32 R4, R10, R5, RZ ;  /* 0x000000050a047227 */ /* 0x000fc800078e00ff */
[C---:B------:R-:W-:Y:S02]  /*81d0*/  IMAD R2, R0.reuse, R2, R7 ;  /* 0x0000000200027224 */ /* 0x040fe400078e0207 */
[----:B------:R-:W-:Y:S02]  /*81e0*/  IMAD.MOV R16, RZ, RZ, -R16 ;  /* 0x000000ffff107224 */ /* 0x000fe400078e0a10 */
[----:B------:R-:W-:Y:S01]  /*81f0*/  IMAD.MOV R4, RZ, RZ, -R4 ;  /* 0x000000ffff047224 */ /* 0x000fe200078e0a04 */
[C---:B------:R-:W-:Y:S01]  /*8200*/  ISETP.GT.U32.AND P5, PT, R0.reuse, R2, PT ;  /* 0x000000020000720c */ /* 0x040fe20003fa4070 */
[C---:B------:R-:W-:Y:S02]  /*8210*/  IMAD R6, R0.reuse, R16, R6 ;  /* 0x0000001000067224 */ /* 0x040fe400078e0206 */
[----:B------:R-:W-:Y:S02]  /*8220*/  IMAD R4, R0, R4, R5 ;  /* 0x0000000400047224 */ /* 0x000fe400078e0205 */
[----:B------:R-:W-:Y:S01]  /*8230*/  @!P3 IMAD.IADD R9, R9, 0x1, -R0 ;  /* 0x000000010909b824 */ /* 0x000fe200078e0a00 */
[----:B------:R-:W-:-:S02]  /*8240*/  ISETP.GE.AND P3, PT, R21, RZ, PT ;  /* 0x000000ff1500720c */ /* 0x000fc40003f66270 */
[C---:B------:R-:W-:Y:S01]  /*8250*/  ISETP.GT.U32.AND P6, PT, R0.reuse, R6, PT ;  /* 0x000000060000720c */ /* 0x040fe20003fc4070 */
[----:B------:R-:W2:Y:S01]  /*8260*/  LDL.LU R21, [R1+0x90] ;  /* 0x0000900001157983 */ /* 0x000ea20000300800 */
[----:B------:R-:W-:-:S03]  /*8270*/  ISETP.GT.U32.AND P1, PT, R0, R4, PT ;  /* 0x000000040000720c */ /* 0x000fc60003f24070 */
[----:B------:R-:W-:Y:S01]  /*8280*/  @!P5 IMAD.IADD R2, R2, 0x1, -R0 ;  /* 0x000000010202d824 */ /* 0x000fe200078e0a00 */
[----:B------:R-:W-:Y:S02]  /*8290*/  ISETP.GE.AND P5, PT, R24, RZ, PT ;  /* 0x000000ff1800720c */ /* 0x000fe40003fa6270 */
[----:B------:R-:W5:Y:S01]  /*82a0*/  LDL.LU R24, [R1+0x94] ;  /* 0x0000940001187983 */ /* 0x000f620000300800 */
[----:B------:R-:W-:-:S04]  /*82b0*/  ISETP.GT.U32.AND P2, PT, R0, R8, PT ;  /* 0x000000080000720c */ /* 0x000fc80003f44070 */
[--C-:B------:R-:W-:Y:S02]  /*82c0*/  @!P6 IMAD.IADD R6, R6, 0x1, -R0.reuse ;  /* 0x000000010606e824 */ /* 0x100fe400078e0a00 */
[----:B------:R-:W-:-:S03]  /*82d0*/  @!P1 IMAD.IADD R4, R4, 0x1, -R0 ;  /* 0x0000000104049824 */ /* 0x000fc600078e0a00 */
[C---:B------:R-:W-:Y:S02]  /*82e0*/  ISETP.GT.U32.AND P1, PT, R0.reuse, R6, PT ;  /* 0x000000060000720c */ /* 0x040fe40003f24070 */
[----:B------:R-:W-:Y:S02]  /*82f0*/  ISETP.GT.U32.AND P0, PT, R0, R4, PT ;  /* 0x000000040000720c */ /* 0x000fe40003f04070 */
[----:B------:R-:W-:Y:S02]  /*8300*/  @!P2 IMAD.IADD R8, R8, 0x1, -R0 ;  /* 0x000000010808a824 */ /* 0x000fe400078e0a00 */
[----:B------:R-:W-:Y:S02]  /*8310*/  @!P4 IMAD.MOV R9, RZ, RZ, -R9 ;  /* 0x000000ffff09c224 */ /* 0x000fe400078e0a09 */
[----:B------:R-:W-:Y:S01]  /*8320*/  @!P3 IMAD.MOV R8, RZ, RZ, -R8 ;  /* 0x000000ffff08b224 */ /* 0x000fe200078e0a08 */
[----:B------:R-:W-:Y:S01]  /*8330*/  STL [R1+0x11c], R11 ;  /* 0x00011c0b01007387 */ /* 0x000fe20000100800 */
[----:B---3--:R-:W-:-:S03]  /*8340*/  IABS R7, R23 ;  /* 0x0000001700077213 */ /* 0x008fc60000000000 */
[----:B------:R-:W-:Y:S01]  /*8350*/  STL [R1+0x118], R9 ;  /* 0x0001180901007387 */ /* 0x000fe20000100800 */
[--C-:B------:R-:W-:Y:S01]  /*8360*/  @!P1 IMAD.IADD R6, R6, 0x1, -R0.reuse ;  /* 0x0000000106069824 */ /* 0x100fe200078e0a00 */
[----:B------:R-:W-:Y:S01]  /*8370*/  ISETP.GE.AND P1, PT, R23, RZ, PT ;  /* 0x000000ff1700720c */ /* 0x000fe20003f26270 */
[----:B------:R-:W-:Y:S01]  /*8380*/  @!P0 IMAD.IADD R4, R4, 0x1, -R0 ;  /* 0x0000000104048824 */ /* 0x000fe200078e0a00 */
[----:B------:R1:W-:Y:S01]  /*8390*/  STL [R1+0x114], R8 ;  /* 0x0001140801007387 */ /* 0x0003e20000100800 */
[----:B------:R-:W-:Y:S02]  /*83a0*/  IABS R5, R3 ;  /* 0x0000000300057213 */ /* 0x000fe40000000000 */
[----:B------:R-:W-:Y:S01]  /*83b0*/  ISETP.GE.AND P0, PT, R3, RZ, PT ;  /* 0x000000ff0300720c */ /* 0x000fe20003f06270 */
[----:B------:R-:W3:Y:S04]  /*83c0*/  LDL.LU R23, [R1+0x98] ;  /* 0x0000980001177983 */ /* 0x000ee80000300800 */
[----:B------:R-:W3:Y:S01]  /*83d0*/  LDL.LU R3, [R1+0x9c] ;  /* 0x00009c0001037983 */ /* 0x000ee20000300800 */
[----:B------:R-:W-:-:S04]  /*83e0*/  IMAD.HI.U32 R12, R10, R5, RZ ;  /* 0x000000050a0c7227 */ /* 0x000fc800078e00ff */
[----:B------:R-:W-:Y:S02]  /*83f0*/  IMAD.MOV R12, RZ, RZ, -R12 ;  /* 0x000000ffff0c7224 */ /* 0x000fe400078e0a0c */
[----:B0-----:R-:W-:Y:S01]  /*8400*/  IMAD.HI.U32 R13, R10, R7, RZ ;  /* 0x000000070a0d7227 */ /* 0x001fe200078e00ff */
[----:B------:R-:W-:-:S03]  /*8410*/  ISETP.GT.U32.AND P6, PT, R0, R2, PT ;  /* 0x000000020000720c */ /* 0x000fc60003fc4070 */
[----:B------:R-:W-:Y:S02]  /*8420*/  IMAD R5, R0, R12, R5 ;  /* 0x0000000c00057224 */ /* 0x000fe400078e0205 */
[----:B------:R-:W-:Y:S01]  /*8430*/  IMAD.MOV R13, RZ, RZ, -R13 ;  /* 0x000000ffff0d7224 */ /* 0x000fe200078e0a0d */
[----:B------:R-:W-:-:S03]  /*8440*/  ISETP.GE.AND P2, PT, R26, RZ, PT ;  /* 0x000000ff1a00720c */ /* 0x000fc60003f46270 */
[----:B------:R-:W-:-:S05]  /*8450*/  IMAD R7, R0, R13, R7 ;  /* 0x0000000d00077224 */ /* 0x000fca00078e0207 */
[----:B------:R-:W-:Y:S01]  /*8460*/  ISETP.GT.U32.AND P4, PT, R0, R7, PT ;  /* 0x000000070000720c */ /* 0x000fe20003f84070 */
[----:B------:R-:W-:-:S04]  /*8470*/  @!P6 IMAD.IADD R2, R2, 0x1, -R0 ;  /* 0x000000010202e824 */ /* 0x000fc800078e0a00 */
[----:B------:R-:W-:-:S05]  /*8480*/  @!P2 IMAD.MOV R2, RZ, RZ, -R2 ;  /* 0x000000ffff02a224 */ /* 0x000fca00078e0a02 */
[----:B------:R0:W-:Y:S03]  /*8490*/  STL [R1+0x110], R2 ;  /* 0x0001100201007387 */ /* 0x0001e60000100800 */
[----:B------:R-:W-:Y:S01]  /*84a0*/  @!P4 IMAD.IADD R7, R7, 0x1, -R0 ;  /* 0x000000010707c824 */ /* 0x000fe200078e0a00 */
[----:B----4-:R-:W-:-:S05]  /*84b0*/  IABS R12, R22 ;  /* 0x00000016000c7213 */ /* 0x010fca0000000000 */
[----:B-1----:R-:W-:-:S04]  /*84c0*/  IMAD.HI.U32 R8, R10, R12, RZ ;  /* 0x0000000c0a087227 */ /* 0x002fc800078e00ff */
[----:B------:R-:W-:-:S04]  /*84d0*/  IMAD.MOV R8, RZ, RZ, -R8 ;  /* 0x000000ffff087224 */ /* 0x000fc800078e0a08 */
[----:B------:R-:W-:Y:S02]  /*84e0*/  IMAD R12, R0, R8, R12 ;  /* 0x00000008000c7224 */ /* 0x000fe400078e020c */
[----:B------:R-:W-:-:S04]  /*84f0*/  IMAD.MOV.U32 R8, RZ, RZ, R6 ;  /* 0x000000ffff087224 */ /* 0x000fc800078e0006 */
[----:B------:R-:W-:Y:S01]  /*8500*/  @!P5 IMAD.MOV R8, RZ, RZ, -R8 ;  /* 0x000000ffff08d224 */ /* 0x000fe200078e0a08 */
[----:B------:R-:W-:-:S04]  /*8510*/  ISETP.GE.AND P4, PT, R22, RZ, PT ;  /* 0x000000ff1600720c */ /* 0x000fc80003f86270 */
[----:B------:R-:W-:Y:S01]  /*8520*/  STL [R1+0x18], R8 ;  /* 0x0000180801007387 */ /* 0x000fe20000100800 */
[----:B------:R-:W-:-:S03]  /*8530*/  ISETP.GE.AND P3, PT, R25, RZ, PT ;  /* 0x000000ff1900720c */ /* 0x000fc60003f66270 */
[----:B------:R-:W4:Y:S01]  /*8540*/  LDL.LU R22, [R1+0xa0] ;  /* 0x0000a00001167983 */ /* 0x000f220000300800 */
[C---:B------:R-:W-:Y:S02]  /*8550*/  ISETP.GT.U32.AND P6, PT, R0.reuse, R5, PT ;  /* 0x000000050000720c */ /* 0x040fe40003fc4070 */
[C---:B------:R-:W-:Y:S02]  /*8560*/  ISETP.GT.U32.AND P2, PT, R0.reuse, R7, PT ;  /* 0x000000070000720c */ /* 0x040fe40003f44070 */
[----:B------:R-:W-:-:S05]  /*8570*/  ISETP.GT.U32.AND P5, PT, R0, R12, PT ;  /* 0x0000000c0000720c */ /* 0x000fca0003fa4070 */
[----:B------:R-:W-:-:S04]  /*8580*/  @!P3 IMAD.MOV R4, RZ, RZ, -R4 ;  /* 0x000000ffff04b224 */ /* 0x000fc800078e0a04 */
[--C-:B------:R-:W-:Y:S02]  /*8590*/  @!P6 IMAD.IADD R5, R5, 0x1, -R0.reuse ;  /* 0x000000010505e824 */ /* 0x100fe400078e0a00 */
[----:B------:R-:W-:-:S03]  /*85a0*/  @!P2 IMAD.IADD R7, R7, 0x1, -R0 ;  /* 0x000000010707a824 */ /* 0x000fc600078e0a00 */
[----:B------:R-:W-:Y:S01]  /*85b0*/  ISETP.GT.U32.AND P6, PT, R0, R5, PT ;  /* 0x000000050000720c */ /* 0x000fe20003fc4070 */
[----:B------:R-:W-:-:S12]  /*85c0*/  @!P5 IMAD.IADD R12, R12, 0x1, -R0 ;  /* 0x000000010c0cd824 */ /* 0x000fd800078e0a00 */
[----:B------:R-:W-:-:S04]  /*85d0*/  @!P6 IMAD.IADD R5, R5, 0x1, -R0 ;  /* 0x000000010505e824 */ /* 0x000fc800078e0a00 */
[----:B------:R-:W-:Y:S01]  /*85e0*/  @!P0 IMAD.MOV R5, RZ, RZ, -R5 ;  /* 0x000000ffff058224 */ /* 0x000fe200078e0a05 */
[----:B--2---:R-:W-:Y:S02]  /*85f0*/  IABS R9, R21 ;  /* 0x0000001500097213 */ /* 0x004fe40000000000 */
[----:B------:R-:W-:Y:S02]  /*8600*/  ISETP.GE.AND P3, PT, R21, RZ, PT ;  /* 0x000000ff1500720c */ /* 0x000fe40003f66270 */
[----:B------:R-:W2:Y:S01]  /*8610*/  LDL.LU R21, [R1+0xa4] ;  /* 0x0000a40001157983 */ /* 0x000ea20000300800 */
[----:B0-----:R-:W-:Y:S01]  /*8620*/  IMAD.HI.U32 R2, R10, R9, RZ ;  /* 0x000000090a027227 */ /* 0x001fe200078e00ff */
[----:B-----5:R-:W-:-:S03]  /*8630*/  IABS R6, R24 ;  /* 0x0000001800067213 */ /* 0x020fc60000000000 */
[----:B------:R-:W-:-:S04]  /*8640*/  IMAD.MOV R2, RZ, RZ, -R2 ;  /* 0x000000ffff027224 */ /* 0x000fc800078e0a02 */
[----:B------:R-:W-:Y:S02]  /*8650*/  IMAD R9, R0, R2, R9 ;  /* 0x0000000200097224 */ /* 0x000fe400078e0209 */
[----:B------:R-:W-:Y:S02]  /*8660*/  IMAD.MOV.U32 R2, RZ, RZ, R6 ;  /* 0x000000ffff027224 */ /* 0x000fe400078e0006 */
[----:B------:R-:W-:-:S04]  /*8670*/  IMAD.MOV.U32 R6, RZ, RZ, R7 ;  /* 0x000000ffff067224 */ /* 0x000fc800078e0007 */
[----:B------:R-:W-:Y:S01]  /*8680*/  @!P1 IMAD.MOV R6, RZ, RZ, -R6 ;  /* 0x000000ffff069224 */ /* 0x000fe200078e0a06 */
[----:B------:R-:W-:Y:S01]  /*8690*/  ISETP.GT.U32.AND P1, PT, R0, R12, PT ;  /* 0x0000000c0000720c */ /* 0x000fe20003f24070 */
[----:B------:R0:W-:Y:S04]  /*86a0*/  STL [R1+0x14], R4 ;  /* 0x0000140401007387 */ /* 0x0001e80000100800 */
[----:B------:R-:W5:Y:S04]  /*86b0*/  LDL.LU R25, [R1+0xa8] ;  /* 0x0000a80001197983 */ /* 0x000f680000300800 */
[----:B------:R1:W-:Y:S04]  /*86c0*/  STL [R1+0x10c], R6 ;  /* 0x00010c0601007387 */ /* 0x0003e80000100800 */
[----:B------:R-:W-:Y:S01]  /*86d0*/  @!P1 IMAD.IADD R12, R12, 0x1, -R0 ;  /* 0x000000010c0c9824 */ /* 0x000fe200078e0a00 */
[----:B------:R-:W-:Y:S01]  /*86e0*/  STL [R1+0x108], R5 ;  /* 0x0001080501007387 */ /* 0x000fe20000100800 */
[----:B---3--:R-:W-:-:S02]  /*86f0*/  IABS R11, R3 ;  /* 0x00000003000b7213 */ /* 0x008fc40000000000 */
[----:B------:R-:W-:Y:S02]  /*8700*/  ISETP.GE.AND P1, PT, R3, RZ, PT ;  /* 0x000000ff0300720c */ /* 0x000fe40003f26270 */
[----:B------:R-:W3:Y:S01]  /*8710*/  LDL.LU R3, [R1+0xac] ;  /* 0x0000ac0001037983 */ /* 0x000ee20000300800 */
[----:B------:R-:W-:Y:S01]  /*8720*/  ISETP.GT.U32.AND P6, PT, R0, R9, PT ;  /* 0x000000090000720c */ /* 0x000fe20003fc4070 */
[----:B0-----:R-:W-:Y:S01]  /*8730*/  IMAD.HI.U32 R4, R10, R2, RZ ;  /* 0x000000020a047227 */ /* 0x001fe200078e00ff */
[----:B------:R-:W-:Y:S02]  /*8740*/  IABS R8, R23 ;  /* 0x0000001700087213 */ /* 0x000fe40000000000 */
[----:B------:R-:W-:Y:S01]  /*8750*/  ISETP.GE.AND P5, PT, R23, RZ, PT ;  /* 0x000000ff1700720c */ /* 0x000fe20003fa6270 */
[----:B------:R-:W-:Y:S01]  /*8760*/  IMAD.MOV R4, RZ, RZ, -R4 ;  /* 0x000000ffff047224 */ /* 0x000fe200078e0a04 */
[----:B------:R-:W3:Y:S03]  /*8770*/  LDL.LU R23, [R1+0xb0] ;  /* 0x0000b00001177983 */ /* 0x000ee60000300800 */
[----:B------:R-:W-:-:S04]  /*8780*/  IMAD R2, R0, R4, R2 ;  /* 0x0000000400027224 */ /* 0x000fc800078e0202 */
[----:B------:R-:W-:Y:S01]  /*8790*/  @!P6 IMAD.IADD R9, R9, 0x1, -R0 ;  /* 0x000000010909e824 */ /* 0x000fe200078e0a00 */
[----:B------:R-:W-:Y:S01]  /*87a0*/  ISETP.GT.U32.AND P0, PT, R0, R2, PT ;  /* 0x000000020000720c */ /* 0x000fe20003f04070 */
[----:B-1----:R-:W-:-:S03]  /*87b0*/  IMAD.HI.U32 R6, R10, R8, RZ ;  /* 0x000000080a067227 */ /* 0x002fc600078e00ff */
[----:B------:R-:W-:Y:S01]  /*87c0*/  ISETP.GT.U32.AND P6, PT, R0, R9, PT ;  /* 0x000000090000720c */ /* 0x000fe20003fc4070 */
[----:B------:R-:W-:-:S04]  /*87d0*/  IMAD.MOV R6, RZ, RZ, -R6 ;  /* 0x000000ffff067224 */ /* 0x000fc800078e0a06 */
[----:B------:R-:W-:-:S04]  /*87e0*/  IMAD R8, R0, R6, R8 ;  /* 0x0000000600087224 */ /* 0x000fc800078e0208 */
[----:B------:R-:W-:-:S04]  /*87f0*/  @!P0 IMAD.IADD R2, R2, 0x1, -R0 ;  /* 0x0000000102028824 */ /* 0x000fc800078e0a00 */
[----:B------:R-:W-:Y:S01]  /*8800*/  @!P6 IMAD.IADD R9, R9, 0x1, -R0 ;  /* 0x000000010909e824 */ /* 0x000fe200078e0a00 */
[C---:B------:R-:W-:Y:S02]  /*8810*/  ISETP.GT.U32.AND P6, PT, R0.reuse, R8, PT ;  /* 0x000000080000720c */ /* 0x040fe40003fc4070 */
[----:B------:R-:W-:Y:S01]  /*8820*/  ISETP.GT.U32.AND P0, PT, R0, R2, PT ;  /* 0x000000020000720c */ /* 0x000fe20003f04070 */
[----:B------:R-:W-:Y:S02]  /*8830*/  IMAD.MOV.U32 R13, RZ, RZ, R9 ;  /* 0x000000ffff0d7224 */ /* 0x000fe400078e0009 */
[----:B------:R-:W-:Y:S02]  /*8840*/  @!P4 IMAD.MOV R12, RZ, RZ, -R12 ;  /* 0x000000ffff0cc224 */ /* 0x000fe400078e0a0c */
[----:B------:R-:W-:Y:S02]  /*8850*/  @!P3 IMAD.MOV R13, RZ, RZ, -R13 ;  /* 0x000000ffff0db224 */ /* 0x000fe400078e0a0d */
[----:B------:R-:W-:Y:S01]  /*8860*/  IMAD.HI.U32 R4, R10, R11, RZ ;  /* 0x0000000b0a047227 */ /* 0x000fe200078e00ff */
[----:B------:R0:W-:Y:S01]  /*8870*/  STL [R1], R12 ;  /* 0x0000000c01007387 */ /* 0x0001e20000100800 */
[----:B------:R-:W-:-:S02]  /*8880*/  ISETP.GE.AND P2, PT, R24, RZ, PT ;  /* 0x000000ff1800720c */ /* 0x000fc40003f46270 */
[----:B------:R-:W-:Y:S01]  /*8890*/  @!P6 IMAD.IADD R8, R8, 0x1, -R0 ;  /* 0x000000010808e824 */ /* 0x000fe200078e0a00 */
[----:B------:R1:W-:Y:S01]  /*88a0*/  STL [R1+0xec], R13 ;  /* 0x0000ec0d01007387 */ /* 0x0003e20000100800 */
[----:B------:R-:W-:Y:S02]  /*88b0*/  IMAD.MOV R4, RZ, RZ, -R4 ;  /* 0x000000ffff047224 */ /* 0x000fe400078e0a04 */
[----:B------:R-:W-:Y:S01]  /*88c0*/  @!P0 IMAD.IADD R2, R2, 0x1, -R0 ;  /* 0x0000000102028824 */ /* 0x000fe200078e0a00 */
[C---:B------:R-:W-:Y:S01]  /*88d0*/  ISETP.GT.U32.AND P6, PT, R0.reuse, R8, PT ;  /* 0x000000080000720c */ /* 0x040fe20003fc4070 */
[----:B------:R-:W-:Y:S02]  /*88e0*/  IMAD R11, R0, R4, R11 ;  /* 0x00000004000b7224 */ /* 0x000fe400078e020b */
[----:B0-----:R-:W-:-:S03]  /*88f0*/  IMAD.MOV.U32 R12, RZ, RZ, R2 ;  /* 0x000000ffff0c7224 */ /* 0x001fc600078e0002 */
[----:B------:R-:W-:Y:S01]  /*8900*/  ISETP.GT.U32.AND P4, PT, R0, R11, PT ;  /* 0x0000000b0000720c */ /* 0x000fe20003f84070 */
[----:B------:R-:W-:-:S06]  /*8910*/  @!P2 IMAD.MOV R12, RZ, RZ, -R12 ;  /* 0x000000ffff0ca224 */ /* 0x000fcc00078e0a0c */
[--C-:B------:R-:W-:Y:S01]  /*8920*/  @!P6 IMAD.IADD R8, R8, 0x1, -R0.reuse ;  /* 0x000000010808e824 */ /* 0x100fe200078e0a00 */
[----:B----4-:R-:W-:Y:S02]  /*8930*/  IABS R7, R22 ;  /* 0x0000001600077213 */ /* 0x010fe40000000000 */
[----:B------:R-:W-:Y:S02]  /*8940*/  ISETP.GE.AND P3, PT, R22, RZ, PT ;  /* 0x000000ff1600720c */ /* 0x000fe40003f66270 */
[----:B------:R-:W4:Y:S04]  /*8950*/  LDL.LU R22, [R1+0xb4] ;  /* 0x0000b40001167983 */ /* 0x000f280000300800 */
[----:B------:R0:W-:Y:S01]  /*8960*/  STL [R1+0x104], R12 ;  /* 0x0001040c01007387 */ /* 0x0001e20000100800 */
[----:B------:R-:W-:-:S05]  /*8970*/  @!P4 IMAD.IADD R11, R11, 0x1, -R0 ;  /* 0x000000010b0bc824 */ /* 0x000fca00078e0a00 */
[----:B------:R-:W-:Y:S01]  /*8980*/  ISETP.GT.U32.AND P4, PT, R0, R11, PT ;  /* 0x0000000b0000720c */ /* 0x000fe20003f84070 */
[----:B------:R-:W-:-:S04]  /*8990*/  IMAD.HI.U32 R4, R10, R7, RZ ;  /* 0x000000070a047227 */ /* 0x000fc800078e00ff */
[----:B------:R-:W-:Y:S02]  /*89a0*/  IMAD.MOV R4, RZ, RZ, -R4 ;  /* 0x000000ffff047224 */ /* 0x000fe400078e0a04 */
[----:B-1----:R-:W-:Y:S02]  /*89b0*/  IMAD.MOV.U32 R13, RZ, RZ, R8 ;  /* 0x000000ffff0d7224 */ /* 0x002fe400078e0008 */
[----:B------:R-:W-:-:S04]  /*89c0*/  IMAD R7, R0, R4, R7 ;  /* 0x0000000400077224 */ /* 0x000fc800078e0207 */
[----:B------:R-:W-:Y:S02]  /*89d0*/  @!P4 IMAD.IADD R11, R11, 0x1, -R0 ;  /* 0x000000010b0bc824 */ /* 0x000fe400078e0a00 */
[----:B------:R-:W-:Y:S02]  /*89e0*/  @!P5 IMAD.MOV R13, RZ, RZ, -R13 ;  /* 0x000000ffff0dd224 */ /* 0x000fe400078e0a0d */
[----:B0-----:R-:W-:-:S04]  /*89f0*/  IMAD.MOV.U32 R12, RZ, RZ, R11 ;  /* 0x000000ffff0c7224 */ /* 0x001fc800078e000b */
[----:B------:R-:W-:Y:S01]  /*8a00*/  @!P1 IMAD.MOV R12, RZ, RZ, -R12 ;  /* 0x000000ffff0c9224 */ /* 0x000fe200078e0a0c */
[----:B--2---:R-:W-:Y:S02]  /*8a10*/  IABS R5, R21 ;  /* 0x0000001500057213 */ /* 0x004fe40000000000 */
[----:B------:R-:W-:Y:S02]  /*8a20*/  ISETP.GE.AND P6, PT, R21, RZ, PT ;  /* 0x000000ff1500720c */ /* 0x000fe40003fc6270 */
[----:B------:R-:W2:Y:S01]  /*8a30*/  LDL.LU R21, [R1+0xb8] ;  /* 0x0000b80001157983 */ /* 0x000ea20000300800 */
[----:B------:R-:W-:-:S03]  /*8a40*/  IMAD.HI.U32 R6, R10, R5, RZ ;  /* 0x000000050a067227 */ /* 0x000fc600078e00ff */
[----:B------:R-:W2:Y:S01]  /*8a50*/  LDL.LU R24, [R1+0xbc] ;  /* 0x0000bc0001187983 */ /* 0x000ea20000300800 */
[----:B------:R-:W-:-:S04]  /*8a60*/  IMAD.MOV R6, RZ, RZ, -R6 ;  /* 0x000000ffff067224 */ /* 0x000fc800078e0a06 */
[----:B------:R-:W-:Y:S01]  /*8a70*/  IMAD R5, R0, R6, R5 ;  /* 0x0000000600057224 */ /* 0x000fe200078e0205 */
[----:B------:R4:W-:Y:S01]  /*8a80*/  STL [R1+0x100], R13 ;  /* 0x0001000d01007387 */ /* 0x0009e20000100800 */
[----:B-----5:R-:W-:-:S05]  /*8a90*/  IABS R4, R25 ;  /* 0x0000001900047213 */ /* 0x020fca0000000000 */
[----:B------:R-:W-:Y:S01]  /*8aa0*/  IMAD.MOV.U32 R6, RZ, RZ, R4 ;  /* 0x000000ffff067224 */ /* 0x000fe200078e0004 */
[----:B---3--:R-:W-:Y:S02]  /*8ab0*/  IABS R4, R3 ;  /* 0x0000000300047213 */ /* 0x008fe40000000000 */
[----:B------:R-:W-:Y:S02]  /*8ac0*/  ISETP.GE.AND P1, PT, R3, RZ, PT ;  /* 0x000000ff0300720c */ /* 0x000fe40003f26270 */
[----:B------:R-:W3:Y:S01]  /*8ad0*/  LDL.LU R3, [R1+0xc0] ;  /* 0x0000c00001037983 */ /* 0x000ee20000300800 */
[----:B------:R-:W-:Y:S02]  /*8ae0*/  ISETP.GT.U32.AND P0, PT, R0, R7, PT ;  /* 0x000000070000720c */ /* 0x000fe40003f04070 */
[----:B------:R-:W-:Y:S01]  /*8af0*/  ISETP.GE.AND P5, PT, R25, RZ, PT ;  /* 0x000000ff1900720c */ /* 0x000fe20003fa6270 */
[----:B------:R-:W-:Y:S04]  /*8b00*/  STL [R1+0xf0], R12 ;  /* 0x0000f00c01007387 */ /* 0x000fe80000100800 */
[----:B------:R-:W5:Y:S06]  /*8b10*/  LDL.LU R25, [R1+0xc4] ;  /* 0x0000c40001197983 */ /* 0x000f6c0000300800 */
[----:B------:R-:W-:-:S05]  /*8b20*/  @!P0 IMAD.IADD R7, R7, 0x1, -R0 ;  /* 0x0000000107078824 */ /* 0x000fca00078e0a00 */
[C---:B------:R-:W-:Y:S02]  /*8b30*/  ISETP.GT.U32.AND P0, PT, R0.reuse, R7, PT ;  /* 0x000000070000720c */ /* 0x040fe40003f04070 */
[----:B------:R-:W-:Y:S02]  /*8b40*/  ISETP.GT.U32.AND P2, PT, R0, R5, PT ;  /* 0x000000050000720c */ /* 0x000fe40003f44070 */
[----:B------:R-:W-:-:S09]  /*8b50*/  IABS R2, R23 ;  /* 0x0000001700027213 */ /* 0x000fd20000000000 */
[--C-:B------:R-:W-:Y:S01]  /*8b60*/  @!P0 IMAD.IADD R7, R7, 0x1, -R0.reuse ;  /* 0x0000000107078824 */ /* 0x100fe200078e0a00 */
[----:B------:R-:W-:Y:S02]  /*8b70*/  ISETP.GE.AND P0, PT, R23, RZ, PT ;  /* 0x000000ff1700720c */ /* 0x000fe40003f06270 */
[----:B------:R-:W5:Y:S01]  /*8b80*/  LDL.LU R23, [R1+0xc8] ;  /* 0x0000c80001177983 */ /* 0x000f620000300800 */
[----:B------:R-:W-:Y:S02]  /*8b90*/  @!P2 IMAD.IADD R5, R5, 0x1, -R0 ;  /* 0x000000010505a824 */ /* 0x000fe400078e0a00 */
[----:B------:R-:W-:-:S03]  /*8ba0*/  IMAD.HI.U32 R9, R10, R6, RZ ;  /* 0x000000060a097227 */ /* 0x000fc600078e00ff */
[----:B------:R-:W-:Y:S01]  /*8bb0*/  ISETP.GT.U32.AND P2, PT, R0, R5, PT ;  /* 0x000000050000720c */ /* 0x000fe20003f44070 */
[----:B------:R-:W-:-:S04]  /*8bc0*/  IMAD.MOV R9, RZ, RZ, -R9 ;  /* 0x000000ffff097224 */ /* 0x000fc800078e0a09 */
[----:B------:R-:W-:-:S05]  /*8bd0*/  IMAD R6, R0, R9, R6 ;  /* 0x0000000900067224 */ /* 0x000fca00078e0206 */
[----:B------:R-:W-:-:S03]  /*8be0*/  ISETP.GT.U32.AND P4, PT, R0, R6, PT ;  /* 0x000000060000720c */ /* 0x000fc60003f84070 */
[----:B------:R-:W-:Y:S02]  /*8bf0*/  @!P2 IMAD.IADD R5, R5, 0x1, -R0 ;  /* 0x000000010505a824 */ /* 0x000fe400078e0a00 */
[----:B------:R-:W-:-:S04]  /*8c00*/  IMAD.HI.U32 R9, R10, R4, RZ ;  /* 0x000000040a097227 */ /* 0x000fc800078e00ff */
[----:B------:R-:W-:Y:S02]  /*8c10*/  IMAD.MOV.U32 R11, RZ, RZ, R5 ;  /* 0x000000ffff0b7224 */ /* 0x000fe400078e0005 */
[----:B------:R-:W-:Y:S02]  /*8c20*/  @!P3 IMAD.MOV R7, RZ, RZ, -R7 ;  /* 0x000000ffff07b224 */ /* 0x000fe400078e0a07 */
[----:B------:R-:W-:Y:S02]  /*8c30*/  IMAD.MOV R9, RZ, RZ, -R9 ;  /* 0x000000ffff097224 */ /* 0x000fe400078e0a09 */
[----:B------:R-:W-:Y:S01]  /*8c40*/  @!P6 IMAD.MOV R11, RZ, RZ, -R11 ;  /* 0x000000ffff0be224 */ /* 0x000fe200078e0a0b */
[----:B------:R0:W-:Y:S01]  /*8c50*/  STL [R1+0xf8], R7 ;  /* 0x0000f80701007387 */ /* 0x0001e20000100800 */
[----:B------:R-:W-:Y:S02]  /*8c60*/  @!P4 IMAD.IADD R6, R6, 0x1, -R0 ;  /* 0x000000010606c824 */ /* 0x000fe400078e0a00 */
[C---:B------:R-:W-:Y:S01]  /*8c70*/  IMAD R4, R0.reuse, R9, R4 ;  /* 0x0000000900047224 */ /* 0x040fe200078e0204 */
[----:B------:R-:W-:Y:S02]  /*8c80*/  STL [R1+0xfc], R11 ;  /* 0x0000fc0b01007387 */ /* 0x000fe40000100800 */
[----:B------:R-:W-:-:S02]  /*8c90*/  ISETP.GT.U32.AND P4, PT, R0, R6, PT ;  /* 0x000000060000720c */ /* 0x000fc40003f84070 */
[----:B------:R-:W-:Y:S02]  /*8ca0*/  ISETP.GT.U32.AND P2, PT, R0, R4, PT ;  /* 0x000000040000720c */ /* 0x000fe40003f44070 */
[----:B----4-:R-:W-:Y:S02]  /*8cb0*/  IABS R13, R22 ;  /* 0x00000016000d7213 */ /* 0x010fe40000000000 */
[----:B------:R-:W-:Y:S02]  /*8cc0*/  ISETP.GE.AND P3, PT, R22, RZ, PT ;  /* 0x000000ff1600720c */ /* 0x000fe40003f66270 */
[----:B------:R-:W4:Y:S05]  /*8cd0*/  LDL.LU R22, [R1+0xcc] ;  /* 0x0000cc0001167983 */ /* 0x000f2a0000300800 */
[----:B------:R-:W-:-:S02]  /*8ce0*/  @!P4 IMAD.IADD R6, R6, 0x1, -R0 ;  /* 0x000000010606c824 */ /* 0x000fc400078e0a00 */
[----:B------:R-:W-:-:S05]  /*8cf0*/  @!P2 IMAD.IADD R4, R4, 0x1, -R0 ;  /* 0x000000010404a824 */ /* 0x000fca00078e0a00 */
[----:B------:R-:W-:Y:S01]  /*8d00*/  ISETP.GT.U32.AND P2, PT, R0, R4, PT ;  /* 0x000000040000720c */ /* 0x000fe20003f44070 */
[----:B------:R-:W-:-:S04]  /*8d10*/  IMAD.HI.U32 R8, R10, R2, RZ ;  /* 0x000000020a087227 */ /* 0x000fc800078e00ff */
[----:B------:R-:W-:-:S08]  /*8d20*/  IMAD.MOV R8, RZ, RZ, -R8 ;  /* 0x000000ffff087224 */ /* 0x000fd000078e0a08 */
[----:B------:R-:W-:Y:S02]  /*8d30*/  @!P2 IMAD.IADD R4, R4, 0x1, -R0 ;  /* 0x000000010404a824 */ /* 0x000fe400078e0a00 */
[----:B------:R-:W-:Y:S02]  /*8d40*/  IMAD R2, R0, R8, R2 ;  /* 0x0000000800027224 */ /* 0x000fe400078e0202 */
[----:B------:R-:W-:Y:S02]  /*8d50*/  IMAD.MOV.U32 R8, RZ, RZ, R4 ;  /* 0x000000ffff087224 */ /* 0x000fe400078e0004 */
[----:B------:R-:W-:Y:S02]  /*8d60*/  @!P5 IMAD.MOV R6, RZ, RZ, -R6 ;  /* 0x000000ffff06d224 */ /* 0x000fe400078e0a06 */
[----:B------:R-:W-:Y:S01]  /*8d70*/  @!P1 IMAD.MOV R8, RZ, RZ, -R8 ;  /* 0x000000ffff089224 */ /* 0x000fe200078e0a08 */
[----:B--2---:R-:W-:Y:S02]  /*8d80*/  IABS R14, R21 ;  /* 0x00000015000e7213 */ /* 0x004fe40000000000 */
[----:B------:R-:W-:-:S02]  /*8d90*/  ISETP.GE.AND P4, PT, R21, RZ, PT ;  /* 0x000000ff1500720c */ /* 0x000fc40003f86270 */
[----:B------:R-:W2:Y:S01]  /*8da0*/  LDL.LU R21, [R1+0xd0] ;  /* 0x0000d00001157983 */ /* 0x000ea20000300800 */
[----:B0-----:R-:W-:-:S04]  /*8db0*/  IMAD.HI.U32 R7, R10, R14, RZ ;  /* 0x0000000e0a077227 */ /* 0x001fc800078e00ff */
[----:B------:R-:W-:-:S04]  /*8dc0*/  IMAD.MOV R7, RZ, RZ, -R7 ;  /* 0x000000ffff077224 */ /* 0x000fc800078e0a07 */
[----:B------:R-:W-:-:S05]  /*8dd0*/  IMAD R14, R0, R7, R14 ;  /* 0x00000007000e7224 */ /* 0x000fca00078e020e */
[----:B------:R-:W-:Y:S01]  /*8de0*/  ISETP.GT.U32.AND P2, PT, R0, R14, PT ;  /* 0x0000000e0000720c */ /* 0x000fe20003f44070 */
[----:B------:R0:W-:Y:S04]  /*8df0*/  STL [R1+0xf4], R6 ;  /* 0x0000f40601007387 */ /* 0x0001e80000100800 */
[----:B------:R-:W-:Y:S08]  /*8e00*/  STL [R1+0xe8], R8 ;  /* 0x0000e80801007387 */ /* 0x000ff00000100800 */
[----:B------:R-:W-:Y:S01]  /*8e10*/  @!P2 IMAD.IADD R14, R14, 0x1, -R0 ;  /* 0x000000010e0ea824 */ /* 0x000fe200078e0a00 */
[----:B---3--:R-:W-:-:S02]  /*8e20*/  IABS R16, R3 ;  /* 0x0000000300107213 */ /* 0x008fc40000000000 */
[----:B------:R-:W-:Y:S02]  /*8e30*/  ISETP.GE.AND P2, PT, R3, RZ, PT ;  /* 0x000000ff0300720c */ /* 0x000fe40003f46270 */
[----:B------:R-:W3:Y:S01]  /*8e40*/  LDL.LU R3, [R1+0xd4] ;  /* 0x0000d40001037983 */ /* 0x000ee20000300800 */
[----:B------:R-:W-:Y:S01]  /*8e50*/  IMAD.HI.U32 R5, R10, R13, RZ ;  /* 0x0000000d0a057227 */ /* 0x000fe200078e00ff */
[----:B------:R-:W-:Y:S02]  /*8e60*/  ISETP.GT.U32.AND P6, PT, R0, R2, PT ;  /* 0x000000020000720c */ /* 0x000fe40003fc4070 */
[----:B------:R-:W-:Y:S01]  /*8e70*/  IABS R15, R24 ;  /* 0x00000018000f7213 */ /* 0x000fe20000000000 */
[----:B------:R-:W-:Y:S01]  /*8e80*/  IMAD.MOV R5, RZ, RZ, -R5 ;  /* 0x000000ffff057224 */ /* 0x000fe200078e0a05 */
[----:B-----5:R-:W-:Y:S01]  /*8e90*/  IABS R17, R25 ;  /* 0x0000001900117213 */ /* 0x020fe20000000000 */
[----:B0-----:R-:W-:Y:S01]  /*8ea0*/  IMAD.HI.U32 R6, R10, R16, RZ ;  /* 0x000000100a067227 */ /* 0x001fe200078e00ff */
[----:B------:R-:W5:Y:S03]  /*8eb0*/  LDL.LU R27, [R1+0xdc] ;  /* 0x0000dc00011b7983 */ /* 0x000f660000300800 */
[----:B------:R-:W-:-:S05]  /*8ec0*/  IMAD R13, R0, R5, R13 ;  /* 0x00000005000d7224 */ /* 0x000fca00078e020d */
[----:B------:R-:W-:Y:S01]  /*8ed0*/  ISETP.GT.U32.AND P5, PT, R0, R13, PT ;  /* 0x0000000d0000720c */ /* 0x000fe20003fa4070 */
[----:B------:R-:W-:Y:S02]  /*8ee0*/  @!P6 IMAD.IADD R2, R2, 0x1, -R0 ;  /* 0x000000010202e824 */ /* 0x000fe400078e0a00 */
[----:B------:R-:W-:-:S03]  /*8ef0*/  IMAD.HI.U32 R5, R10, R15, RZ ;  /* 0x0000000f0a057227 */ /* 0x000fc600078e00ff */
[----:B------:R-:W-:-:S07]  /*8f00*/  ISETP.GT.U32.AND P6, PT, R0, R2, PT ;  /* 0x000000020000720c */ /* 0x000fce0003fc4070 */
[----:B------:R-:W-:Y:S02]  /*8f10*/  @!P5 IMAD.IADD R13, R13, 0x1, -R0 ;  /* 0x000000010d0dd824 */ /* 0x000fe400078e0a00 */
[----:B------:R-:W-:-:S03]  /*8f20*/  IMAD.MOV R5, RZ, RZ, -R5 ;  /* 0x000000ffff057224 */ /* 0x000fc600078e0a05 */
[C---:B------:R-:W-:Y:S01]  /*8f30*/  ISETP.GT.U32.AND P5, PT, R0.reuse, R13, PT ;  /* 0x0000000d0000720c */ /* 0x040fe20003fa4070 */
[----:B------:R-:W-:Y:S02]  /*8f40*/  IMAD.MOV R6, RZ, RZ, -R6 ;  /* 0x000000ffff067224 */ /* 0x000fe400078e0a06 */
[C---:B------:R-:W-:Y:S02]  /*8f50*/  IMAD R15, R0.reuse, R5, R15 ;  /* 0x00000005000f7224 */ /* 0x040fe400078e020f */
[----:B------:R-:W-:Y:S02]  /*8f60*/  IMAD R16, R0, R6, R16 ;  /* 0x0000000600107224 */ /* 0x000fe400078e0210 */
[----:B------:R-:W-:Y:S01]  /*8f70*/  @!P6 IMAD.IADD R2, R2, 0x1, -R0 ;  /* 0x000000010202e824 */ /* 0x000fe200078e0a00 */
[----:B------:R-:W-:Y:S01]  /*8f80*/  ISETP.GT.U32.AND P6, PT, R0, R15, PT ;  /* 0x0000000f0000720c */ /* 0x000fe20003fc4070 */
[----:B------:R-:W-:-:S04]  /*8f90*/  IMAD.HI.U32 R4, R10, R17, RZ ;  /* 0x000000110a047227 */ /* 0x000fc800078e00ff */
[----:B------:R-:W-:Y:S01]  /*8fa0*/  @!P5 IMAD.IADD R13, R13, 0x1, -R0 ;  /* 0x000000010d0dd824 */ /* 0x000fe200078e0a00 */
[----:B------:R-:W-:Y:S01]  /*8fb0*/  ISETP.GT.U32.AND P5, PT, R0, R16, PT ;  /* 0x000000100000720c */ /* 0x000fe20003fa4070 */
[----:B------:R-:W-:Y:S01]  /*8fc0*/  IMAD.MOV R4, RZ, RZ, -R4 ;  /* 0x000000ffff047224 */ /* 0x000fe200078e0a04 */
[----:B------:R-:W-:Y:S02]  /*8fd0*/  ISETP.GE.AND P1, PT, R24, RZ, PT ;  /* 0x000000ff1800720c */ /* 0x000fe40003f26270 */
[----:B------:R-:W5:Y:S01]  /*8fe0*/  LDL.LU R24, [R1+0xe0] ;  /* 0x0000e00001187983 */ /* 0x000f620000300800 */
[----:B------:R-:W-:Y:S02]  /*8ff0*/  @!P0 IMAD.MOV R2, RZ, RZ, -R2 ;  /* 0x000000ffff028224 */ /* 0x000fe400078e0a02 */
[----:B------:R-:W-:Y:S02]  /*9000*/  @!P3 IMAD.MOV R13, RZ, RZ, -R13 ;  /* 0x000000ffff0db224 */ /* 0x000fe400078e0a0d */
[----:B------:R-:W-:-:S02]  /*9010*/  @!P6 IMAD.IADD R15, R15, 0x1, -R0 ;  /* 0x000000010f0fe824 */ /* 0x000fc400078e0a00 */
[----:B------:R-:W-:Y:S01]  /*9020*/  IMAD R17, R0, R4, R17 ;  /* 0x0000000400117224 */ /* 0x000fe200078e0211 */
[----:B------:R0:W-:Y:S01]  /*9030*/  STL [R1+0xe4], R2 ;  /* 0x0000e40201007387 */ /* 0x0001e20000100800 */
[----:B------:R-:W-:Y:S01]  /*9040*/  @!P5 IMAD.IADD R16, R16, 0x1, -R0 ;  /* 0x000000011010d824 */ /* 0x000fe200078e0a00 */
[----:B------:R-:W-:Y:S02]  /*9050*/  IABS R12, R23 ;  /* 0x00000017000c7213 */ /* 0x000fe40000000000 */
[C---:B------:R-:W-:Y:S01]  /*9060*/  ISETP.GT.U32.AND P0, PT, R0.reuse, R14, PT ;  /* 0x0000000e0000720c */ /* 0x040fe20003f04070 */
[----:B------:R1:W-:Y:S01]  /*9070*/  STL [R1+0x5268], R13 ;  /* 0x0052680d01007387 */ /* 0x0003e20000100800 */
[----:B------:R-:W-:Y:S02]  /*9080*/  ISETP.GE.AND P5, PT, R23, RZ, PT ;  /* 0x000000ff1700720c */ /* 0x000fe40003fa6270 */
[C---:B------:R-:W-:Y:S01]  /*9090*/  ISETP.GT.U32.AND P6, PT, R0.reuse, R15, PT ;  /* 0x0000000f0000720c */ /* 0x040fe20003fc4070 */
[----:B------:R-:W5:Y:S01]  /*90a0*/  LDL.LU R23, [R1+0x1a0] ;  /* 0x0001a00001177983 */ /* 0x000f620000300800 */
[----:B------:R-:W-:Y:S01]  /*90b0*/  ISETP.GT.U32.AND P3, PT, R0, R17, PT ;  /* 0x000000110000720c */ /* 0x000fe20003f64070 */
[----:B------:R-:W-:-:S04]  /*90c0*/  IMAD.HI.U32 R5, R10, R12, RZ ;  /* 0x0000000c0a057227 */ /* 0x000fc800078e00ff */
[----:B------:R-:W-:Y:S02]  /*90d0*/  IMAD.MOV R5, RZ, RZ, -R5 ;  /* 0x000000ffff057224 */ /* 0x000fe400078e0a05 */
[----:B------:R-:W-:-:S04]  /*90e0*/  @!P0 IMAD.IADD R14, R14, 0x1, -R0 ;  /* 0x000000010e0e8824 */ /* 0x000fc800078e0a00 */
[--C-:B------:R-:W-:Y:S02]  /*90f0*/  @!P6 IMAD.IADD R15, R15, 0x1, -R0.reuse ;  /* 0x000000010f0fe824 */ /* 0x100fe400078e0a00 */
[----:B------:R-:W-:Y:S01]  /*9100*/  @!P3 IMAD.IADD R17, R17, 0x1, -R0 ;  /* 0x000000011111b824 */ /* 0x000fe200078e0a00 */
[C---:B------:R-:W-:Y:S01]  /*9110*/  ISETP.GT.U32.AND P3, PT, R0.reuse, R16, PT ;  /* 0x000000100000720c */ /* 0x040fe20003f64070 */
[----:B------:R-:W-:Y:S02]  /*9120*/  @!P4 IMAD.MOV R14, RZ, RZ, -R14 ;  /* 0x000000ffff0ec224 */ /* 0x000fe400078e0a0e */
[C---:B------:R-:W-:Y:S02]  /*9130*/  IMAD R12, R0.reuse, R5, R12 ;  /* 0x00000005000c7224 */ /* 0x040fe400078e020c */
[----:B------:R-:W-:Y:S01]  /*9140*/  @!P1 IMAD.MOV R15, RZ, RZ, -R15 ;  /* 0x000000ffff0f9224 */ /* 0x000fe200078e0a0f */
[----:B------:R-:W-:Y:S02]  /*9150*/  STL [R1+0x526c], R14 ;  /* 0x00526c0e01007387 */ /* 0x000fe40000100800 */
[----:B------:R-:W-:-:S02]  /*9160*/  ISETP.GT.U32.AND P0, PT, R0, R12, PT ;  /* 0x0000000c0000720c */ /* 0x000fc40003f04070 */
[----:B------:R-:W-:Y:S04]  /*9170*/  STL [R1+0x5270], R15 ;  /* 0x0052700f01007387 */ /* 0x000fe80000100800 */
[----:B------:R-:W5:Y:S01]  /*9180*/  LDL.LU R26, [R1+0x1a8] ;  /* 0x0001a800011a7983 */ /* 0x000f620000300800 */
[----:B------:R-:W-:-:S04]  /*9190*/  @!P3 IMAD.IADD R16, R16, 0x1, -R0 ;  /* 0x000000011010b824 */ /* 0x000fc800078e0a00 */
[----:B------:R-:W-:Y:S01]  /*91a0*/  @!P2 IMAD.MOV R16, RZ, RZ, -R16 ;  /* 0x000000ffff10a224 */ /* 0x000fe200078e0a10 */
[----:B----4-:R-:W-:Y:S01]  /*91b0*/  IABS R11, R22 ;  /* 0x00000016000b7213 */ /* 0x010fe20000000000 */
[----:B------:R-:W-:Y:S01]  /*91c0*/  @!P0 IMAD.IADD R12, R12, 0x1, -R0 ;  /* 0x000000010c0c8824 */ /* 0x000fe200078e0a00 */
[----:B------:R-:W-:Y:S02]  /*91d0*/  ISETP.GE.AND P4, PT, R22, RZ, PT ;  /* 0x000000ff1600720c */ /* 0x000fe40003f86270 */
[----:B------:R-:W-:Y:S04]  /*91e0*/  STL [R1+0x5274], R16 ;  /* 0x0052741001007387 */ /* 0x000fe80000100800 */
[----:B------:R-:W4:Y:S01]  /*91f0*/  LDL.LU R22, [R1+0x1b0] ;  /* 0x0001b00001167983 */ /* 0x000f220000300800 */
[----:B------:R-:W-:-:S02]  /*9200*/  ISETP.GT.U32.AND P1, PT, R0, R12, PT ;  /* 0x0000000c0000720c */ /* 0x000fc40003f24070 */
[----:B------:R-:W-:-:S11]  /*9210*/  ISETP.GT.U32.AND P0, PT, R0, R17, PT ;  /* 0x000000110000720c */ /* 0x000fd60003f04070 */
[--C-:B------:R-:W-:Y:S02]  /*9220*/  @!P1 IMAD.IADD R12, R12, 0x1, -R0.reuse ;  /* 0x000000010c0c9824 */ /* 0x100fe400078e0a00 */
[----:B------:R-:W-:Y:S01]  /*9230*/  @!P0 IMAD.IADD R17, R17, 0x1, -R0 ;  /* 0x0000000111118824 */ /* 0x000fe200078e0a00 */
[----:B--2---:R-:W-:Y:S02]  /*9240*/  IABS R6, R21 ;  /* 0x0000001500067213 */ /* 0x004fe40000000000 */
[----:B------:R-:W-:Y:S02]  /*9250*/  ISETP.GE.AND P1, PT, R21, RZ, PT ;  /* 0x000000ff1500720c */ /* 0x000fe40003f26270 */
[----:B------:R-:W2:Y:S01]  /*9260*/  LDL.LU R21, [R1+0x1b4] ;  /* 0x0001b40001157983 */ /* 0x000ea20000300800 */
[----:B0-----:R-:W-:-:S04]  /*9270*/  IMAD.HI.U32 R2, R10, R6, RZ ;  /* 0x000000060a027227 */ /* 0x001fc800078e00ff */
[----:B------:R-:W-:-:S04]  /*9280*/  IMAD.MOV R2, RZ, RZ, -R2 ;  /* 0x000000ffff027224 */ /* 0x000fc800078e0a02 */
[----:B------:R-:W-:-:S05]  /*9290*/  IMAD R6, R0, R2, R6 ;  /* 0x0000000200067224 */ /* 0x000fca00078e0206 */
[----:B------:R-:W-:-:S13]  /*92a0*/  ISETP.GT.U32.AND P0, PT, R0, R6, PT ;  /* 0x000000060000720c */ /* 0x000fda0003f04070 */
[----:B------:R-:W-:Y:S01]  /*92b0*/  @!P0 IMAD.IADD R6, R6, 0x1, -R0 ;  /* 0x0000000106068824 */ /* 0x000fe200078e0a00 */
[----:B---3--:R-:W-:Y:S02]  /*92c0*/  IABS R8, R3 ;  /* 0x0000000300087213 */ /* 0x008fe40000000000 */
[----:B------:R-:W-:Y:S02]  /*92d0*/  ISETP.GE.AND P0, PT, R3, RZ, PT ;  /* 0x000000ff0300720c */ /* 0x000fe40003f06270 */
[----:B------:R-:W3:Y:S01]  /*92e0*/  LDL.LU R3, [R1+0x1b8] ;  /* 0x0001b80001037983 */ /* 0x000ee20000300800 */
[----:B------:R-:W-:-:S04]  /*92f0*/  IMAD.HI.U32 R4, R10, R11, RZ ;  /* 0x0000000b0a047227 */ /* 0x000fc800078e00ff */
[----:B------:R-:W-:-:S04]  /*9300*/  IMAD.MOV R4, RZ, RZ, -R4 ;  /* 0x000000ffff047224 */ /* 0x000fc800078e0a04 */
[----:B------:R-:W-:-:S05]  /*9310*/  IMAD R11, R0, R4, R11 ;  /* 0x00000004000b7224 */ /* 0x000fca00078e020b */
[----:B------:R-:W-:Y:S02]  /*9320*/  ISETP.GT.U32.AND P3, PT, R0, R11, PT ;  /* 0x0000000b0000720c */ /* 0x000fe40003f64070 */
[----:B------:R-:W-:Y:S01]  /*9330*/  ISETP.GE.AND P6, PT, R25, RZ, PT ;  /* 0x000000ff1900720c */ /* 0x000fe20003fc6270 */
[----:B------:R-:W-:Y:S01]  /*9340*/  IMAD.HI.U32 R2, R10, R8, RZ ;  /* 0x000000080a027227 */ /* 0x000fe200078e00ff */
[----:B------:R-:W3:Y:S09]  /*9350*/  LDL.LU R25, [R1+0x1bc] ;  /* 0x0001bc0001197983 */ /* 0x000ef20000300800 */
[----:B------:R-:W-:-:S05]  /*9360*/  @!P3 IMAD.IADD R11, R11, 0x1, -R0 ;  /* 0x000000010b0bb824 */ /* 0x000fca00078e0a00 */
[C---:B------:R-:W-:Y:S01]  /*9370*/  ISETP.GT.U32.AND P2, PT, R0.reuse, R11, PT ;  /* 0x0000000b0000720c */ /* 0x040fe20003f44070 */
[----:B------:R-:W-:Y:S01]  /*9380*/  @!P6 IMAD.MOV R17, RZ, RZ, -R17 ;  /* 0x000000ffff11e224 */ /* 0x000fe200078e0a11 */
[----:B------:R-:W-:Y:S01]  /*9390*/  ISETP.GT.U32.AND P6, PT, R0, R6, PT ;  /* 0x000000060000720c */ /* 0x000fe20003fc4070 */
[----:B------:R-:W-:Y:S02]  /*93a0*/  IMAD.MOV R2, RZ, RZ, -R2 ;  /* 0x000000ffff027224 */ /* 0x000fe400078e0a02 */
[----:B------:R-:W-:-:S08]  /*93b0*/  @!P5 IMAD.MOV R12, RZ, RZ, -R12 ;  /* 0x000000ffff0cd224 */ /* 0x000fd000078e0a0c */
[----:B------:R-:W-:-:S04]  /*93c0*/  @!P2 IMAD.IADD R11, R11, 0x1, -R0 ;  /* 0x000000010b0ba824 */ /* 0x000fc800078e0a00 */
[----:B-1----:R-:W-:Y:S02]  /*93d0*/  IMAD.MOV.U32 R13, RZ, RZ, R11 ;  /* 0x000000ffff0d7224 */ /* 0x002fe400078e000b */
[----:B------:R-:W-:Y:S02]  /*93e0*/  IMAD R8, R0, R2, R8 ;  /* 0x0000000200087224 */ /* 0x000fe400078e0208 */
[----:B------:R-:W-:Y:S01]  /*93f0*/  @!P4 IMAD.MOV R13, RZ, RZ, -R13 ;  /* 0x000000ffff0dc224 */ /* 0x000fe200078e0a0d */
[----:B-----5:R-:W-:Y:S01]  /*9400*/  IABS R7, R27 ;  /* 0x0000001b00077213 */ /* 0x020fe20000000000 */
[----:B------:R-:W-:Y:S01]  /*9410*/  @!P6 IMAD.IADD R6, R6, 0x1, -R0 ;  /* 0x000000010606e824 */ /* 0x000fe200078e0a00 */
[----:B------:R-:W-:Y:S01]  /*9420*/  STL [R1+0x5278], R17 ;  /* 0x0052781101007387 */ /* 0x000fe20000100800 */
[----:B------:R-:W-:-:S03]  /*9430*/  ISETP.GT.U32.AND P3, PT, R0, R8, PT ;  /* 0x000000080000720c */ /* 0x000fc60003f64070 */
[----:B------:R-:W-:Y:S01]  /*9440*/  STL [R1+0xc0], R12 ;  /* 0x0000c00c01007387 */ /* 0x000fe20000100800 */
[----:B------:R-:W-:-:S03]  /*9450*/  IMAD.HI.U32 R5, R10, R7, RZ ;  /* 0x000000070a057227 */ /* 0x000fc600078e00ff */
[----:B------:R0:W-:Y:S01]  /*9460*/  STL [R1+0xd8], R13 ;  /* 0x0000d80d01007387 */ /* 0x0001e20000100800 */
[----:B------:R-:W-:Y:S01]  /*9470*/  IABS R4, R24 ;  /* 0x0000001800047213 */ /* 0x000fe20000000000 */
[----:B------:R-:W-:Y:S02]  /*9480*/  IMAD.MOV R5, RZ, RZ, -R5 ;  /* 0x000000ffff057224 */ /* 0x000fe400078e0a05 */
[----:B0-----:R-:W-:-:S04]  /*9490*/  IMAD.MOV.U32 R13, RZ, RZ, R6 ;  /* 0x000000ffff0d7224 */ /* 0x001fc800078e0006 */
[----:B------:R-:W-:Y:S01]  /*94a0*/  @!P1 IMAD.MOV R13, RZ, RZ, -R13 ;  /* 0x000000ffff0d9224 */ /* 0x000fe200078e0a0d */
[----:B------:R-:W-:Y:S01]  /*94b0*/  ISETP.GE.AND P6, PT, R24, RZ, PT ;  /* 0x000000ff1800720c */ /* 0x000fe20003fc6270 */
[----:B------:R-:W-:-:S03]  /*94c0*/  IMAD.HI.U32 R9, R10, R4, RZ ;  /* 0x000000040a097227 */ /* 0x000fc600078e00ff */
[----:B------:R-:W-:Y:S01]  /*94d0*/  STL [R1+0xe0], R13 ;  /* 0x0000e00d01007387 */ /* 0x000fe20000100800 */
[----:B------:R-:W-:Y:S01]  /*94e0*/  IMAD R7, R0, R5, R7 ;  /* 0x0000000500077224 */ /* 0x000fe200078e0207 */
[----:B------:R-:W-:Y:S01]  /*94f0*/  IABS R2, R23 ;  /* 0x0000001700027213 */ /* 0x000fe20000000000 */
[----:B------:R-:W-:Y:S01]  /*9500*/  @!P3 IMAD.IADD R8, R8, 0x1, -R0 ;  /* 0x000000010808b824 */ /* 0x000fe200078e0a00 */
[----:B------:R-:W5:Y:S01]  /*9510*/  LDL.LU R24, [R1+0x1c0] ;  /* 0x0001c00001187983 */ /* 0x000f620000300800 */
[----:B------:R-:W-:Y:S01]  /*9520*/  IMAD.MOV R9, RZ, RZ, -R9 ;  /* 0x000000ffff097224 */ /* 0x000fe200078e0a09 */
[C---:B------:R-:W-:Y:S02]  /*9530*/  ISETP.GT.U32.AND P2, PT, R0.reuse, R7, PT ;  /* 0x000000070000720c */ /* 0x040fe40003f44070 */
[C---:B------:R-:W-:Y:S01]  /*9540*/  ISETP.GT.U32.AND P3, PT, R0.reuse, R8, PT ;  /* 0x000000080000720c */ /* 0x040fe20003f64070 */
[----:B------:R-:W-:Y:S02]  /*9550*/  IMAD R4, R0, R9, R4 ;  /* 0x0000000900047224 */ /* 0x000fe400078e0204 */
[----:B------:R-:W-:-:S04]  /*9560*/  IMAD.HI.U32 R9, R10, R2, RZ ;  /* 0x000000020a097227 */ /* 0x000fc800078e00ff */
[----:B------:R-:W-:Y:S01]  /*9570*/  IMAD.MOV R9, RZ, RZ, -R9 ;  /* 0x000000ffff097224 */ /* 0x000fe200078e0a09 */
[----:B------:R-:W-:-:S03]  /*9580*/  ISETP.GT.U32.AND P4, PT, R0, R4, PT ;  /* 0x000000040000720c */ /* 0x000fc60003f84070 */
[----:B------:R-:W-:Y:S02]  /*9590*/  IMAD R2, R0, R9, R2 ;  /* 0x0000000900027224 */ /* 0x000fe400078e0202 */
[--C-:B------:R-:W-:Y:S01]  /*95a0*/  @!P2 IMAD.IADD R7, R7, 0x1, -R0.reuse ;  /* 0x000000010707a824 */ /* 0x100fe200078e0a00 */
[----:B------:R-:W-:Y:S01]  /*95b0*/  ISETP.GE.AND P2, PT, R23, RZ, PT ;  /* 0x000000ff1700720c */ /* 0x000fe20003f46270 */
[----:B------:R-:W-:Y:S01]  /*95c0*/  @!P3 IMAD.IADD R8, R8, 0x1, -R0 ;  /* 0x000000010808b824 */ /* 0x000fe200078e0a00 */
[----:B------:R-:W-:Y:S01]  /*95d0*/  ISETP.GT.U32.AND P3, PT, R0, R2, PT ;  /* 0x000000020000720c */ /* 0x000fe20003f64070 */
[----:B------:R-:W5:Y:S01]  /*95e0*/  LDL.LU R23, [R1+0x1c4] ;  /* 0x0001c40001177983 */ /* 0x000f620000300800 */
[----:B------:R-:W-:-:S03]  /*95f0*/  IABS R5, R26 ;  /* 0x0000001a00057213 */ /* 0x000fc60000000000 */
[----:B------:R-:W-:Y:S02]  /*9600*/  @!P4 IMAD.IADD R4, R4, 0x1, -R0 ;  /* 0x000000010404c824 */ /* 0x000fe400078e0a00 */
[----:B------:R-:W-:Y:S01]  /*9610*/  IMAD.HI.U32 R9, R10, R5, RZ ;  /* 0x000000050a097227 */ /* 0x000fe200078e00ff */
[----:B------:R-:W-:-:S03]  /*9620*/  ISETP.GT.U32.AND P4, PT, R0, R7, PT ;  /* 0x000000070000720c */ /* 0x000fc60003f84070 */
[----:B------:R-:W-:Y:S02]  /*9630*/  IMAD.MOV R9, RZ, RZ, -R9 ;  /* 0x000000ffff097224 */ /* 0x000fe400078e0a09 */
[----:B------:R-:W-:Y:S01]  /*9640*/  @!P3 IMAD.IADD R2, R2, 0x1, -R0 ;  /* 0x000000010202b824 */ /* 0x000fe200078e0a00 */
[C---:B------:R-:W-:Y:S01]  /*9650*/  ISETP.GT.U32.AND P3, PT, R0.reuse, R4, PT ;  /* 0x000000040000720c */ /* 0x040fe20003f64070 */
[C---:B------:R-:W-:Y:S01]  /*9660*/  IMAD R5, R0.reuse, R9, R5 ;  /* 0x0000000900057224 */ /* 0x040fe200078e0205 */
[----:B------:R-:W-:Y:S02]  /*9670*/  ISETP.GE.AND P5, PT, R27, RZ, PT ;  /* 0x000000ff1b00720c */ /* 0x000fe40003fa6270 */
[----:B----4-:R-:W-:Y:S01]  /*9680*/  IABS R18, R22 ;  /* 0x0000001600127213 */ /* 0x010fe20000000000 */
[----:B------:R-:W-:Y:S01]  /*9690*/  @!P0 IMAD.MOV R8, RZ, RZ, -R8 ;  /* 0x000000ffff088224 */ /* 0x000fe200078e0a08 */
[C---:B------:R-:W-:Y:S02]  /*96a0*/  ISETP.GT.U32.AND P1, PT, R0.reuse, R2, PT ;  /* 0x000000020000720c */ /* 0x040fe40003f24070 */
[----:B------:R-:W-:Y:S01]  /*96b0*/  ISETP.GT.U32.AND P0, PT, R0, R5, PT ;  /* 0x000000050000720c */ /* 0x000fe20003f04070 */
[----:B------:R-:W-:-:S04]  /*96c0*/  IMAD.HI.U32 R6, R10, R18, RZ ;  /* 0x000000120a067227 */ /* 0x000fc800078e00ff */
[--C-:B------:R-:W-:Y:S02]  /*96d0*/  @!P4 IMAD.IADD R7, R7, 0x1, -R0.reuse ;  /* 0x000000010707c824 */ /* 0x100fe400078e0a00 */
[----:B------:R-:W-:Y:S02]  /*96e0*/  @!P3 IMAD.IADD R4, R4, 0x1, -R0 ;  /* 0x000000010404b824 */ /* 0x000fe400078e0a00 */
[----:B------:R-:W-:Y:S02]  /*96f0*/  IMAD.MOV R6, RZ, RZ, -R6 ;  /* 0x000000ffff067224 */ /* 0x000fe400078e0a06 */
[----:B------:R-:W-:Y:S02]  /*9700*/  @!P5 IMAD.MOV R7, RZ, RZ, -R7 ;  /* 0x000000ffff07d224 */ /* 0x000fe400078e0a07 */
[----:B------:R-:W-:Y:S01]  /*9710*/  @!P6 IMAD.MOV R4, RZ, RZ, -R4 ;  /* 0x000000ffff04e224 */ /* 0x000fe200078e0a04 */
[----:B------:R0:W-:Y:S01]  /*9720*/  STL [R1+0xdc], R8 ;  /* 0x0000dc0801007387 */ /* 0x0001e20000100800 */
[----:B------:R-:W-:Y:S01]  /*9730*/  IMAD R18, R0, R6, R18 ;  /* 0x0000000600127224 */ /* 0x000fe200078e0212 */
[----:B------:R-:W-:Y:S01]  /*9740*/  ISETP.GE.AND P4, PT, R26, RZ, PT ;  /* 0x000000ff1a00720c */ /* 0x000fe20003f86270 */
[--C-:B------:R-:W-:Y:S01]  /*9750*/  @!P1 IMAD.IADD R2, R2, 0x1, -R0.reuse ;  /* 0x0000000102029824 */ /* 0x100fe200078e0a00 */
[----:B------:R-:W4:Y:S01]  /*9760*/  LDL.LU R26, [R1+0x1c8] ;  /* 0x0001c800011a7983 */ /* 0x000f220000300800 */
[----:B------:R-:W-:Y:S01]  /*9770*/  ISETP.GE.AND P1, PT, R22, RZ, PT ;  /* 0x000000ff1600720c */ /* 0x000fe20003f26270 */
[----:B------:R-:W-:-:S02]  /*9780*/  @!P0 IMAD.IADD R5, R5, 0x1, -R0 ;  /* 0x0000000105058824 */ /* 0x000fc400078e0a00 */
[----:B------:R-:W-:Y:S01]  /*9790*/  STL [R1+0xc4], R7 ;  /* 0x0000c40701007387 */ /* 0x000fe20000100800 */
[----:B------:R-:W-:-:S03]  /*97a0*/  ISETP.GT.U32.AND P3, PT, R0, R18, PT ;  /* 0x000000120000720c */ /* 0x000fc60003f64070 */
[----:B------:R1:W-:Y:S04]  /*97b0*/  STL [R1+0xd0], R4 ;  /* 0x0000d00401007387 */ /* 0x0003e80000100800 */
[----:B------:R-:W4:Y:S06]  /*97c0*/  LDL.LU R22, [R1+0x1cc] ;  /* 0x0001cc0001167983 */ /* 0x000f2c0000300800 */
[----:B------:R-:W-:-:S05]  /*97d0*/  @!P3 IMAD.IADD R18, R18, 0x1, -R0 ;  /* 0x000000011212b824 */ /* 0x000fca00078e0a00 */
[----:B------:R-:W-:Y:S01]  /*97e0*/  ISETP.GT.U32.AND P6, PT, R0, R18, PT ;  /* 0x000000120000720c */ /* 0x000fe20003fc4070 */
[----:B------:R-:W-:-:S12]  /*97f0*/  @!P2 IMAD.MOV R2, RZ, RZ, -R2 ;  /* 0x000000ffff02a224 */ /* 0x000fd800078e0a02 */
[----:B------:R-:W-:Y:S01]  /*9800*/  @!P6 IMAD.IADD R18, R18, 0x1, -R0 ;  /* 0x000000011212e824 */ /* 0x000fe200078e0a00 */
[----:B--2---:R-:W-:Y:S02]  /*9810*/  IABS R19, R21 ;  /* 0x0000001500137213 */ /* 0x004fe40000000000 */
[----:B------:R-:W-:Y:S02]  /*9820*/  ISETP.GE.AND P0, PT, R21, RZ, PT ;  /* 0x000000ff1500720c */ /* 0x000fe40003f06270 */
[----:B------:R-:W2:Y:S04]  /*9830*/  LDL.LU R21, [R1+0x1d0] ;  /* 0x0001d00001157983 */ /* 0x000ea80000300800 */
[----:B------:R0:W-:Y:S01]  /*9840*/  STL [R1+0xd4], R2 ;  /* 0x0000d40201007387 */ /* 0x0001e20000100800 */
[----:B---3--:R-:W-:-:S02]  /*9850*/  IABS R12, R3 ;  /* 0x00000003000c7213 */ /* 0x008fc40000000000 */
[----:B------:R-:W-:Y:S02]  /*9860*/  ISETP.GE.AND P6, PT, R3, RZ, PT ;  /* 0x000000ff0300720c */ /* 0x000fe40003fc6270 */
[----:B------:R-:W3:Y:S01]  /*9870*/  LDL.LU R3, [R1+0x1d4] ;  /* 0x0001d40001037983 */ /* 0x000ee20000300800 */
[----:B------:R-:W-:-:S04]  /*9880*/  IMAD.HI.U32 R9, R10, R19, RZ ;  /* 0x000000130a097227 */ /* 0x000fc800078e00ff */
[----:B------:R-:W-:-:S04]  /*9890*/  IMAD.MOV R9, RZ, RZ, -R9 ;  /* 0x000000ffff097224 */ /* 0x000fc800078e0a09 */
[----:B------:R-:W-:Y:S01]  /*98a0*/  IMAD R19, R0, R9, R19 ;  /* 0x0000000900137224 */ /* 0x000fe200078e0213 */
[----:B------:R-:W-:-:S04]  /*98b0*/  IABS R11, R25 ;  /* 0x00000019000b7213 */ /* 0x000fc80000000000 */
[----:B------:R-:W-:Y:S01]  /*98c0*/  ISETP.GT.U32.AND P5, PT, R0, R19, PT ;  /* 0x000000130000720c */ /* 0x000fe20003fa4070 */
[----:B0-----:R-:W-:Y:S01]  /*98d0*/  IMAD.HI.U32 R8, R10, R12, RZ ;  /* 0x0000000c0a087227 */ /* 0x001fe200078e00ff */
[----:B------:R-:W-:-:S03]  /*98e0*/  ISETP.GT.U32.AND P3, PT, R0, R5, PT ;  /* 0x000000050000720c */ /* 0x000fc60003f64070 */
[----:B------:R-:W-:-:S04]  /*98f0*/  IMAD.HI.U32 R6, R10, R11, RZ ;  /* 0x0000000b0a067227 */ /* 0x000fc800078e00ff */
[----:B------:R-:W-:Y:S02]  /*9900*/  IMAD.MOV R6, RZ, RZ, -R6 ;  /* 0x000000ffff067224 */ /* 0x000fe400078e0a06 */
[----:B------:R-:W-:Y:S02]  /*9910*/  IMAD.MOV R8, RZ, RZ, -R8 ;  /* 0x000000ffff087224 */ /* 0x000fe400078e0a08 */
[C---:B------:R-:W-:Y:S02]  /*9920*/  IMAD R11, R0.reuse, R6, R11 ;  /* 0x00000006000b7224 */ /* 0x040fe400078e020b */
[----:B------:R-:W-:Y:S02]  /*9930*/  @!P5 IMAD.IADD R19, R19, 0x1, -R0 ;  /* 0x000000011313d824 */ /* 0x000fe400078e0a00 */
[----:B------:R-:W-:-:S03]  /*9940*/  IMAD R12, R0, R8, R12 ;  /* 0x00000008000c7224 */ /* 0x000fc600078e020c */
[C---:B------:R-:W-:Y:S01]  /*9950*/  ISETP.GT.U32.AND P5, PT, R0.reuse, R19, PT ;  /* 0x000000130000720c */ /* 0x040fe20003fa4070 */
[----:B------:R-:W-:Y:S01]  /*9960*/  @!P3 IMAD.IADD R5, R5, 0x1, -R0 ;  /* 0x000000010505b824 */ /* 0x000fe200078e0a00 */
[C---:B------:R-:W-:Y:S02]  /*9970*/  ISETP.GT.U32.AND P2, PT, R0.reuse, R12, PT ;  /* 0x0000000c0000720c */ /* 0x040fe40003f44070 */
[----:B------:R-:W-:Y:S01]  /*9980*/  ISETP.GT.U32.AND P3, PT, R0, R11, PT ;  /* 0x0000000b0000720c */ /* 0x000fe20003f64070 */
[----:B------:R-:W-:-:S08]  /*9990*/  @!P4 IMAD.MOV R5, RZ, RZ, -R5 ;  /* 0x000000ffff05c224 */ /* 0x000fd000078e0a05 */
[--C-:B------:R-:W-:Y:S02]  /*99a0*/  @!P5 IMAD.IADD R19, R19, 0x1, -R0.reuse ;  /* 0x000000011313d824 */ /* 0x100fe400078e0a00 */
[--C-:B------:R-:W-:Y:S02]  /*99b0*/  @!P2 IMAD.IADD R12, R12, 0x1, -R0.reuse ;  /* 0x000000010c0ca824 */ /* 0x100fe400078e0a00 */
[----:B------:R-:W-:Y:S01]  /*99c0*/  @!P3 IMAD.IADD R11, R11, 0x1, -R0 ;  /* 0x000000010b0bb824 */ /* 0x000fe200078e0a00 */
[----:B------:R-:W-:Y:S02]  /*99d0*/  ISETP.GE.AND P4, PT, R25, RZ, PT ;  /* 0x000000ff1900720c */ /* 0x000fe40003f86270 */
[----:B------:R-:W-:Y:S01]  /*99e0*/  ISETP.GT.U32.AND P2, PT, R0, R12, PT ;  /* 0x0000000c0000720c */ /* 0x000fe20003f44070 */
[----:B------:R-:W3:Y:S01]  /*99f0*/  LDL.LU R25, [R1+0x1d8] ;  /* 0x0001d80001197983 */ /* 0x000ee20000300800 */
[----:B-----5:R-:W-:-:S05]  /*9a00*/  IABS R6, R24 ;  /* 0x0000001800067213 */ /* 0x020fca0000000000 */
[----:B-1----:R-:W-:-:S04]  /*9a10*/  IMAD.HI.U32 R4, R10, R6, RZ ;  /* 0x000000060a047227 */ /* 0x002fc800078e00ff */
[----:B------:R-:W-:-:S04]  /*9a20*/  IMAD.MOV R4, RZ, RZ, -R4 ;  /* 0x000000ffff047224 */ /* 0x000fc800078e0a04 */
[----:B------:R-:W-:-:S05]  /*9a30*/  IMAD R6, R0, R4, R6 ;  /* 0x0000000400067224 */ /* 0x000fca00078e0206 */
[C---:B------:R-:W-:Y:S02]  /*9a40*/  ISETP.GT.U32.AND P5, PT, R0.reuse, R6, PT ;  /* 0x000000060000720c */ /* 0x040fe40003fa4070 */
[----:B------:R-:W-:Y:S02]  /*9a50*/  IABS R8, R23 ;  /* 0x0000001700087213 */ /* 0x000fe40000000000 */
[----:B------:R-:W-:-:S03]  /*9a60*/  ISETP.GT.U32.AND P3, PT, R0, R11, PT ;  /* 0x0000000b0000720c */ /* 0x000fc60003f64070 */
[----:B------:R-:W-:-:S04]  /*9a70*/  IMAD.HI.U32 R2, R10, R8, RZ ;  /* 0x000000080a027227 */ /* 0x000fc800078e00ff */
[----:B------:R-:W-:Y:S02]  /*9a80*/  IMAD.MOV R2, RZ, RZ, -R2 ;  /* 0x000000ffff027224 */ /* 0x000fe400078e0a02 */
[----:B------:R-:W-:Y:S02]  /*9a90*/  @!P5 IMAD.IADD R6, R6, 0x1, -R0 ;  /* 0x000000010606d824 */ /* 0x000fe400078e0a00 */
[C---:B------:R-:W-:Y:S02]  /*9aa0*/  IMAD R8, R0.reuse, R2, R8 ;  /* 0x0000000200087224 */ /* 0x040fe400078e0208 */
[----:B------:R-:W-:Y:S01]  /*9ab0*/  @!P1 IMAD.MOV R18, RZ, RZ, -R18 ;  /* 0x000000ffff129224 */ /* 0x000fe200078e0a12 */
[----:B------:R-:W-:Y:S01]  /*9ac0*/  ISETP.GT.U32.AND P1, PT, R0, R6, PT ;  /* 0x000000060000720c */ /* 0x000fe20003f24070 */
[--C-:B------:R-:W-:Y:S01]  /*9ad0*/  @!P2 IMAD.IADD R12, R12, 0x1, -R0.reuse ;  /* 0x000000010c0ca824 */ /* 0x100fe200078e0a00 */
[----:B------:R-:W-:Y:S01]  /*9ae0*/  ISETP.GT.U32.AND P2, PT, R0, R8, PT ;  /* 0x000000080000720c */ /* 0x000fe20003f44070 */
[----:B------:R-:W-:Y:S01]  /*9af0*/  @!P3 IMAD.IADD R11, R11, 0x1, -R0 ;  /* 0x000000010b0bb824 */ /* 0x000fe200078e0a00 */
[----:B------:R-:W-:Y:S01]  /*9b00*/  ISETP.GE.AND P3, PT, R24, RZ, PT ;  /* 0x000000ff1800720c */ /* 0x000fe20003f66270 */
[----:B------:R-:W-:Y:S01]  /*9b10*/  @!P0 IMAD.MOV R19, RZ, RZ, -R19 ;  /* 0x000000ffff138224 */ /* 0x000fe200078e0a13 */
[----:B------:R0:W-:Y:S01]  /*9b20*/  STL [R1+0xcc], R5 ;  /* 0x0000cc0501007387 */ /* 0x0001e20000100800 */
[----:B------:R-:W-:-:S02]  /*9b30*/  @!P6 IMAD.MOV R12, RZ, RZ, -R12 ;  /* 0x000000ffff0ce224 */ /* 0x000fc400078e0a0c */
[----:B------:R-:W-:Y:S01]  /*9b40*/  @!P4 IMAD.MOV R11, RZ, RZ, -R11 ;  /* 0x000000ffff0bc224 */ /* 0x000fe200078e0a0b */
[----:B------:R-:W5:Y:S03]  /*9b50*/  LDL.LU R24, [R1+0x1dc] ;  /* 0x0001dc0001187983 */ /* 0x000f660000300800 */
[--C-:B------:R-:W-:Y:S02]  /*9b60*/  @!P1 IMAD.IADD R6, R6, 0x1, -R0.reuse ;  /* 0x0000000106069824 */ /* 0x100fe400078e0a00 */
[----:B------:R-:W-:Y:S01]  /*9b70*/  @!P2 IMAD.IADD R8, R8, 0x1, -R0 ;  /* 0x000000010808a824 */ /* 0x000fe200078e0a00 */
[----:B------:R-:W-:Y:S01]  /*9b80*/  ISETP.GE.AND P2, PT, R23, RZ, PT ;  /* 0x000000ff1700720c */ /* 0x000fe20003f46270 */
[----:B------:R-:W-:Y:S01]  /*9b90*/  @!P3 IMAD.MOV R6, RZ, RZ, -R6 ;  /* 0x000000ffff06b224 */ /* 0x000fe200078e0a06 */
[----:B------:R-:W5:Y:S04]  /*9ba0*/  LDL.LU R23, [R1+0x1e0] ;  /* 0x0001e00001177983 */ /* 0x000f680000300800 */
[----:B------:R-:W-:Y:S04]  /*9bb0*/  STL [R1+0x527c], R18 ;  /* 0x00527c1201007387 */ /* 0x000fe80000100800 */
[----:B------:R-:W-:Y:S04]  /*9bc0*/  STL [R1+0x5280], R19 ;  /* 0x0052801301007387 */ /* 0x000fe80000100800 */
[----:B------:R-:W-:Y:S04]  /*9bd0*/  STL [R1+0x98], R12 ;  /* 0x0000980c01007387 */ /* 0x000fe80000100800 */
[----:B------:R1:W-:Y:S04]  /*9be0*/  STL [R1+0xb8], R11 ;  /* 0x0000b80b01007387 */ /* 0x0003e80000100800 */
[----:B------:R1:W-:Y:S01]  /*9bf0*/  STL [R1+0xbc], R6 ;  /* 0x0000bc0601007387 */ /* 0x0003e20000100800 */
[----:B----4-:R-:W-:-:S05]  /*9c00*/  IABS R7, R26 ;  /* 0x0000001a00077213 */ /* 0x010fca0000000000 */
[----:B0-----:R-:W-:-:S04]  /*9c10*/  IMAD.HI.U32 R5, R10, R7, RZ ;  /* 0x000000070a057227 */ /* 0x001fc800078e00ff */
[----:B------:R-:W-:-:S04]  /*9c20*/  IMAD.MOV R5, RZ, RZ, -R5 ;  /* 0x000000ffff057224 */ /* 0x000fc800078e0a05 */
[----:B------:R-:W-:Y:S01]  /*9c30*/  IMAD R7, R0, R5, R7 ;  /* 0x0000000500077224 */ /* 0x000fe200078e0207 */
[----:B--2---:R-:W-:Y:S02]  /*9c40*/  IABS R2, R21 ;  /* 0x0000001500027213 */ /* 0x004fe40000000000 */
[----:B------:R-:W-:Y:S02]  /*9c50*/  ISETP.GE.AND P3, PT, R21, RZ, PT ;  /* 0x000000ff1500720c */ /* 0x000fe40003f66270 */
[----:B------:R-:W2:Y:S01]  /*9c60*/  LDL.LU R21, [R1+0x1e4] ;  /* 0x0001e40001157983 */ /* 0x000ea20000300800 */
[----:B------:R-:W-:-:S04]  /*9c70*/  IMAD.HI.U32 R9, R10, R2, RZ ;  /* 0x000000020a097227 */ /* 0x000fc800078e00ff */
[----:B------:R-:W-:-:S04]  /*9c80*/  IMAD.MOV R9, RZ, RZ, -R9 ;  /* 0x000000ffff097224 */ /* 0x000fc800078e0a09 */
[----:B------:R-:W-:-:S05]  /*9c90*/  IMAD R2, R0, R9, R2 ;  /* 0x0000000900027224 */ /* 0x000fca00078e0202 */
[----:B------:R-:W-:-:S13]  /*9ca0*/  ISETP.GT.U32.AND P1, PT, R0, R2, PT ;  /* 0x000000020000720c */ /* 0x000fda0003f24070 */
[----:B------:R-:W-:Y:S01]  /*9cb0*/  @!P1 IMAD.IADD R2, R2, 0x1, -R0 ;  /* 0x0000000102029824 */ /* 0x000fe200078e0a00 */
[----:B---3--:R-:W-:Y:S02]  /*9cc0*/  IABS R5, R3 ;  /* 0x0000000300057213 */ /* 0x008fe40000000000 */
[----:B------:R-:W-:Y:S02]  /*9cd0*/  ISETP.GE.AND P1, PT, R3, RZ, PT ;  /* 0x000000ff0300720c */ /* 0x000fe40003f26270 */
[----:B------:R-:W3:Y:S01]  /*9ce0*/  LDL.LU R3, [R1+0x1e8] ;  /* 0x0001e80001037983 */ /* 0x000ee20000300800 */
[----:B------:R-:W-:Y:S02]  /*9cf0*/  IABS R4, R22 ;  /* 0x0000001600047213 */ /* 0x000fe40000000000 */
[----:B------:R-:W-:-:S03]  /*9d00*/  ISETP.GT.U32.AND P5, PT, R0, R7, PT ;  /* 0x000000070000720c */ /* 0x000fc60003fa4070 */
[----:B------:R-:W-:-:S04]  /*9d10*/  IMAD.HI.U32 R20, R10, R4, RZ ;  /* 0x000000040a147227 */ /* 0x000fc800078e00ff */
[----:B------:R-:W-:-:S04]  /*9d20*/  IMAD.MOV R20, RZ, RZ, -R20 ;  /* 0x000000ffff147224 */ /* 0x000fc800078e0a14 */
[----:B------:R-:W-:Y:S02]  /*9d30*/  IMAD R4, R0, R20, R4 ;  /* 0x0000001400047224 */ /* 0x000fe400078e0204 */
[----:B------:R-:W-:-:S03]  /*9d40*/  @!P5 IMAD.IADD R7, R7, 0x1, -R0 ;  /* 0x000000010707d824 */ /* 0x000fc600078e0a00 */
[----:B------:R-:W-:Y:S01]  /*9d50*/  ISETP.GT.U32.AND P6, PT, R0, R4, PT ;  /* 0x000000040000720c */ /* 0x000fe20003fc4070 */
[----:B------:R-:W-:Y:S01]  /*9d60*/  IMAD.HI.U32 R9, R10, R5, RZ ;  /* 0x000000050a097227 */ /* 0x000fe200078e00ff */
[----:B------:R-:W-:-:S03]  /*9d70*/  ISETP.GT.U32.AND P0, PT, R0, R7, PT ;  /* 0x000000070000720c */ /* 0x000fc60003f04070 */
[----:B------:R-:W-:Y:S01]  /*9d80*/  IMAD.MOV R9, RZ, RZ, -R9 ;  /* 0x000000ffff097224 */ /* 0x000fe200078e0a09 */
[----:B------:R-:W-:-:S03]  /*9d90*/  ISETP.GT.U32.AND P5, PT, R0, R8, PT ;  /* 0x000000080000720c */ /* 0x000fc60003fa4070 */
[----:B------:R-:W-:-:S04]  /*9da0*/  IMAD R5, R0, R9, R5 ;  /* 0x0000000900057224 */ /* 0x000fc800078e0205 */
[--C-:B------:R-:W-:Y:S02]  /*9db0*/  @!P6 IMAD.IADD R4, R4, 0x1, -R0.reuse ;  /* 0x000000010404e824 */ /* 0x100fe400078e0a00 */
[--C-:B------:R-:W-:Y:S01]  /*9dc0*/  @!P0 IMAD.IADD R7, R7, 0x1, -R0.reuse ;  /* 0x0000000107078824 */ /* 0x100fe200078e0a00 */
[C---:B------:R-:W-:Y:S02]  /*9dd0*/  ISETP.GT.U32.AND P0, PT, R0.reuse, R5, PT ;  /* 0x000000050000720c */ /* 0x040fe40003f04070 */
[----:B------:R-:W-:Y:S01]  /*9de0*/  ISETP.GT.U32.AND P6, PT, R0, R4, PT ;  /* 0x000000040000720c */ /* 0x000fe20003fc4070 */
[----:B------:R-:W-:Y:S01]  /*9df0*/  @!P5 IMAD.IADD R8, R8, 0x1, -R0 ;  /* 0x000000010808d824 */ /* 0x000fe200078e0a00 */
[----:B------:R-:W-:Y:S02]  /*9e00*/  ISETP.GE.AND P4, PT, R26, RZ, PT ;  /* 0x000000ff1a00720c */ /* 0x000fe40003f86270 */
[----:B------:R-:W-:-:S05]  /*9e10*/  IABS R20, R25 ;  /* 0x0000001900147213 */ /* 0x000fca0000000000 */
[----:B------:R-:W-:-:S04]  /*9e20*/  IMAD.HI.U32 R9, R10, R20, RZ ;  /* 0x000000140a097227 */ /* 0x000fc800078e00ff */
[----:B------:R-:W-:Y:S01]  /*9e30*/  IMAD.MOV R9, RZ, RZ, -R9 ;  /* 0x000000ffff097224 */ /* 0x000fe200078e0a09 */
[----:B------:R-:W-:Y:S01]  /*9e40*/  ISETP.GE.AND P5, PT, R22, RZ, PT ;  /* 0x000000ff1600720c */ /* 0x000fe20003fa6270 */
[----:B------:R-:W-:Y:S02]  /*9e50*/  @!P0 IMAD.IADD R5, R5, 0x1, -R0 ;  /* 0x0000000105058824 */ /* 0x000fe400078e0a00 */
[C---:B------:R-:W-:Y:S01]  /*9e60*/  IMAD R20, R0.reuse, R9, R20 ;  /* 0x0000000900147224 */ /* 0x040fe200078e0214 */
[----:B------:R-:W-:Y:S01]  /*9e70*/  ISETP.GT.U32.AND P0, PT, R0, R2, PT ;  /* 0x000000020000720c */ /* 0x000fe20003f04070 */
[----:B------:R-:W-:Y:S01]  /*9e80*/  @!P6 IMAD.IADD R4, R4, 0x1, -R0 ;  /* 0x000000010404e824 */ /* 0x000fe200078e0a00 */
[----:B------:R-:W4:Y:S02]  /*9e90*/  LDL.LU R22, [R1+0x1ec] ;  /* 0x0001ec0001167983 */ /* 0x000f240000300800 */
[----:B------:R-:W-:Y:S01]  /*9ea0*/  ISETP.GT.U32.AND P6, PT, R0, R20, PT ;  /* 0x000000140000720c */ /* 0x000fe20003fc4070 */
[----:B-1----:R-:W-:Y:S01]  /*9eb0*/  IMAD.MOV.U32 R11, RZ, RZ, R8 ;  /* 0x000000ffff0b7224 */ /* 0x002fe200078e0008 */
[----:B------:R-:W4:Y:S01]  /*9ec0*/  LDL.LU R26, [R1+0x1f0] ;  /* 0x0001f000011a7983 */ /* 0x000f220000300800 */
[----:B------:R-:W-:-:S02]  /*9ed0*/  IMAD.MOV.U32 R9, RZ, RZ, R4 ;  /* 0x000000ffff097224 */ /* 0x000fc400078e0004 */
[----:B------:R-:W-:Y:S02]  /*9ee0*/  @!P2 IMAD.MOV R11, RZ, RZ, -R11 ;  /* 0x000000ffff0ba224 */ /* 0x000fe400078e0a0b */
[----:B------:R-:W-:Y:S02]  /*9ef0*/  @!P4 IMAD.MOV R7, RZ, RZ, -R7 ;  /* 0x000000ffff07c224 */ /* 0x000fe400078e0a07 */
[----:B------:R-:W-:Y:S01]  /*9f00*/  @!P5 IMAD.MOV R9, RZ, RZ, -R9 ;  /* 0x000000ffff09d224 */ /* 0x000fe200078e0a09 */
[----:B------:R-:W-:Y:S01]  /*9f10*/  ISETP.GT.U32.AND P2, PT, R0, R5, PT ;  /* 0x000000050000720c */ /* 0x000fe20003f44070 */
[----:B------:R0:W-:Y:S01]  /*9f20*/  STL [R1+0xa8], R11 ;  /* 0x0000a80b01007387 */ /* 0x0001e20000100800 */
[----:B------:R-:W-:Y:S01]  /*9f30*/  ISETP.GE.AND P4, PT, R25, RZ, PT ;  /* 0x000000ff1900720c */ /* 0x000fe20003f86270 */
[--C-:B------:R-:W-:Y:S02]  /*9f40*/  @!P0 IMAD.IADD R2, R2, 0x1, -R0.reuse ;  /* 0x0000000102028824 */ /* 0x100fe400078e0a00 */
[----:B------:R-:W-:Y:S01]  /*9f50*/  STL [R1+0xac], R7 ;  /* 0x0000ac0701007387 */ /* 0x000fe20000100800 */
[----:B------:R-:W-:-:S03]  /*9f60*/  @!P6 IMAD.IADD R20, R20, 0x1, -R0 ;  /* 0x000000011414e824 */ /* 0x000fc600078e0a00 */
[----:B------:R-:W-:Y:S01]  /*9f70*/  STL [R1+0xb0], R9 ;  /* 0x0000b00901007387 */ /* 0x000fe20000100800 */
[----:B------:R-:W-:-:S03]  /*9f80*/  IMAD.MOV.U32 R13, RZ, RZ, R2 ;  /* 0x000000ffff0d7224 */ /* 0x000fc600078e0002 */
[----:B------:R-:W4:Y:S01]  /*9f90*/  LDL.LU R25, [R1+0x1f4] ;  /* 0x0001f40001197983 */ /* 0x000f220000300800 */
[----:B------:R-:W-:Y:S02]  /*9fa0*/  @!P3 IMAD.MOV R13, RZ, RZ, -R13 ;  /* 0x000000ffff0db224 */ /* 0x000fe400078e0a0d */
[----:B------:R-:W-:Y:S01]  /*9fb0*/  @!P2 IMAD.IADD R5, R5, 0x1, -R0 ;  /* 0x000000010505a824 */ /* 0x000fe200078e0a00 */
[----:B-----5:R-:W-:-:S05]  /*9fc0*/  IABS R12, R23 ;  /* 0x00000017000c7213 */ /* 0x020fca0000000000 */
[----:B------:R-:W-:-:S04]  /*9fd0*/  IMAD.HI.U32 R4, R10, R12, RZ ;  /* 0x0000000c0a047227 */ /* 0x000fc800078e00ff */
[----:B------:R-:W-:-:S04]  /*9fe0*/  IMAD.MOV R4, RZ, RZ, -R4 ;  /* 0x000000ffff047224 */ /* 0x000fc800078e0a04 */
[----:B------:R-:W-:Y:S01]  /*9ff0*/  IMAD R12, R0, R4, R12 ;  /* 0x00000004000c7224 */ /* 0x000fe200078e020c */
[----:B------:R-:W-:Y:S02]  /*a000*/  IABS R6, R24 ;  /* 0x0000001800067213 */ /* 0x000fe40000000000 */
[----:B------:R-:W-:Y:S02]  /*a010*/  ISETP.GE.AND P5, PT, R24, RZ, PT ;  /* 0x000000ff1800720c */ /* 0x000fe40003fa6270 */
[----:B--2---:R-:W-:Y:S02]  /*a020*/  ISETP.GE.AND P6, PT, R21, RZ, PT ;  /* 0x000000ff1500720c */ /* 0x004fe40003fc6270 */
[----:B0-----:R-:W-:Y:S02]  /*a030*/  IABS R11, R21 ;  /* 0x00000015000b7213 */ /* 0x001fe40000000000 */
[----:B------:R-:W2:Y:S04]  /*a040*/  LDL.LU R21, [R1+0x218] ;  /* 0x0002180001157983 */ /* 0x000ea80000300800 */
[----:B------:R0:W-:Y:S04]  /*a050*/  STL [R1+0xa4], R13 ;  /* 0x0000a40d01007387 */ /* 0x0001e80000100800 */
[----:B------:R-:W5:Y:S01]  /*a060*/  LDL.LU R24, [R1+0x21c] ;  /* 0x00021c0001187983 */ /* 0x000f620000300800 */
[----:B0-----:R-:W-:-:S04]  /*a070*/  IMAD.MOV.U32 R13, RZ, RZ, R5 ;  /* 0x000000ffff0d7224 */ /* 0x001fc800078e0005 */
[----:B------:R-:W-:Y:S01]  /*a080*/  @!P1 IMAD.MOV R13, RZ, RZ, -R13 ;  /* 0x000000ffff0d9224 */ /* 0x000fe200078e0a0d */
[----:B------:R-:W-:-:S04]  /*a090*/  ISETP.GT.U32.AND P1, PT, R0, R12, PT ;  /* 0x0000000c0000720c */ /* 0x000fc80003f24070 */
[----:B------:R0:W-:Y:S09]  /*a0a0*/  STL [R1+0xa0], R13 ;  /* 0x0000a00d01007387 */ /* 0x0001f20000100800 */
[----:B------:R-:W-:Y:S01]  /*a0b0*/  @!P1 IMAD.IADD R12, R12, 0x1, -R0 ;  /* 0x000000010c0c9824 */ /* 0x000fe200078e0a00 */
[----:B---3--:R-:W-:-:S02]  /*a0c0*/  IABS R4, R3 ;  /* 0x0000000300047213 */ /* 0x008fc40000000000 */
[----:B------:R-:W-:Y:S02]  /*a0d0*/  ISETP.GE.AND P1, PT, R3, RZ, PT ;  /* 0x000000ff0300720c */ /* 0x000fe40003f26270 */
[----:B------:R-:W3:Y:S01]  /*a0e0*/  LDL.LU R3, [R1+0x220] ;  /* 0x0002200001037983 */ /* 0x000ee20000300800 */
[----:B------:R-:W-:-:S04]  /*a0f0*/  IMAD.HI.U32 R8, R10, R6, RZ ;  /* 0x000000060a087227 */ /* 0x000fc800078e00ff */
[----:B------:R-:W-:-:S04]  /*a100*/  IMAD.MOV R8, RZ, RZ, -R8 ;  /* 0x000000ffff087224 */ /* 0x000fc800078e0a08 */
[----:B------:R-:W-:-:S05]  /*a110*/  IMAD R8, R0, R8, R6 ;  /* 0x0000000800087224 */ /* 0x000fca00078e0206 */
[----:B------:R-:W-:Y:S01]  /*a120*/  ISETP.GT.U32.AND P2, PT, R0, R8, PT ;  /* 0x000000080000720c */ /* 0x000fe20003f44070 */
[----:B------:R-:W-:-:S12]  /*a130*/  IMAD.HI.U32 R2, R10, R4, RZ ;  /* 0x000000040a027227 */ /* 0x000fd800078e00ff */
[----:B------:R-:W-:-:S05]  /*a140*/  @!P2 IMAD.IADD R8, R8, 0x1, -R0 ;  /* 0x000000010808a824 */ /* 0x000fca00078e0a00 */
[C---:B------:R-:W-:Y:S01]  /*a150*/  ISETP.GT.U32.AND P2, PT, R0.reuse, R8, PT ;  /* 0x000000080000720c */ /* 0x040fe20003f44070 */
[----:B------:R-:W-:Y:S01]  /*a160*/  IMAD.MOV R2, RZ, RZ, -R2 ;  /* 0x000000ffff027224 */ /* 0x000fe200078e0a02 */
[----:B------:R-:W-:-:S03]  /*a170*/  ISETP.GT.U32.AND P3, PT, R0, R20, PT ;  /* 0x000000140000720c */ /* 0x000fc60003f64070 */
[----:B------:R-:W-:-:S08]  /*a180*/  IMAD R4, R0, R2, R4 ;  /* 0x0000000200047224 */ /* 0x000fd000078e0204 */
[----:B------:R-:W-:Y:S01]  /*a190*/  @!P2 IMAD.IADD R8, R8, 0x1, -R0 ;  /* 0x000000010808a824 */ /* 0x000fe200078e0a00 */
[----:B------:R-:W-:Y:S01]  /*a1a0*/  ISETP.GT.U32.AND P2, PT, R0, R4, PT ;  /* 0x000000040000720c */ /* 0x000fe20003f44070 */
[----:B------:R-:W-:-:S04]  /*a1b0*/  IMAD.HI.U32 R9, R10, R11, RZ ;  /* 0x0000000b0a097227 */ /* 0x000fc800078e00ff */
[----:B------:R-:W-:Y:S02]  /*a1c0*/  @!P3 IMAD.IADD R20, R20, 0x1, -R0 ;  /* 0x000000011414b824 */ /* 0x000fe400078e0a00 */
[----:B------:R-:W-:Y:S02]  /*a1d0*/  IMAD.MOV R5, RZ, RZ, -R9 ;  /* 0x000000ffff057224 */ /* 0x000fe400078e0a09 */
[----:B0-----:R-:W-:-:S04]  /*a1e0*/  IMAD.MOV.U32 R13, RZ, RZ, R20 ;  /* 0x000000ffff0d7224 */ /* 0x001fc800078e0014 */
[----:B------:R-:W-:Y:S02]  /*a1f0*/  @!P2 IMAD.IADD R4, R4, 0x1, -R0 ;  /* 0x000000010404a824 */ /* 0x000fe400078e0a00 */
[C---:B------:R-:W-:Y:S02]  /*a200*/  IMAD R11, R0.reuse, R5, R11 ;  /* 0x00000005000b7224 */ /* 0x040fe400078e020b */
[----:B------:R-:W-:Y:S01]  /*a210*/  @!P4 IMAD.MOV R13, RZ, RZ, -R13 ;  /* 0x000000ffff0dc224 */ /* 0x000fe200078e0a0d */
[C---:B------:R-:W-:Y:S02]  /*a220*/  ISETP.GT.U32.AND P2, PT, R0.reuse, R4, PT ;  /* 0x000000040000720c */ /* 0x040fe40003f44070 */
[----:B----4-:R-:W-:Y:S02]  /*a230*/  IABS R6, R22 ;  /* 0x0000001600067213 */ /* 0x010fe40000000000 */
[----:B------:R-:W-:Y:S01]  /*a240*/  ISETP.GT.U32.AND P3, PT, R0, R11, PT ;  /* 0x0000000b0000720c */ /* 0x000fe20003f64070 */
[----:B------:R-:W-:Y:S01]  /*a250*/  STL [R1+0x90], R13 ;  /* 0x0000900d01007387 */ /* 0x000fe20000100800 */
[----:B------:R-:W-:Y:S01]  /*a260*/  ISETP.GE.AND P0, PT, R23, RZ, PT ;  /* 0x000000ff1700720c */ /* 0x000fe20003f06270 */
[----:B------:R-:W-:-:S02]  /*a270*/  IMAD.HI.U32 R5, R10, R6, RZ ;  /* 0x000000060a057227 */ /* 0x000fc400078e00ff */
[----:B------:R-:W4:Y:S02]  /*a280*/  LDL.LU R23, [R1+0x224] ;  /* 0x0002240001177983 */ /* 0x000f240000300800 */
[----:B------:R-:W-:Y:S02]  /*a290*/  @!P5 IMAD.MOV R8, RZ, RZ, -R8 ;  /* 0x000000ffff08d224 */ /* 0x000fe400078e0a08 */
[----:B------:R-:W-:Y:S02]  /*a2a0*/  IMAD.MOV R5, RZ, RZ, -R5 ;  /* 0x000000ffff057224 */ /* 0x000fe400078e0a05 */
[----:B------:R-:W-:Y:S01]  /*a2b0*/  @!P2 IMAD.IADD R4, R4, 0x1, -R0 ;  /* 0x000000010404a824 */ /* 0x000fe200078e0a00 */
[----:B------:R5:W-:Y:S01]  /*a2c0*/  STL [R1+0x94], R8 ;  /* 0x0000940801007387 */ /* 0x000be20000100800 */
[----:B------:R-:W-:Y:S01]  /*a2d0*/  IMAD R6, R0, R5, R6 ;  /* 0x0000000500067224 */ /* 0x000fe200078e0206 */
[----:B------:R-:W-:Y:S02]  /*a2e0*/  ISETP.GE.AND P2, PT, R22, RZ, PT ;  /* 0x000000ff1600720c */ /* 0x000fe40003f46270 */
[----:B------:R-:W4:Y:S01]  /*a2f0*/  LDL.LU R22, [R1+0x228] ;  /* 0x0002280001167983 */ /* 0x000f220000300800 */
[----:B------:R-:W-:-:S03]  /*a300*/  @!P3 IMAD.IADD R11, R11, 0x1, -R0 ;  /* 0x000000010b0bb824 */ /* 0x000fc600078e0a00 */
[----:B------:R-:W4:Y:S01]  /*a310*/  LDL.LU R28, [R1+0x22c] ;  /* 0x00022c00011c7983 */ /* 0x000f220000300800 */
[C---:B------:R-:W-:Y:S02]  /*a320*/  ISETP.GT.U32.AND P3, PT, R0.reuse, R12, PT ;  /* 0x0000000c0000720c */ /* 0x040fe40003f64070 */
[C---:B------:R-:W-:Y:S01]  /*a330*/  ISETP.GT.U32.AND P4, PT, R0.reuse, R11, PT ;  /* 0x0000000b0000720c */ /* 0x040fe20003f84070 */
[----:B------:R-:W-:Y:S01]  /*a340*/  @!P1 IMAD.MOV R4, RZ, RZ, -R4 ;  /* 0x000000ffff049224 */ /* 0x000fe200078e0a04 */
[----:B------:R-:W-:-:S09]  /*a350*/  ISETP.GT.U32.AND P5, PT, R0, R6, PT ;  /* 0x000000060000720c */ /* 0x000fd20003fa4070 */
[--C-:B------:R-:W-:Y:S02]  /*a360*/  @!P3 IMAD.IADD R12, R12, 0x1, -R0.reuse ;  /* 0x000000010c0cb824 */ /* 0x100fe400078e0a00 */
[----:B------:R-:W-:Y:S02]  /*a370*/  @!P4 IMAD.IADD R11, R11, 0x1, -R0 ;  /* 0x000000010b0bc824 */ /* 0x000fe400078e0a00 */
[----:B------:R-:W-:Y:S02]  /*a380*/  @!P0 IMAD.MOV R12, RZ, RZ, -R12 ;  /* 0x000000ffff0c8224 */ /* 0x000fe400078e0a0c */
[----:B------:R-:W-:Y:S01]  /*a390*/  @!P6 IMAD.MOV R11, RZ, RZ, -R11 ;  /* 0x000000ffff0be224 */ /* 0x000fe200078e0a0b */
[----:B------:R-:W-:Y:S01]  /*a3a0*/  IABS R7, R26 ;  /* 0x0000001a00077213 */ /* 0x000fe20000000000 */
[----:B------:R-:W-:Y:S01]  /*a3b0*/  @!P5 IMAD.IADD R6, R6, 0x1, -R0 ;  /* 0x000000010606d824 */ /* 0x000fe200078e0a00 */
[----:B------:R-:W-:Y:S01]  /*a3c0*/  STL [R1+0x6c], R12 ;  /* 0x00006c0c01007387 */ /* 0x000fe20000100800 */
[----:B------:R-:W-:-:S03]  /*a3d0*/  ISETP.GE.AND P5, PT, R26, RZ, PT ;  /* 0x000000ff1a00720c */ /* 0x000fc60003fa6270 */
[----:B------:R-:W-:Y:S04]  /*a3e0*/  STL [R1+0x88], R11 ;  /* 0x0000880b01007387 */ /* 0x000fe80000100800 */
[----:B------:R0:W-:Y:S04]  /*a3f0*/  STL [R1+0x8c], R4 ;  /* 0x00008c0401007387 */ /* 0x0001e80000100800 */
[----:B------:R-:W4:Y:S01]  /*a400*/  LDL.LU R26, [R1+0x230] ;  /* 0x00023000011a7983 */ /* 0x000f220000300800 */
[----:B--2---:R-:W-:-:S05]  /*a410*/  IABS R5, R21 ;  /* 0x0000001500057213 */ /* 0x004fca0000000000 */
[----:B------:R-:W-:-:S04]  /*a420*/  IMAD.HI.U32 R20, R10, R5, RZ ;  /* 0x000000050a147227 */ /* 0x000fc800078e00ff */
[----:B------:R-:W-:-:S04]  /*a430*/  IMAD.MOV R20, RZ, RZ, -R20 ;  /* 0x000000ffff147224 */ /* 0x000fc800078e0a14 */
[----:B------:R-:W-:-:S05]  /*a440*/  IMAD R5, R0, R20, R5 ;  /* 0x0000001400057224 */ /* 0x000fca00078e0205 */
[----:B------:R-:W-:-:S13]  /*a450*/  ISETP.GT.U32.AND P1, PT, R0, R5, PT ;  /* 0x000000050000720c */ /* 0x000fda0003f24070 */
[----:B------:R-:W-:Y:S01]  /*a460*/  @!P1 IMAD.IADD R5, R5, 0x1, -R0 ;  /* 0x0000000105059824 */ /* 0x000fe200078e0a00 */
[----:B---3--:R-:W-:Y:S02]  /*a470*/  IABS R20, R3 ;  /* 0x0000000300147213 */ /* 0x008fe40000000000 */
[----:B------:R-:W-:Y:S02]  /*a480*/  ISETP.GE.AND P1, PT, R3, RZ, PT ;  /* 0x000000ff0300720c */ /* 0x000fe40003f26270 */
[----:B------:R-:W2:Y:S01]  /*a490*/  LDL.LU R3, [R1+0x234] ;  /* 0x0002340001037983 */ /* 0x000ea20000300800 */
[----:B------:R-:W-:Y:S01]  /*a4a0*/  IMAD.HI.U32 R2, R10, R7, RZ ;  /* 0x000000070a027227 */ /* 0x000fe200078e00ff */
[----:B------:R-:W-:-:S03]  /*a4b0*/  IABS R9, R25 ;  /* 0x0000001900097213 */ /* 0x000fc60000000000 */
[----:B------:R-:W-:-:S04]  /*a4c0*/  IMAD.MOV R2, RZ, RZ, -R2 ;  /* 0x000000ffff027224 */ /* 0x000fc800078e0a02 */
[----:B------:R-:W-:Y:S02]  /*a4d0*/  IMAD R7, R0, R2, R7 ;  /* 0x0000000200077224 */ /* 0x000fe400078e0207 */
[----:B------:R-:W-:-:S04]  /*a4e0*/  IMAD.HI.U32 R2, R10, R9, RZ ;  /* 0x000000090a027227 */ /* 0x000fc800078e00ff */
[----:B------:R-:W-:Y:S01]  /*a4f0*/  IMAD.MOV R2, RZ, RZ, -R2 ;  /* 0x000000ffff027224 */ /* 0x000fe200078e0a02 */
[----:B------:R-:W-:-:S03]  /*a500*/  ISETP.GT.U32.AND P3, PT, R0, R7, PT ;  /* 0x000000070000720c */ /* 0x000fc60003f64070 */
[----:B------:R-:W-:-:S05]  /*a510*/  IMAD R9, R0, R2, R9 ;  /* 0x0000000200097224 */ /* 0x000fca00078e0209 */
[----:B------:R-:W-:Y:S02]  /*a520*/  ISETP.GT.U32.AND P4, PT, R0, R9, PT ;  /* 0x000000090000720c */ /* 0x000fe40003f84070 */
[----:B-----5:R-:W-:-:S03]  /*a530*/  IABS R8, R24 ;  /* 0x0000001800087213 */ /* 0x020fc60000000000 */
[----:B------:R-:W-:Y:S02]  /*a540*/  @!P3 IMAD.IADD R7, R7, 0x1, -R0 ;  /* 0x000000010707b824 */ /* 0x000fe400078e0a00 */
[----:B------:R-:W-:-:S06]  /*a550*/  IMAD.HI.U32 R2, R10, R8, RZ ;  /* 0x000000080a027227 */ /* 0x000fcc00078e00ff */
[----:B------:R-:W-:Y:S01]  /*a560*/  @!P4 IMAD.IADD R9, R9, 0x1, -R0 ;  /* 0x000000010909c824 */ /* 0x000fe200078e0a00 */
[C---:B------:R-:W-:Y:S01]  /*a570*/  ISETP.GT.U32.AND P4, PT, R0.reuse, R7, PT ;  /* 0x000000070000720c */ /* 0x040fe20003f84070 */
[----:B------:R-:W-:Y:S01]  /*a580*/  IMAD.MOV R2, RZ, RZ, -R2 ;  /* 0x000000ffff027224 */ /* 0x000fe200078e0a02 */
[----:B------:R-:W-:-:S03]  /*a590*/  ISETP.GT.U32.AND P3, PT, R0, R6, PT ;  /* 0x000000060000720c */ /* 0x000fc60003f64070 */
[C---:B------:R-:W-:Y:S01]  /*a5a0*/  IMAD R8, R0.reuse, R2, R8 ;  /* 0x0000000200087224 */ /* 0x040fe200078e0208 */
[----:B------:R-:W-:Y:S02]  /*a5b0*/  ISETP.GE.AND P6, PT, R25, RZ, PT ;  /* 0x000000ff1900720c */ /* 0x000fe40003fc6270 */
[----:B------:R-:W3:Y:S05]  /*a5c0*/  LDL.LU R25, [R1+0x238] ;  /* 0x0002380001197983 */ /* 0x000eea0000300800 */
[--C-:B------:R-:W-:Y:S01]  /*a5d0*/  @!P4 IMAD.IADD R7, R7, 0x1, -R0.reuse ;  /* 0x000000010707c824 */ /* 0x100fe200078e0a00 */
[----:B------:R-:W-:Y:S01]  /*a5e0*/  ISETP.GT.U32.AND P4, PT, R0, R8, PT ;  /* 0x000000080000720c */ /* 0x000fe20003f84070 */
[----:B------:R-:W-:Y:S01]  /*a5f0*/  @!P3 IMAD.IADD R6, R6, 0x1, -R0 ;  /* 0x000000010606b824 */ /* 0x000fe200078e0a00 */
[----:B------:R-:W-:Y:S01]  /*a600*/  ISETP.GT.U32.AND P0, PT, R0, R9, PT ;  /* 0x000000090000720c */ /* 0x000fe20003f04070 */
[----:B0-----:R-:W-:Y:S01]  /*a610*/  IMAD.HI.U32 R4, R10, R20, RZ ;  /* 0x000000140a047227 */ /* 0x001fe200078e00ff */
[----:B------:R-:W-:-:S03]  /*a620*/  ISETP.GE.AND P3, PT, R21, RZ, PT ;  /* 0x000000ff1500720c */ /* 0x000fc60003f66270 */
[----:B------:R-:W-:Y:S02]  /*a630*/  IMAD.MOV R4, RZ, RZ, -R4 ;  /* 0x000000ffff047224 */ /* 0x000fe400078e0a04 */
[----:B------:R-:W-:-:S04]  /*a640*/  IMAD.MOV.U32 R12, RZ, RZ, R7 ;  /* 0x000000ffff0c7224 */ /* 0x000fc800078e0007 */
[----:B------:R-:W-:Y:S01]  /*a650*/  @!P4 IMAD.IADD R8, R8, 0x1, -R0 ;  /* 0x000000010808c824 */ /* 0x000fe200078e0a00 */
[----:B----4-:R-:W-:Y:S01]  /*a660*/  IABS R21, R23 ;  /* 0x0000001700157213 */ /* 0x010fe20000000000 */
[----:B------:R-:W-:-:S04]  /*a670*/  IMAD R20, R0, R4, R20 ;  /* 0x0000000400147224 */ /* 0x000fc800078e0214 */
[----:B------:R-:W-:Y:S01]  /*a680*/  IMAD.HI.U32 R11, R10, R21, RZ ;  /* 0x000000150a0b7227 */ /* 0x000fe200078e00ff */
[----:B------:R-:W-:-:S03]  /*a690*/  ISETP.GT.U32.AND P4, PT, R0, R8, PT ;  /* 0x000000080000720c */ /* 0x000fc60003f84070 */
[----:B------:R-:W-:Y:S02]  /*a6a0*/  IMAD.MOV.U32 R13, RZ, RZ, R6 ;  /* 0x000000ffff0d7224 */ /* 0x000fe400078e0006 */
[----:B------:R-:W-:Y:S01]  /*a6b0*/  IMAD.MOV R7, RZ, RZ, -R11 ;  /* 0x000000ffff077224 */ /* 0x000fe200078e0a0b */
[----:B------:R-:W-:Y:S01]  /*a6c0*/  IABS R4, R28 ;  /* 0x0000001c00047213 */ /* 0x000fe20000000000 */
[----:B------:R-:W-:Y:S01]  /*a6d0*/  @!P0 IMAD.IADD R9, R9, 0x1, -R0 ;  /* 0x0000000109098824 */ /* 0x000fe200078e0a00 */
[----:B------:R-:W-:Y:S01]  /*a6e0*/  ISETP.GE.AND P0, PT, R24, RZ, PT ;  /* 0x000000ff1800720c */ /* 0x000fe20003f06270 */
[----:B------:R-:W-:Y:S01]  /*a6f0*/  @!P2 IMAD.MOV R13, RZ, RZ, -R13 ;  /* 0x000000ffff0da224 */ /* 0x000fe200078e0a0d */
[C---:B------:R-:W-:Y:S01]  /*a700*/  ISETP.GT.U32.AND P2, PT, R0.reuse, R5, PT ;  /* 0x000000050000720c */ /* 0x040fe20003f44070 */
[----:B------:R-:W-:Y:S01]  /*a710*/  IMAD R21, R0, R7, R21 ;  /* 0x0000000700157224 */ /* 0x000fe200078e0215 */
[----:B------:R-:W4:Y:S01]  /*a720*/  LDL.LU R24, [R1+0x23c] ;  /* 0x00023c0001187983 */ /* 0x000f220000300800 */
[----:B------:R-:W-:-:S04]  /*a730*/  IMAD.HI.U32 R7, R10, R4, RZ ;  /* 0x000000040a077227 */ /* 0x000fc800078e00ff */
[----:B------:R-:W-:Y:S02]  /*a740*/  IMAD.MOV R7, RZ, RZ, -R7 ;  /* 0x000000ffff077224 */ /* 0x000fe400078e0a07 */
[----:B------:R-:W-:Y:S02]  /*a750*/  @!P4 IMAD.IADD R8, R8, 0x1, -R0 ;  /* 0x000000010808c824 */ /* 0x000fe400078e0a00 */
[C---:B------:R-:W-:Y:S02]  /*a760*/  IMAD R4, R0.reuse, R7, R4 ;  /* 0x0000000700047224 */ /* 0x040fe400078e0204 */
[----:B------:R-:W-:Y:S02]  /*a770*/  @!P5 IMAD.MOV R12, RZ, RZ, -R12 ;  /* 0x000000ffff0cd224 */ /* 0x000fe400078e0a0c */
[----:B------:R-:W-:Y:S02]  /*a780*/  @!P6 IMAD.MOV R9, RZ, RZ, -R9 ;  /* 0x000000ffff09e224 */ /* 0x000fe400078e0a09 */
[----:B------:R-:W-:Y:S01]  /*a790*/  @!P0 IMAD.MOV R8, RZ, RZ, -R8 ;  /* 0x000000ffff088224 */ /* 0x000fe200078e0a08 */
[----:B------:R-:W-:Y:S01]  /*a7a0*/  ISETP.GT.U32.AND P0, PT, R0, R4, PT ;  /* 0x000000040000720c */ /* 0x000fe20003f04070 */
[----:B------:R-:W-:Y:S01]  /*a7b0*/  @!P2 IMAD.IADD R5, R5, 0x1, -R0 ;  /* 0x000000010505a824 */ /* 0x000fe200078e0a00 */
[----:B------:R-:W-:Y:S04]  /*a7c0*/  STL [R1+0x80], R13 ;  /* 0x0000800d01007387 */ /* 0x000fe80000100800 */
[----:B------:R-:W-:Y:S04]  /*a7d0*/  STL [R1+0x74], R12 ;  /* 0x0000740c01007387 */ /* 0x000fe80000100800 */
[----:B------:R0:W-:Y:S01]  /*a7e0*/  STL [R1+0x68], R9 ;  /* 0x0000680901007387 */ /* 0x0001e20000100800 */
[----:B------:R-:W-:-:S02]  /*a7f0*/  IABS R2, R22 ;  /* 0x0000001600027213 */ /* 0x000fc40000000000 */
[----:B------:R-:W-:Y:S01]  /*a800*/  ISETP.GE.AND P4, PT, R22, RZ, PT ;  /* 0x000000ff1600720c */ /* 0x000fe20003f86270 */
[----:B------:R-:W5:Y:S01]  /*a810*/  LDL.LU R27, [R1+0x240] ;  /* 0x00024000011b7983 */ /* 0x000f620000300800 */
[----:B0-----:R-:W-:-:S04]  /*a820*/  IMAD.MOV.U32 R9, RZ, RZ, R5 ;  /* 0x000000ffff097224 */ /* 0x001fc800078e0005 */
[----:B------:R-:W-:Y:S02]  /*a830*/  @!P3 IMAD.MOV R9, RZ, RZ, -R9 ;  /* 0x000000ffff09b224 */ /* 0x000fe400078e0a09 */
[----:B------:R-:W-:-:S03]  /*a840*/  @!P0 IMAD.IADD R4, R4, 0x1, -R0 ;  /* 0x0000000104048824 */ /* 0x000fc600078e0a00 */
[----:B------:R-:W-:Y:S04]  /*a850*/  STL [R1+0x64], R9 ;  /* 0x0000640901007387 */ /* 0x000fe80000100800 */
[----:B------:R0:W-:Y:S01]  /*a860*/  STL [R1+0x60], R8 ;  /* 0x0000600801007387 */ /* 0x0001e20000100800 */
[----:B--2---:R-:W-:Y:S02]  /*a870*/  IABS R22, R3 ;  /* 0x0000000300167213 */ /* 0x004fe40000000000 */
[----:B------:R-:W-:Y:S02]  /*a880*/  ISETP.GE.AND P0, PT, R3, RZ, PT ;  /* 0x000000ff0300720c */ /* 0x000fe40003f06270 */
[----:B------:R-:W2:Y:S01]  /*a890*/  LDL.LU R3, [R1+0x244] ;  /* 0x0002440001037983 */ /* 0x000ea20000300800 */
[----:B------:R-:W-:Y:S01]  /*a8a0*/  ISETP.GT.U32.AND P5, PT, R0, R20, PT ;  /* 0x000000140000720c */ /* 0x000fe20003fa4070 */
[----:B------:R-:W-:-:S04]  /*a8b0*/  IMAD.HI.U32 R6, R10, R2, RZ ;  /* 0x000000020a067227 */ /* 0x000fc800078e00ff */
[----:B------:R-:W-:-:S04]  /*a8c0*/  IMAD.MOV R6, RZ, RZ, -R6 ;  /* 0x000000ffff067224 */ /* 0x000fc800078e0a06 */
[C---:B------:R-:W-:Y:S01]  /*a8d0*/  IMAD R2, R0.reuse, R6, R2 ;  /* 0x0000000600027224 */ /* 0x040fe200078e0202 */
[----:B------:R-:W-:-:S03]  /*a8e0*/  ISETP.GT.U32.AND P2, PT, R0, R21, PT ;  /* 0x000000150000720c */ /* 0x000fc60003f44070 */
[----:B------:R-:W-:Y:S01]  /*a8f0*/  @!P5 IMAD.IADD R20, R20, 0x1, -R0 ;  /* 0x000000011414d824 */ /* 0x000fe200078e0a00 */
[----:B------:R-:W-:Y:S02]  /*a900*/  ISETP.GT.U32.AND P5, PT, R0, R2, PT ;  /* 0x000000020000720c */ /* 0x000fe40003fa4070 */
[----:B------:R-:W-:-:S07]  /*a910*/  IABS R7, R26 ;  /* 0x0000001a00077213 */ /* 0x000fce0000000000 */
[----:B------:R-:W-:-:S04]  /*a920*/  @!P2 IMAD.IADD R21, R21, 0x1, -R0 ;  /* 0x000000011515a824 */ /* 0x000fc800078e0a00 */
[----:B------:R-:W-:Y:S01]  /*a930*/  @!P5 IMAD.IADD R2, R2, 0x1, -R0 ;  /* 0x000000010202d824 */ /* 0x000fe200078e0a00 */
[----:B------:R-:W-:Y:S01]  /*a940*/  ISETP.GT.U32.AND P2, PT, R0, R20, PT ;  /* 0x000000140000720c */ /* 0x000fe20003f44070 */
[----:B------:R-:W-:Y:S01]  /*a950*/  IMAD.HI.U32 R5, R10, R7, RZ ;  /* 0x000000070a057227 */ /* 0x000fe200078e00ff */
[C---:B------:R-:W-:Y:S02]  /*a960*/  ISETP.GT.U32.AND P3, PT, R0.reuse, R21, PT ;  /* 0x000000150000720c */ /* 0x040fe40003f64070 */
[----:B------:R-:W-:Y:S02]  /*a970*/  ISETP.GT.U32.AND P5, PT, R0, R2, PT ;  /* 0x000000020000720c */ /* 0x000fe40003fa4070 */
[----:B------:R-:W-:Y:S01]  /*a980*/  ISETP.GE.AND P6, PT, R23, RZ, PT ;  /* 0x000000ff1700720c */ /* 0x000fe20003fc6270 */
[----:B------:R-:W-:Y:S01]  /*a990*/  IMAD.MOV R5, RZ, RZ, -R5 ;  /* 0x000000ffff057224 */ /* 0x000fe200078e0a05 */
[----:B---3--:R-:W-:-:S03]  /*a9a0*/  IABS R23, R25 ;  /* 0x0000001900177213 */ /* 0x008fc60000000000 */
[----:B------:R-:W-:Y:S02]  /*a9b0*/  IMAD R7, R0, R5, R7 ;  /* 0x0000000500077224 */ /* 0x000fe400078e0207 */
[----:B0-----:R-:W-:-:S04]  /*a9c0*/  IMAD.HI.U32 R8, R10, R23, RZ ;  /* 0x000000170a087227 */ /* 0x001fc800078e00ff */
[--C-:B------:R-:W-:Y:S02]  /*a9d0*/  @!P2 IMAD.IADD R20, R20, 0x1, -R0.reuse ;  /* 0x000000011414a824 */ /* 0x100fe400078e0a00 */
[--C-:B------:R-:W-:Y:S01]  /*a9e0*/  @!P3 IMAD.IADD R21, R21, 0x1, -R0.reuse ;  /* 0x000000011515b824 */ /* 0x100fe200078e0a00 */
[----:B------:R-:W-:Y:S01]  /*a9f0*/  ISETP.GT.U32.AND P3, PT, R0, R7, PT ;  /* 0x000000070000720c */ /* 0x000fe20003f64070 */
[----:B------:R-:W-:Y:S02]  /*aa00*/  @!P5 IMAD.IADD R2, R2, 0x1, -R0 ;  /* 0x000000010202d824 */ /* 0x000fe400078e0a00 */
[----:B------:R-:W-:Y:S02]  /*aa10*/  IMAD.MOV R8, RZ, RZ, -R8 ;  /* 0x000000ffff087224 */ /* 0x000fe400078e0a08 */
[----:B------:R-:W-:Y:S01]  /*aa20*/  @!P1 IMAD.MOV R20, RZ, RZ, -R20 ;  /* 0x000000ffff149224 */ /* 0x000fe200078e0a14 */
[C---:B------:R-:W-:Y:S01]  /*aa30*/  ISETP.GT.U32.AND P1, PT, R0.reuse, R4, PT ;  /* 0x000000040000720c */ /* 0x040fe20003f24070 */
[----:B------:R-:W-:-:S02]  /*aa40*/  IMAD R23, R0, R8, R23 ;  /* 0x0000000800177224 */ /* 0x000fc400078e0217 */
[----:B------:R-:W-:Y:S01]  /*aa50*/  IMAD.MOV.U32 R11, RZ, RZ, R2 ;  /* 0x000000ffff0b7224 */ /* 0x000fe200078e0002 */
[----:B------:R-:W-:Y:S01]  /*aa60*/  ISETP.GE.AND P5, PT, R26, RZ, PT ;  /* 0x000000ff1a00720c */ /* 0x000fe20003fa6270 */
[----:B------:R-:W-:Y:S01]  /*aa70*/  IMAD.HI.U32 R9, R10, R22, RZ ;  /* 0x000000160a097227 */ /* 0x000fe200078e00ff */
[----:B------:R-:W3:Y:S03]  /*aa80*/  LDL.LU R26, [R1+0x248] ;  /* 0x00024800011a7983 */ /* 0x000ee60000300800 */
[----:B------:R-:W-:Y:S01]  /*aa90*/  @!P4 IMAD.MOV R11, RZ, RZ, -R11 ;  /* 0x000000ffff0bc224 */ /* 0x000fe200078e0a0b */
[----:B------:R-:W-:Y:S01]  /*aaa0*/  ISETP.GT.U32.AND P4, PT, R0, R23, PT ;  /* 0x000000170000720c */ /* 0x000fe20003f84070 */
[----:B------:R-:W-:Y:S01]  /*aab0*/  @!P3 IMAD.IADD R7, R7, 0x1, -R0 ;  /* 0x000000010707b824 */ /* 0x000fe200078e0a00 */
[----:B------:R-:W-:Y:S01]  /*aac0*/  ISETP.GE.AND P2, PT, R28, RZ, PT ;  /* 0x000000ff1c00720c */ /* 0x000fe20003f46270 */
[----:B------:R-:W-:-:S02]  /*aad0*/  IMAD.MOV R9, RZ, RZ, -R9 ;  /* 0x000000ffff097224 */ /* 0x000fc400078e0a09 */
[----:B------:R-:W-:Y:S01]  /*aae0*/  @!P1 IMAD.IADD R4, R4, 0x1, -R0 ;  /* 0x0000000104049824 */ /* 0x000fe200078e0a00 */
[C---:B------:R-:W-:Y:S01]  /*aaf0*/  ISETP.GT.U32.AND P3, PT, R0.reuse, R7, PT ;  /* 0x000000070000720c */ /* 0x040fe20003f64070 */
[C---:B------:R-:W-:Y:S02]  /*ab00*/  IMAD R22, R0.reuse, R9, R22 ;  /* 0x0000000900167224 */ /* 0x040fe400078e0216 */
[----:B------:R-:W-:Y:S02]  /*ab10*/  IMAD.MOV.U32 R9, RZ, RZ, R4 ;  /* 0x000000ffff097224 */ /* 0x000fe400078e0004 */
[----:B------:R-:W-:Y:S02]  /*ab20*/  @!P6 IMAD.MOV R21, RZ, RZ, -R21 ;  /* 0x000000ffff15e224 */ /* 0x000fe400078e0a15 */
[----:B------:R-:W-:Y:S01]  /*ab30*/  @!P4 IMAD.IADD R23, R23, 0x1, -R0 ;  /* 0x000000011717c824 */ /* 0x000fe200078e0a00 */
[----:B------:R-:W-:Y:S01]  /*ab40*/  ISETP.GT.U32.AND P6, PT, R0, R22, PT ;  /* 0x000000160000720c */ /* 0x000fe20003fc4070 */
[----:B------:R-:W-:-:S03]  /*ab50*/  @!P2 IMAD.MOV R9, RZ, RZ, -R9 ;  /* 0x000000ffff09a224 */ /* 0x000fc600078e0a09 */
[----:B------:R-:W-:Y:S01]  /*ab60*/  ISETP.GT.U32.AND P2, PT, R0, R23, PT ;  /* 0x000000170000720c */ /* 0x000fe20003f44070 */
[--C-:B------:R-:W-:Y:S01]  /*ab70*/  @!P3 IMAD.IADD R7, R7, 0x1, -R0.reuse ;  /* 0x000000010707b824 */ /* 0x100fe200078e0a00 */
[----:B------:R-:W-:Y:S01]  /*ab80*/  STL [R1+0x524c], R20 ;  /* 0x00524c1401007387 */ /* 0x000fe20000100800 */
[----:B------:R-:W-:Y:S02]  /*ab90*/  ISETP.GE.AND P1, PT, R25, RZ, PT ;  /* 0x000000ff1900720c */ /* 0x000fe40003f26270 */
[----:B------:R-:W-:Y:S01]  /*aba0*/  @!P5 IMAD.MOV R7, RZ, RZ, -R7 ;  /* 0x000000ffff07d224 */ /* 0x000fe200078e0a07 */
[----:B------:R-:W-:Y:S01]  /*abb0*/  STL [R1+0x5250], R21 ;  /* 0x0052501501007387 */ /* 0x000fe20000100800 */
[----:B----4-:R-:W-:Y:S02]  /*abc0*/  IABS R6, R24 ;  /* 0x0000001800067213 */ /* 0x010fe40000000000 */
[----:B------:R-:W-:Y:S01]  /*abd0*/  @!P6 IMAD.IADD R22, R22, 0x1, -R0 ;  /* 0x000000011616e824 */ /* 0x000fe200078e0a00 */
[----:B------:R0:W-:Y:S01]  /*abe0*/  STL [R1+0x4c], R11 ;  /* 0x00004c0b01007387 */ /* 0x0001e20000100800 */
[----:B------:R-:W-:-:S03]  /*abf0*/  ISETP.GE.AND P6, PT, R24, RZ, PT ;  /* 0x000000ff1800720c */ /* 0x000fc60003fc6270 */
[----:B------:R-:W0:Y:S01]  /*ac00*/  LDL.LU R25, [R1+0x24c] ;  /* 0x00024c0001197983 */ /* 0x000e220000300800 */
[----:B------:R-:W-:-:S03]  /*ac10*/  @!P2 IMAD.IADD R23, R23, 0x1, -R0 ;  /* 0x000000011717a824 */ /* 0x000fc600078e0a00 */
[----:B------:R-:W4:Y:S04]  /*ac20*/  LDL.LU R24, [R1+0x250] ;  /* 0x0002500001187983 */ /* 0x000f280000300800 */
[----:B------:R-:W-:Y:S04]  /*ac30*/  STL [R1+0x50], R9 ;  /* 0x0000500901007387 */ /* 0x000fe80000100800 */
[----:B------:R4:W-:Y:S01]  /*ac40*/  STL [R1+0x58], R7 ;  /* 0x0000580701007387 */ /* 0x0009e20000100800 */
[----:B--2---:R-:W-:Y:S02]  /*ac50*/  IABS R8, R3 ;  /* 0x0000000300087213 */ /* 0x004fe40000000000 */
[----:B------:R-:W-:-:S02]  /*ac60*/  ISETP.GE.AND P2, PT, R3, RZ, PT ;  /* 0x000000ff0300720c */ /* 0x000fc40003f46270 */
[----:B------:R-:W2:Y:S01]  /*ac70*/  LDL.LU R3, [R1+0x254] ;  /* 0x0002540001037983 */ /* 0x000ea20000300800 */
[----:B------:R-:W-:-:S04]  /*ac80*/  IMAD.HI.U32 R5, R10, R6, RZ ;  /* 0x000000060a057227 */ /* 0x000fc800078e00ff */
[----:B------:R-:W-:-:S04]  /*ac90*/  IMAD.MOV R5, RZ, RZ, -R5 ;  /* 0x000000ffff057224 */ /* 0x000fc800078e0a05 */
[----:B------:R-:W-:Y:S01]  /*aca0*/  IMAD R6, R0, R5, R6 ;  /* 0x0000000500067224 */ /* 0x000fe200078e0206 */
[----:B-----5:R-:W-:-:S04]  /*acb0*/  IABS R5, R27 ;  /* 0x0000001b00057213 */ /* 0x020fc80000000000 */
[----:B------:R-:W-:Y:S01]  /*acc0*/  ISETP.GT.U32.AND P3, PT, R0, R6, PT ;  /* 0x000000060000720c */ /* 0x000fe20003f64070 */
[----:B------:R-:W-:-:S04]  /*acd0*/  IMAD.HI.U32 R2, R10, R5, RZ ;  /* 0x000000050a027227 */ /* 0x000fc800078e00ff */
[----:B------:R-:W-:-:S04]  /*ace0*/  IMAD.MOV R2, RZ, RZ, -R2 ;  /* 0x000000ffff027224 */ /* 0x000fc800078e0a02 */
[----:B------:R-:W-:Y:S02]  /*acf0*/  IMAD R2, R0, R2, R5 ;  /* 0x0000000200027224 */ /* 0x000fe400078e0205 */
[----:B------:R-:W-:Y:S02]  /*ad00*/  IMAD.MOV.U32 R5, RZ, RZ, R8 ;  /* 0x000000ffff057224 */ /* 0x000fe400078e0008 */
[----:B------:R-:W-:Y:S02]  /*ad10*/  @!P3 IMAD.IADD R6, R6, 0x1, -R0 ;  /* 0x000000010606b824 */ /* 0x000fe400078e0a00 */
[----:B------:R-:W-:-:S03]  /*ad20*/  IMAD.HI.U32 R4, R10, R5, RZ ;  /* 0x000000050a047227 */ /* 0x000fc600078e00ff */
[C---:B------:R-:W-:Y:S01]  /*ad30*/  ISETP.GT.U32.AND P3, PT, R0.reuse, R6, PT ;  /* 0x000000060000720c */ /* 0x040fe20003f64070 */
[----:B------:R-:W-:Y:S01]  /*ad40*/  IMAD.MOV R4, RZ, RZ, -R4 ;  /* 0x000000ffff047224 */ /* 0x000fe200078e0a04 */
[C---:B------:R-:W-:Y:S02]  /*ad50*/  ISETP.GT.U32.AND P4, PT, R0.reuse, R22, PT ;  /* 0x000000160000720c */ /* 0x040fe40003f84070 */
[C---:B------:R-:W-:Y:S01]  /*ad60*/  ISETP.GT.U32.AND P5, PT, R0.reuse, R2, PT ;  /* 0x000000020000720c */ /* 0x040fe20003fa4070 */
[----:B------:R-:W-:-:S08]  /*ad70*/  IMAD R5, R0, R4, R5 ;  /* 0x0000000400057224 */ /* 0x000fd000078e0205 */
[--C-:B------:R-:W-:Y:S01]  /*ad80*/  @!P3 IMAD.IADD R6, R6, 0x1, -R0.reuse ;  /* 0x000000010606b824 */ /* 0x100fe200078e0a00 */
[----:B------:R-:W-:Y:S01]  /*ad90*/  ISETP.GT.U32.AND P3, PT, R0, R5, PT ;  /* 0x000000050000720c */ /* 0x000fe20003f64070 */
[--C-:B------:R-:W-:Y:S02]  /*ada0*/  @!P4 IMAD.IADD R22, R22, 0x1, -R0.reuse ;  /* 0x000000011616c824 */ /* 0x100fe400078e0a00 */
[----:B------:R-:W-:Y:S01]  /*adb0*/  @!P5 IMAD.IADD R2, R2, 0x1, -R0 ;  /* 0x000000010202d824 */ /* 0x000fe200078e0a00 */
[----:B---3--:R-:W-:-:S05]  /*adc0*/  IABS R8, R26 ;  /* 0x0000001a00087213 */ /* 0x008fca0000000000 */
[----:B------:R-:W-:-:S04]  /*add0*/  IMAD.HI.U32 R4, R10, R8, RZ ;  /* 0x000000080a047227 */ /* 0x000fc800078e00ff */
[----:B------:R-:W-:Y:S02]  /*ade0*/  IMAD.MOV R4, RZ, RZ, -R4 ;  /* 0x000000ffff047224 */ /* 0x000fe400078e0a04 */
[----:B------:R-:W-:Y:S02]  /*adf0*/  @!P0 IMAD.MOV R22, RZ, RZ, -R22 ;  /* 0x000000ffff168224 */ /* 0x000fe400078e0a16 */
[C---:B------:R-:W-:Y:S01]  /*ae00*/  IMAD R8, R0.reuse, R4, R8 ;  /* 0x0000000400087224 */ /* 0x040fe200078e0208 */
[----:B------:R-:W-:Y:S01]  /*ae10*/  ISETP.GT.U32.AND P0, PT, R0, R2, PT ;  /* 0x000000020000720c */ /* 0x000fe20003f04070 */
[----:B------:R-:W-:-:S03]  /*ae20*/  @!P1 IMAD.MOV R23, RZ, RZ, -R23 ;  /* 0x000000ffff179224 */ /* 0x000fc600078e0a17 */
[----:B------:R-:W-:Y:S01]  /*ae30*/  ISETP.GT.U32.AND P1, PT, R0, R8, PT ;  /* 0x000000080000720c */ /* 0x000fe20003f24070 */
[----:B------:R-:W-:Y:S01]  /*ae40*/  @!P3 IMAD.IADD R5, R5, 0x1, -R0 ;  /* 0x000000010505b824 */ /* 0x000fe200078e0a00 */
[----:B------:R-:W-:Y:S01]  /*ae50*/  ISETP.GE.AND P4, PT, R27, RZ, PT ;  /* 0x000000ff1b00720c */ /* 0x000fe20003f86270 */
[----:B------:R-:W-:Y:S01]  /*ae60*/  @!P6 IMAD.MOV R6, RZ, RZ, -R6 ;  /* 0x000000ffff06e224 */ /* 0x000fe200078e0a06 */
[----:B------:R-:W-:Y:S02]  /*ae70*/  ISETP.GE.AND P5, PT, R26, RZ, PT ;  /* 0x000000ff1a00720c */ /* 0x000fe40003fa6270 */
[----:B------:R-:W-:Y:S01]  /*ae80*/  ISETP.GT.U32.AND P3, PT, R0, R5, PT ;  /* 0x000000050000720c */ /* 0x000fe20003f64070 */
[----:B------:R-:W3:Y:S02]  /*ae90*/  LDL.LU R26, [R1+0x258] ;  /* 0x00025800011a7983 */ /* 0x000ee40000300800 */
[--C-:B------:R-:W-:Y:S02]  /*aea0*/  @!P0 IMAD.IADD R2, R2, 0x1, -R0.reuse ;  /* 0x0000000102028824 */ /* 0x100fe400078e0a00 */
[----:B------:R-:W-:Y:S02]  /*aeb0*/  STL [R1+0x5240], R22 ;  /* 0x0052401601007387 */ /* 0x000fe40000100800 */
[----:B------:R-:W-:-:S02]  /*aec0*/  @!P1 IMAD.IADD R8, R8, 0x1, -R0 ;  /* 0x0000000108089824 */ /* 0x000fc400078e0a00 */
[----:B------:R-:W-:Y:S01]  /*aed0*/  STL [R1+0x5244], R23 ;  /* 0x0052441701007387 */ /* 0x000fe20000100800 */
[----:B0-----:R-:W-:Y:S02]  /*aee0*/  IABS R11, R25 ;  /* 0x00000019000b7213 */ /* 0x001fe40000000000 */
[----:B------:R-:W-:Y:S02]  /*aef0*/  ISETP.GE.AND P6, PT, R25, RZ, PT ;  /* 0x000000ff1900720c */ /* 0x000fe40003fc6270 */
[----:B------:R-:W5:Y:S04]  /*af00*/  LDL.LU R25, [R1+0x25c] ;  /* 0x00025c0001197983 */ /* 0x000f680000300800 */
[----:B------:R2:W-:Y:S01]  /*af10*/  STL [R1+0x48], R6 ;  /* 0x0000480601007387 */ /* 0x0005e20000100800 */
[----:B------:R-:W-:Y:S01]  /*af20*/  @!P3 IMAD.IADD R5, R5, 0x1, -R0 ;  /* 0x000000010505b824 */ /* 0x000fe200078e0a00 */
[----:B----4-:R-:W-:-:S02]  /*af30*/  IABS R7, R24 ;  /* 0x0000001800077213 */ /* 0x010fc40000000000 */
[----:B------:R-:W-:Y:S02]  /*af40*/  ISETP.GE.AND P3, PT, R24, RZ, PT ;  /* 0x000000ff1800720c */ /* 0x000fe40003f66270 */
[----:B------:R-:W4:Y:S01]  /*af50*/  LDL.LU R24, [R1+0x260] ;  /* 0x0002600001187983 */ /* 0x000f220000300800 */
[----:B--2---:R-:W-:Y:S02]  /*af60*/  IABS R6, R3 ;  /* 0x0000000300067213 */ /* 0x004fe40000000000 */
[----:B------:R-:W-:Y:S01]  /*af70*/  ISETP.GE.AND P1, PT, R3, RZ, PT ;  /* 0x000000ff0300720c */ /* 0x000fe20003f26270 */
[----:B------:R-:W-:-:S04]  /*af80*/  IMAD.MOV.U32 R3, RZ, RZ, R2 ;  /* 0x000000ffff037224 */ /* 0x000fc800078e0002 */
[----:B------:R-:W-:-:S05]  /*af90*/  @!P4 IMAD.MOV R3, RZ, RZ, -R3 ;  /* 0x000000ffff03c224 */ /* 0x000fca00078e0a03 */
[----:B------:R0:W-:Y:S02]  /*afa0*/  STL [R1+0x40], R3 ;  /* 0x0000400301007387 */ /* 0x0001e40000100800 */
[----:B0-----:R-:W-:-:S04]  /*afb0*/  IMAD.MOV.U32 R3, RZ, RZ, R5 ;  /* 0x000000ffff037224 */ /* 0x001fc800078e0005 */
[----:B------:R-:W-:-:S05]  /*afc0*/  @!P2 IMAD.MOV R3, RZ, RZ, -R3 ;  /* 0x000000ffff03a224 */ /* 0x000fca00078e0a03 */
[----:B------:R0:W-:Y:S04]  /*afd0*/  STL [R1+0xc8], R3 ;  /* 0x0000c80301007387 */ /* 0x0001e80000100800 */
[----:B0-----:R-:W2:Y:S01]  /*afe0*/  LDL.LU R3, [R1+0x264] ;  /* 0x0002640001037983 */ /* 0x001ea20000300800 */
[----:B------:R-:W-:-:S04]  /*aff0*/  IMAD.HI.U32 R4, R10, R11, RZ ;  /* 0x0000000b0a047227 */ /* 0x000fc800078e00ff */
[----:B------:R-:W-:-:S04]  /*b000*/  IMAD.MOV R4, RZ, RZ, -R4 ;  /* 0x000000ffff047224 */ /* 0x000fc800078e0a04 */
[----:B------:R-:W-:Y:S02]  /*b010*/  IMAD R11, R0, R4, R11 ;  /* 0x00000004000b7224 */ /* 0x000fe400078e020b */
[----:B------:R-:W-:-:S04]  /*b020*/  IMAD.HI.U32 R4, R10, R7, RZ ;  /* 0x000000070a047227 */ /* 0x000fc800078e00ff */
[----:B------:R-:W-:Y:S01]  /*b030*/  IMAD.MOV R4, RZ, RZ, -R4 ;  /* 0x000000ffff047224 */ /* 0x000fe200078e0a04 */
[----:B------:R-:W-:-:S03]  /*b040*/  ISETP.GT.U32.AND P0, PT, R0, R11, PT ;  /* 0x0000000b0000720c */ /* 0x000fc60003f04070 */
[----:B------:R-:W-:-:S05]  /*b050*/  IMAD R7, R0, R4, R7 ;  /* 0x0000000400077224 */ /* 0x000fca00078e0207 */
[C---:B------:R-:W-:Y:S02]  /*b060*/  ISETP.GT.U32.AND P2, PT, R0.reuse, R7, PT ;  /* 0x000000070000720c */ /* 0x040fe40003f44070 */
[----:B------:R-:W-:-:S03]  /*b070*/  ISETP.GT.U32.AND P4, PT, R0, R8, PT ;  /* 0x000000080000720c */ /* 0x000fc60003f84070 */
[----:B------:R-:W-:-:S05]  /*b080*/  @!P0 IMAD.IADD R11, R11, 0x1, -R0 ;  /* 0x000000010b0b8824 */ /* 0x000fca00078e0a00 */
[----:B------:R-:W-:-:S03]  /*b090*/  ISETP.GT.U32.AND P0, PT, R0, R11, PT ;  /* 0x0000000b0000720c */ /* 0x000fc60003f04070 */
[--C-:B------:R-:W-:Y:S02]  /*b0a0*/  @!P2 IMAD.IADD R7, R7, 0x1, -R0.reuse ;  /* 0x000000010707a824 */ /* 0x100fe400078e0a00 */
[----:B------:R-:W-:Y:S01]  /*b0b0*/  @!P4 IMAD.IADD R8, R8, 0x1, -R0 ;  /* 0x000000010808c824 */ /* 0x000fe200078e0a00 */
[----:B---3--:R-:W-:Y:S02]  /*b0c0*/  IABS R2, R26 ;  /* 0x0000001a00027213 */ /* 0x008fe40000000000 */
[----:B------:R-:W-:-:S03]  /*b0d0*/  ISETP.GT.U32.AND P2, PT, R0, R7, PT ;  /* 0x000000070000720c */ /* 0x000fc60003f44070 */
[----:B------:R-:W-:-:S04]  /*b0e0*/  IMAD.HI.U32 R9, R10, R2, RZ ;  /* 0x000000020a097227 */ /* 0x000fc800078e00ff */
[----:B------:R-:W-:Y:S02]  /*b0f0*/  IMAD.MOV R9, RZ, RZ, -R9 ;  /* 0x000000ffff097224 */ /* 0x000fe400078e0a09 */
[----:B------:R-:W-:Y:S01]  /*b100*/  IMAD.MOV.U32 R12, RZ, RZ, R8 ;  /* 0x000000ffff0c7224 */ /* 0x000fe200078e0008 */
[----:B-----5:R-:W-:Y:S01]  /*b110*/  IABS R5, R25 ;  /* 0x0000001900057213 */ /* 0x020fe20000000000 */
[----:B------:R-:W-:-:S04]  /*b120*/  IMAD.HI.U32 R4, R10, R6, RZ ;  /* 0x000000060a047227 */ /* 0x000fc800078e00ff */
[----:B------:R-:W-:Y:S02]  /*b130*/  @!P0 IMAD.IADD R11, R11, 0x1, -R0 ;  /* 0x000000010b0b8824 */ /* 0x000fe400078e0a00 */
[----:B------:R-:W-:Y:S02]  /*b140*/  IMAD R2, R0, R9, R2 ;  /* 0x0000000900027224 */ /* 0x000fe400078e0202 */
[----:B------:R-:W-:Y:S01]  /*b150*/  IMAD.HI.U32 R9, R10, R5, RZ ;  /* 0x000000050a097227 */ /* 0x000fe200078e00ff */
[----:B------:R-:W-:Y:S02]  /*b160*/  ISETP.GE.AND P0, PT, R26, RZ, PT ;  /* 0x000000ff1a00720c */ /* 0x000fe40003f06270 */
[----:B------:R-:W3:Y:S01]  /*b170*/  LDL.LU R26, [R1+0x268] ;  /* 0x00026800011a7983 */ /* 0x000ee20000300800 */
[----:B------:R-:W-:Y:S02]  /*b180*/  @!P5 IMAD.MOV R12, RZ, RZ, -R12 ;  /* 0x000000ffff0cd224 */ /* 0x000fe400078e0a0c */
[----:B------:R-:W-:-:S02]  /*b190*/  IMAD.MOV R4, RZ, RZ, -R4 ;  /* 0x000000ffff047224 */ /* 0x000fc400078e0a04 */
[----:B------:R-:W-:Y:S02]  /*b1a0*/  @!P6 IMAD.MOV R11, RZ, RZ, -R11 ;  /* 0x000000ffff0be224 */ /* 0x000fe400078e0a0b */
[----:B------:R-:W-:Y:S02]  /*b1b0*/  IMAD.MOV R9, RZ, RZ, -R9 ;  /* 0x000000ffff097224 */ /* 0x000fe400078e0a09 */
[----:B------:R-:W-:Y:S01]  /*b1c0*/  @!P2 IMAD.IADD R7, R7, 0x1, -R0 ;  /* 0x000000010707a824 */ /* 0x000fe200078e0a00 */
[----:B------:R-:W-:Y:S01]  /*b1d0*/  STL [R1+0xb4], R12 ;  /* 0x0000b40c01007387 */ /* 0x000fe20000100800 */
[C---:B------:R-:W-:Y:S01]  /*b1e0*/  IMAD R6, R0.reuse, R4, R6 ;  /* 0x0000000400067224 */ /* 0x040fe200078e0206 */
[----:B----4-:R-:W-:Y:S01]  /*b1f0*/  IABS R4, R24 ;  /* 0x0000001800047213 */ /* 0x010fe20000000000 */
[----:B------:R-:W-:Y:S01]  /*b200*/  IMAD R5, R0, R9, R5 ;  /* 0x0000000900057224 */ /* 0x000fe200078e0205 */
[----:B------:R0:W-:Y:S01]  /*b210*/  STL [R1+0x44], R11 ;  /* 0x0000440b01007387 */ /* 0x0001e20000100800 */
[----:B------:R-:W-:Y:S01]  /*b220*/  ISETP.GE.AND P2, PT, R24, RZ, PT ;  /* 0x000000ff1800720c */ /* 0x000fe20003f46270 */
[----:B------:R-:W-:-:S02]  /*b230*/  @!P3 IMAD.MOV R7, RZ, RZ, -R7 ;  /* 0x000000ffff07b224 */ /* 0x000fc400078e0a07 */
[----:B------:R-:W4:Y:S01]  /*b240*/  LDL.LU R24, [R1+0x26c] ;  /* 0x00026c0001187983 */ /* 0x000f220000300800 */
[----:B--2---:R-:W-:Y:S02]  /*b250*/  IABS R9, R3 ;  /* 0x0000000300097213 */ /* 0x004fe40000000000 */
[----:B------:R-:W-:Y:S02]  /*b260*/  ISETP.GE.AND P3, PT, R3, RZ, PT ;  /* 0x000000ff0300720c */ /* 0x000fe40003f66270 */
[----:B------:R-:W2:Y:S01]  /*b270*/  LDL.LU R3, [R1+0x270] ;  /* 0x0002700001037983 */ /* 0x000ea20000300800 */
[----:B------:R-:W-:-:S13]  /*b280*/  ISETP.GT.U32.AND P4, PT, R0, R6, PT ;  /* 0x000000060000720c */ /* 0x000fda0003f84070 */
[----:B------:R-:W-:-:S05]  /*b290*/  @!P4 IMAD.IADD R6, R6, 0x1, -R0 ;  /* 0x000000010606c824 */ /* 0x000fca00078e0a00 */
[C---:B------:R-:W-:Y:S02]  /*b2a0*/  ISETP.GT.U32.AND P4, PT, R0.reuse, R6, PT ;  /* 0x000000060000720c */ /* 0x040fe40003f84070 */
[----:B------:R-:W-:-:S11]  /*b2b0*/  ISETP.GT.U32.AND P5, PT, R0, R2, PT ;  /* 0x000000020000720c */ /* 0x000fd60003fa4070 */
[--C-:B------:R-:W-:Y:S01]  /*b2c0*/  @!P4 IMAD.IADD R6, R6, 0x1, -R0.reuse ;  /* 0x000000010606c824 */ /* 0x100fe200078e0a00 */
[----:B------:R-:W-:Y:S01]  /*b2d0*/  ISETP.GT.U32.AND P4, PT, R0, R5, PT ;  /* 0x000000050000720c */ /* 0x000fe20003f84070 */
[----:B------:R-:W-:Y:S02]  /*b2e0*/  @!P5 IMAD.IADD R2, R2, 0x1, -R0 ;  /* 0x000000010202d824 */ /* 0x000fe400078e0a00 */
[----:B------:R-:W-:-:S03]  /*b2f0*/  IMAD.HI.U32 R8, R10, R4, RZ ;  /* 0x000000040a087227 */ /* 0x000fc600078e00ff */
[----:B------:R-:W-:Y:S01]  /*b300*/  ISETP.GT.U32.AND P5, PT, R0, R2, PT ;  /* 0x000000020000720c */ /* 0x000fe20003fa4070 */
[----:B------:R-:W-:-:S06]  /*b310*/  IMAD.MOV R8, RZ, RZ, -R8 ;  /* 0x000000ffff087224 */ /* 0x000fcc00078e0a08 */
[----:B------:R-:W-:Y:S02]  /*b320*/  @!P4 IMAD.IADD R5, R5, 0x1, -R0 ;  /* 0x000000010505c824 */ /* 0x000fe400078e0a00 */
[C---:B------:R-:W-:Y:S02]  /*b330*/  IMAD R4, R0.reuse, R8, R4 ;  /* 0x0000000800047224 */ /* 0x040fe400078e0204 */
[----:B0-----:R-:W-:Y:S01]  /*b340*/  IMAD.MOV.U32 R11, RZ, RZ, R6 ;  /* 0x000000ffff0b7224 */ /* 0x001fe200078e0006 */
[C---:B------:R-:W-:Y:S02]  /*b350*/  ISETP.GT.U32.AND P4, PT, R0.reuse, R5, PT ;  /* 0x000000050000720c */ /* 0x040fe40003f84070 */
[----:B------:R-:W-:Y:S01]  /*b360*/  ISETP.GE.AND P6, PT, R25, RZ, PT ;  /* 0x000000ff1900720c */ /* 0x000fe20003fc6270 */
[----:B------:R-:W-:Y:S01]  /*b370*/  @!P1 IMAD.MOV R11, RZ, RZ, -R11 ;  /* 0x000000ffff0b9224 */ /* 0x000fe200078e0a0b */
[----:B------:R-:W-:Y:S01]  /*b380*/  ISETP.GT.U32.AND P1, PT, R0, R4, PT ;  /* 0x000000040000720c */ /* 0x000fe20003f24070 */
[----:B------:R-:W-:Y:S01]  /*b390*/  STL [R1+0x70], R7 ;  /* 0x0000700701007387 */ /* 0x000fe20000100800 */
[----:B------:R-:W-:-:S03]  /*b3a0*/  @!P5 IMAD.IADD R2, R2, 0x1, -R0 ;  /* 0x000000010202d824 */ /* 0x000fc600078e0a00 */
[----:B------:R-:W5:Y:S01]  /*b3b0*/  LDL.LU R25, [R1+0x274] ;  /* 0x0002740001197983 */ /* 0x000f620000300800 */
[----:B------:R-:W-:-:S04]  /*b3c0*/  IMAD.HI.U32 R6, R10, R9, RZ ;  /* 0x000000090a067227 */ /* 0x000fc800078e00ff */
[----:B------:R-:W-:Y:S02]  /*b3d0*/  IMAD.MOV.U32 R8, RZ, RZ, R2 ;  /* 0x000000ffff087224 */ /* 0x000fe400078e0002 */
[----:B------:R-:W-:Y:S02]  /*b3e0*/  @!P4 IMAD.IADD R5, R5, 0x1, -R0 ;  /* 0x000000010505c824 */ /* 0x000fe400078e0a00 */
[----:B------:R-:W-:Y:S02]  /*b3f0*/  IMAD.MOV R6, RZ, RZ, -R6 ;  /* 0x000000ffff067224 */ /* 0x000fe400078e0a06 */
[----:B------:R-:W-:Y:S02]  /*b400*/  @!P0 IMAD.MOV R8, RZ, RZ, -R8 ;  /* 0x000000ffff088224 */ /* 0x000fe400078e0a08 */
[----:B------:R-:W-:Y:S01]  /*b410*/  @!P6 IMAD.MOV R5, RZ, RZ, -R5 ;  /* 0x000000ffff05e224 */ /* 0x000fe200078e0a05 */
[----:B------:R-:W-:Y:S01]  /*b420*/  STL [R1+0x9c], R11 ;  /* 0x00009c0b01007387 */ /* 0x000fe20000100800 */
[----:B------:R-:W-:-:S02]  /*b430*/  IMAD R9, R0, R6, R9 ;  /* 0x0000000600097224 */ /* 0x000fc400078e0209 */
[----:B------:R-:W-:Y:S01]  /*b440*/  @!P1 IMAD.IADD R4, R4, 0x1, -R0 ;  /* 0x0000000104049824 */ /* 0x000fe200078e0a00 */
[----:B------:R0:W-:Y:S01]  /*b450*/  STL [R1+0x84], R8 ;  /* 0x0000840801007387 */ /* 0x0001e20000100800 */
[----:B----4-:R-:W-:Y:S02]  /*b460*/  ISETP.GE.AND P1, PT, R24, RZ, PT ;  /* 0x000000ff1800720c */ /* 0x010fe40003f26270 */
[----:B------:R-:W-:Y:S02]  /*b470*/  IABS R6, R24 ;  /* 0x0000001800067213 */ /* 0x000fe40000000000 */
[----:B------:R-:W4:Y:S04]  /*b480*/  LDL.LU R24, [R1+0x278] ;  /* 0x0002780001187983 */ /* 0x000f280000300800 */
[----:B------:R1:W-:Y:S01]  /*b490*/  STL [R1+0x7c], R5 ;  /* 0x00007c0501007387 */ /* 0x0003e20000100800 */
[----:B--2---:R-:W-:-:S02]  /*b4a0*/  ISETP.GE.AND P6, PT, R3, RZ, PT ;  /* 0x000000ff0300720c */ /* 0x004fc40003fc6270 */
[----:B0-----:R-:W-:Y:S02]  /*b4b0*/  IABS R8, R3 ;  /* 0x0000000300087213 */ /* 0x001fe40000000000 */
[----:B------:R-:W2:Y:S01]  /*b4c0*/  LDL.LU R3, [R1+0x27c] ;  /* 0x00027c0001037983 */ /* 0x000ea20000300800 */
[----:B---3--:R-:W-:Y:S02]  /*b4d0*/  IABS R7, R26 ;  /* 0x0000001a00077213 */ /* 0x008fe40000000000 */
[----:B------:R-:W-:Y:S01]  /*b4e0*/  ISETP.GT.U32.AND P0, PT, R0, R4, PT ;  /* 0x000000040000720c */ /* 0x000fe20003f04070 */
[----:B------:R-:W3:Y:S02]  /*b4f0*/  LDL.LU R27, [R1+0x280] ;  /* 0x00028000011b7983 */ /* 0x000ee40000300800 */
[----:B------:R-:W-:-:S04]  /*b500*/  IMAD.HI.U32 R2, R10, R7, RZ ;  /* 0x000000070a027227 */ /* 0x000fc800078e00ff */
[----:B------:R-:W-:Y:S01]  /*b510*/  IMAD.MOV R2, RZ, RZ, -R2 ;  /* 0x000000ffff027224 */ /* 0x000fe200078e0a02 */
[----:B------:R-:W-:-:S03]  /*b520*/  ISETP.GT.U32.AND P4, PT, R0, R9, PT ;  /* 0x000000090000720c */ /* 0x000fc60003f84070 */
[----:B------:R-:W-:Y:S02]  /*b530*/  IMAD R7, R0, R2, R7 ;  /* 0x0000000200077224 */ /* 0x000fe400078e0207 */
[----:B------:R-:W-:-:S03]  /*b540*/  @!P0 IMAD.IADD R4, R4, 0x1, -R0 ;  /* 0x0000000104048824 */ /* 0x000fc600078e0a00 */
[----:B------:R-:W-:-:S05]  /*b550*/  ISETP.GT.U32.AND P0, PT, R0, R7, PT ;  /* 0x000000070000720c */ /* 0x000fca0003f04070 */
[----:B------:R-:W-:Y:S02]  /*b560*/  @!P4 IMAD.IADD R9, R9, 0x1, -R0 ;  /* 0x000000010909c824 */ /* 0x000fe400078e0a00 */
[----:B------:R-:W-:-:S03]  /*b570*/  IMAD.MOV.U32 R11, RZ, RZ, R4 ;  /* 0x000000ffff0b7224 */ /* 0x000fc600078e0004 */
[----:B------:R-:W-:Y:S01]  /*b580*/  ISETP.GT.U32.AND P4, PT, R0, R9, PT ;  /* 0x000000090000720c */ /* 0x000fe20003f84070 */
[----:B------:R-:W-:Y:S02]  /*b590*/  IMAD.MOV.U32 R4, RZ, RZ, R8 ;  /* 0x000000ffff047224 */ /* 0x000fe400078e0008 */
[----:B------:R-:W-:Y:S02]  /*b5a0*/  @!P0 IMAD.IADD R7, R7, 0x1, -R0 ;  /* 0x0000000107078824 */ /* 0x000fe400078e0a00 */
[----:B------:R-:W-:-:S03]  /*b5b0*/  IMAD.HI.U32 R8, R10, R4, RZ ;  /* 0x000000040a087227 */ /* 0x000fc600078e00ff */
[----:B------:R-:W-:Y:S01]  /*b5c0*/  ISETP.GT.U32.AND P0, PT, R0, R7, PT ;  /* 0x000000070000720c */ /* 0x000fe20003f04070 */
[----:B-1----:R-:W-:-:S04]  /*b5d0*/  IMAD.HI.U32 R5, R10, R6, RZ ;  /* 0x000000060a057227 */ /* 0x002fc800078e00ff */
[----:B------:R-:W-:Y:S02]  /*b5e0*/  IMAD.MOV R8, RZ, RZ, -R8 ;  /* 0x000000ffff087224 */ /* 0x000fe400078e0a08 */
[----:B------:R-:W-:Y:S02]  /*b5f0*/  @!P2 IMAD.MOV R11, RZ, RZ, -R11 ;  /* 0x000000ffff0ba224 */ /* 0x000fe400078e0a0b */
[----:B------:R-:W-:Y:S02]  /*b600*/  IMAD.MOV R5, RZ, RZ, -R5 ;  /* 0x000000ffff057224 */ /* 0x000fe400078e0a05 */
[----:B------:R-:W-:Y:S02]  /*b610*/  @!P4 IMAD.IADD R9, R9, 0x1, -R0 ;  /* 0x000000010909c824 */ /* 0x000fe400078e0a00 */
[C---:B------:R-:W-:Y:S01]  /*b620*/  IMAD R4, R0.reuse, R8, R4 ;  /* 0x0000000800047224 */ /* 0x040fe200078e0204 */
[----:B------:R0:W-:Y:S01]  /*b630*/  STL [R1+0x78], R11 ;  /* 0x0000780b01007387 */ /* 0x0001e20000100800 */
[----:B------:R-:W-:-:S02]  /*b640*/  IMAD R6, R0, R5, R6 ;  /* 0x0000000500067224 */ /* 0x000fc400078e0206 */
[----:B------:R-:W-:Y:S01]  /*b650*/  @!P0 IMAD.IADD R7, R7, 0x1, -R0 ;  /* 0x0000000107078824 */ /* 0x000fe200078e0a00 */
[----:B------:R-:W3:Y:S01]  /*b660*/  LDL.LU R28, [R1+0x284] ;  /* 0x00028400011c7983 */ /* 0x000ee20000300800 */
[C---:B------:R-:W-:Y:S01]  /*b670*/  ISETP.GT.U32.AND P0, PT, R0.reuse, R4, PT ;  /* 0x000000040000720c */ /* 0x040fe20003f04070 */
[----:B0-----:R-:W-:Y:S01]  /*b680*/  IMAD.MOV.U32 R11, RZ, RZ, R9 ;  /* 0x000000ffff0b7224 */ /* 0x001fe200078e0009 */
[----:B------:R-:W-:-:S03]  /*b690*/  ISETP.GT.U32.AND P4, PT, R0, R6, PT ;  /* 0x000000060000720c */ /* 0x000fc60003f84070 */
[----:B------:R-:W-:-:S05]  /*b6a0*/  @!P3 IMAD.MOV R11, RZ, RZ, -R11 ;  /* 0x000000ffff0bb224 */ /* 0x000fca00078e0a0b */
[----:B------:R0:W-:Y:S04]  /*b6b0*/  STL [R1+0x5c], R11 ;  /* 0x00005c0b01007387 */ /* 0x0001e80000100800 */
[----:B------:R-:W3:Y:S01]  /*b6c0*/  LDL.LU R13, [R1+0x288] ;  /* 0x00028800010d7983 */ /* 0x000ee20000300800 */
[--C-:B------:R-:W-:Y:S01]  /*b6d0*/  @!P0 IMAD.IADD R4, R4, 0x1, -R0.reuse ;  /* 0x0000000104048824 */ /* 0x100fe200078e0a00 */
[----:B------:R-:W-:Y:S01]  /*b6e0*/  ISETP.GE.AND P5, PT, R26, RZ, PT ;  /* 0x000000ff1a00720c */ /* 0x000fe20003fa6270 */
[----:B------:R-:W-:-:S03]  /*b6f0*/  @!P4 IMAD.IADD R6, R6, 0x1, -R0 ;  /* 0x000000010606c824 */ /* 0x000fc600078e0a00 */
[C---:B------:R-:W-:Y:S02]  /*b700*/  ISETP.GT.U32.AND P0, PT, R0.reuse, R4, PT ;  /* 0x000000040000720c */ /* 0x040fe40003f04070 */
[----:B------:R-:W-:Y:S01]  /*b710*/  ISETP.GT.U32.AND P4, PT, R0, R6, PT ;  /* 0x000000060000720c */ /* 0x000fe20003f84070 */
[----:B0-----:R-:W-:Y:S01]  /*b720*/  IMAD.MOV.U32 R11, RZ, RZ, R7 ;  /* 0x000000ffff0b7224 */ /* 0x001fe200078e0007 */
[----:B-----5:R-:W-:-:S05]  /*b730*/  IABS R2, R25 ;  /* 0x0000001900027213 */ /* 0x020fca0000000000 */
[----:B------:R-:W-:Y:S02]  /*b740*/  @!P5 IMAD.MOV R11, RZ, RZ, -R11 ;  /* 0x000000ffff0bd224 */ /* 0x000fe400078e0a0b */
[----:B------:R-:W-:-:S04]  /*b750*/  IMAD.HI.U32 R5, R10, R2, RZ ;  /* 0x000000020a057227 */ /* 0x000fc800078e00ff */
[--C-:B------:R-:W-:Y:S01]  /*b760*/  @!P0 IMAD.IADD R4, R4, 0x1, -R0.reuse ;  /* 0x0000000104048824 */ /* 0x100fe200078e0a00 */
[----:B------:R0:W-:Y:S01]  /*b770*/  STL [R1+0x54], R11 ;  /* 0x0000540b01007387 */ /* 0x0001e20000100800 */
[----:B------:R-:W-:Y:S02]  /*b780*/  @!P4 IMAD.IADD R6, R6, 0x1, -R0 ;  /* 0x000000010606c824 */ /* 0x000fe400078e0a00 */
[----:B------:R-:W-:Y:S01]  /*b790*/  IMAD.MOV R5, RZ, RZ, -R5 ;  /* 0x000000ffff057224 */ /* 0x000fe200078e0a05 */
[----:B----4-:R-:W-:Y:S01]  /*b7a0*/  ISETP.GE.AND P3, PT, R24, RZ, PT ;  /* 0x000000ff1800720c */ /* 0x010fe20003f66270 */
[----:B------:R-:W-:Y:S01]  /*b7b0*/  @!P1 IMAD.MOV R6, RZ, RZ, -R6 ;  /* 0x000000ffff069224 */ /* 0x000fe200078e0a06 */
[----:B------:R-:W4:Y:S01]  /*b7c0*/  LDL.LU R14, [R1+0x28c] ;  /* 0x00028c00010e7983 */ /* 0x000f220000300800 */
[----:B0-----:R-:W-:Y:S02]  /*b7d0*/  IMAD.MOV.U32 R11, RZ, RZ, R4 ;  /* 0x000000ffff0b7224 */ /* 0x001fe400078e0004 */
[----:B------:R-:W-:Y:S01]  /*b7e0*/  IMAD R2, R0, R5, R2 ;  /* 0x0000000500027224 */ /* 0x000fe200078e0202 */
[----:B------:R-:W-:Y:S01]  /*b7f0*/  IABS R5, R24 ;  /* 0x0000001800057213 */ /* 0x000fe20000000000 */
[----:B------:R-:W-:Y:S01]  /*b800*/  @!P6 IMAD.MOV R11, RZ, RZ, -R11 ;  /* 0x000000ffff0be224 */ /* 0x000fe200078e0a0b */
[----:B--2---:R-:W-:-:S02]  /*b810*/  IABS R24, R3 ;  /* 0x0000000300187213 */ /* 0x004fc40000000000 */
[----:B------:R-:W-:Y:S02]  /*b820*/  ISETP.GE.AND P4, PT, R3, RZ, PT ;  /* 0x000000ff0300720c */ /* 0x000fe40003f86270 */
[----:B------:R-:W2:Y:S04]  /*b830*/  LDL.LU R3, [R1+0x290] ;  /* 0x0002900001037983 */ /* 0x000ea80000300800 */
[----:B------:R0:W-:Y:S04]  /*b840*/  STL [R1+0x30], R6 ;  /* 0x0000300601007387 */ /* 0x0001e80000100800 */
[----:B------:R-:W-:Y:S04]  /*b850*/  STL [R1+0x34], R11 ;  /* 0x0000340b01007387 */ /* 0x000fe80000100800 */
[----:B------:R-:W5:Y:S04]  /*b860*/  LDL.LU R22, [R1+0x294] ;  /* 0x0002940001167983 */ /* 0x000f680000300800 */
[----:B------:R-:W2:Y:S01]  /*b870*/  LDL.LU R21, [R1+0x298] ;  /* 0x0002980001157983 */ /* 0x000ea20000300800 */
[----:B------:R-:W-:-:S02]  /*b880*/  ISETP.GT.U32.AND P5, PT, R0, R2, PT ;  /* 0x000000020000720c */ /* 0x000fc40003fa4070 */
[----:B------:R-:W-:Y:S01]  /*b890*/  ISETP.GE.AND P2, PT, R25, RZ, PT ;  /* 0x000000ff1900720c */ /* 0x000fe20003f46270 */
[----:B------:R-:W-:Y:S01]  /*b8a0*/  IMAD.HI.U32 R8, R10, R24, RZ ;  /* 0x000000180a087227 */ /* 0x000fe200078e00ff */
[----:B---3--:R-:W-:Y:S01]  /*b8b0*/  IABS R25, R27 ;  /* 0x0000001b00197213 */ /* 0x008fe20000000000 */
[----:B------:R-:W3:Y:S02]  /*b8c0*/  LDL.LU R20, [R1+0x29c] ;  /* 0x00029c0001147983 */ /* 0x000ee40000300800 */
[----:B------:R-:W-:-:S06]  /*b8d0*/  IMAD.MOV R8, RZ, RZ, -R8 ;  /* 0x000000ffff087224 */ /* 0x000fcc00078e0a08 */
[----:B------:R-:W-:Y:S02]  /*b8e0*/  @!P5 IMAD.IADD R2, R2, 0x1, -R0 ;  /* 0x000000010202d824 */ /* 0x000fe400078e0a00 */
[----:B------:R-:W-:-:S03]  /*b8f0*/  IMAD.HI.U32 R7, R10, R25, RZ ;  /* 0x000000190a077227 */ /* 0x000fc600078e00ff */
[C---:B------:R-:W-:Y:S01]  /*b900*/  ISETP.GT.U32.AND P5, PT, R0.reuse, R2, PT ;  /* 0x000000020000720c */ /* 0x040fe20003fa4070 */
[----:B------:R-:W-:Y:S02]  /*b910*/  IMAD.MOV R7, RZ, RZ, -R7 ;  /* 0x000000ffff077224 */ /* 0x000fe400078e0a07 */
[C---:B------:R-:W-:Y:S02]  /*b920*/  IMAD R24, R0.reuse, R8, R24 ;  /* 0x0000000800187224 */ /* 0x040fe400078e0218 */
[----:B------:R-:W-:Y:S02]  /*b930*/  IMAD R25, R0, R7, R25 ;  /* 0x0000000700197224 */ /* 0x000fe400078e0219 */
[----:B------:R-:W-:Y:S01]  /*b940*/  IMAD.HI.U32 R9, R10, R5, RZ ;  /* 0x000000050a097227 */ /* 0x000fe200078e00ff */
[----:B------:R-:W-:-:S03]  /*b950*/  ISETP.GT.U32.AND P1, PT, R0, R24, PT ;  /* 0x000000180000720c */ /* 0x000fc60003f24070 */
[----:B------:R-:W-:Y:S02]  /*b960*/  IMAD.MOV R9, RZ, RZ, -R9 ;  /* 0x000000ffff097224 */ /* 0x000fe400078e0a09 */
[----:B------:R-:W-:Y:S01]  /*b970*/  @!P5 IMAD.IADD R2, R2, 0x1, -R0 ;  /* 0x000000010202d824 */ /* 0x000fe200078e0a00 */
[C---:B------:R-:W-:Y:S02]  /*b980*/  ISETP.GT.U32.AND P5, PT, R0.reuse, R25, PT ;  /* 0x000000190000720c */ /* 0x040fe40003fa4070 */
[----:B------:R-:W-:Y:S01]  /*b990*/  IABS R26, R28 ;  /* 0x0000001c001a7213 */ /* 0x000fe20000000000 */
[----:B------:R-:W-:Y:S01]  /*b9a0*/  IMAD R5, R0, R9, R5 ;  /* 0x0000000900057224 */ /* 0x000fe200078e0205 */
[----:B------:R-:W-:-:S03]  /*b9b0*/  ISETP.GE.AND P6, PT, R27, RZ, PT ;  /* 0x000000ff1b00720c */ /* 0x000fc60003fc6270 */
[----:B------:R-:W-:Y:S01]  /*b9c0*/  IMAD.HI.U32 R4, R10, R26, RZ ;  /* 0x0000001a0a047227 */ /* 0x000fe200078e00ff */
[----:B------:R-:W-:-:S03]  /*b9d0*/  ISETP.GT.U32.AND P0, PT, R0, R5, PT ;  /* 0x000000050000720c */ /* 0x000fc60003f04070 */
[----:B------:R-:W-:Y:S02]  /*b9e0*/  @!P1 IMAD.IADD R24, R24, 0x1, -R0 ;  /* 0x0000000118189824 */ /* 0x000fe400078e0a00 */
[----:B------:R-:W-:Y:S02]  /*b9f0*/  IMAD.MOV R4, RZ, RZ, -R4 ;  /* 0x000000ffff047224 */ /* 0x000fe400078e0a04 */
[----:B------:R-:W-:Y:S01]  /*ba00*/  @!P5 IMAD.IADD R25, R25, 0x1, -R0 ;  /* 0x000000011919d824 */ /* 0x000fe200078e0a00 */
[C---:B------:R-:W-:Y:S01]  /*ba10*/  ISETP.GT.U32.AND P5, PT, R0.reuse, R24, PT ;  /* 0x000000180000720c */ /* 0x040fe20003fa4070 */
[----:B------:R-:W-:Y:S01]  /*ba20*/  IMAD R26, R0, R4, R26 ;  /* 0x00000004001a7224 */ /* 0x000fe200078e021a */
[----:B------:R-:W-:-:S05]  /*ba30*/  IABS R27, R13 ;  /* 0x0000000d001b7213 */ /* 0x000fca0000000000 */
[----:B------:R-:W-:-:S04]  /*ba40*/  IMAD.HI.U32 R4, R10, R27, RZ ;  /* 0x0000001b0a047227 */ /* 0x000fc800078e00ff */
[----:B------:R-:W-:Y:S02]  /*ba50*/  IMAD.MOV R4, RZ, RZ, -R4 ;  /* 0x000000ffff047224 */ /* 0x000fe400078e0a04 */
[--C-:B------:R-:W-:Y:S02]  /*ba60*/  @!P0 IMAD.IADD R5, R5, 0x1, -R0.reuse ;  /* 0x0000000105058824 */ /* 0x100fe400078e0a00 */
[----:B------:R-:W-:Y:S02]  /*ba70*/  IMAD R27, R0, R4, R27 ;  /* 0x00000004001b7224 */ /* 0x000fe400078e021b */
[----:B------:R-:W-:Y:S01]  /*ba80*/  @!P5 IMAD.IADD R24, R24, 0x1, -R0 ;  /* 0x000000011818d824 */ /* 0x000fe200078e0a00 */
[C---:B------:R-:W-:Y:S02]  /*ba90*/  ISETP.GT.U32.AND P1, PT, R0.reuse, R5, PT ;  /* 0x000000050000720c */ /* 0x040fe40003f24070 */
[C---:B------:R-:W-:Y:S01]  /*baa0*/  ISETP.GT.U32.AND P5, PT, R0.reuse, R27, PT ;  /* 0x0000001b0000720c */ /* 0x040fe20003fa4070 */
[----:B------:R-:W-:Y:S01]  /*bab0*/  @!P2 IMAD.MOV R2, RZ, RZ, -R2 ;  /* 0x000000ffff02a224 */ /* 0x000fe200078e0a02 */
[----:B------:R-:W-:-:S04]  /*bac0*/  ISETP.GT.U32.AND P2, PT, R0, R25, PT ;  /* 0x000000190000720c */ /* 0x000fc80003f44070 */
[----:B------:R1:W-:Y:S04]  /*bad0*/  STL [R1+0x38], R2 ;  /* 0x0000380201007387 */ /* 0x0003e80000100800 */
[----:B------:R-:W3:Y:S01]  /*bae0*/  LDL.LU R19, [R1+0x2a0] ;  /* 0x0002a00001137983 */ /* 0x000ee20000300800 */
[--C-:B------:R-:W-:Y:S02]  /*baf0*/  @!P1 IMAD.IADD R5, R5, 0x1, -R0.reuse ;  /* 0x0000000105059824 */ /* 0x100fe400078e0a00 */
[--C-:B------:R-:W-:Y:S02]  /*bb00*/  @!P5 IMAD.IADD R27, R27, 0x1, -R0.reuse ;  /* 0x000000011b1bd824 */ /* 0x100fe400078e0a00 */
[----:B------:R-:W-:Y:S02]  /*bb10*/  @!P3 IMAD.MOV R5, RZ, RZ, -R5 ;  /* 0x000000ffff05b224 */ /* 0x000fe400078e0a05 */
[----:B------:R-:W-:Y:S01]  /*bb20*/  @!P2 IMAD.IADD R25, R25, 0x1, -R0 ;  /* 0x000000011919a824 */ /* 0x000fe200078e0a00 */
[----:B------:R-:W-:-:S02]  /*bb30*/  ISETP.GT.U32.AND P3, PT, R0, R27, PT ;  /* 0x0000001b0000720c */ /* 0x000fc40003f64070 */
[----:B------:R-:W-:Y:S02]  /*bb40*/  ISETP.GE.AND P2, PT, R13, RZ, PT ;  /* 0x000000ff0d00720c */ /* 0x000fe40003f46270 */
[----:B------:R-:W-:Y:S02]  /*bb50*/  ISETP.GE.AND P0, PT, R28, RZ, PT ;  /* 0x000000ff1c00720c */ /* 0x000fe40003f06270 */
[----:B----4-:R-:W-:-:S07]  /*bb60*/  IABS R28, R14 ;  /* 0x0000000e001c7213 */ /* 0x010fce0000000000 */
[----:B------:R-:W-:Y:S01]  /*bb70*/  @!P3 IMAD.IADD R27, R27, 0x1, -R0 ;  /* 0x000000011b1bb824 */ /* 0x000fe200078e0a00 */
[----:B------:R-:W-:Y:S01]  /*bb80*/  ISETP.GE.AND P3, PT, R14, RZ, PT ;  /* 0x000000ff0e00720c */ /* 0x000fe20003f66270 */
[----:B-----5:R-:W-:Y:S04]  /*bb90*/  STL [R1+0x528c], R22 ;  /* 0x00528c1601007387 */ /* 0x020fe80000100800 */
[----:B--2---:R-:W-:Y:S04]  /*bba0*/  STL [R1+0x5290], R21 ;  /* 0x0052901501007387 */ /* 0x004fe80000100800 */
[----:B------:R-:W2:Y:S04]  /*bbb0*/  LDL.LU R13, [R1+0x2a4] ;  /* 0x0002a400010d7983 */ /* 0x000ea80000300800 */
[----:B------:R-:W4:Y:S04]  /*bbc0*/  LDL.LU R18, [R1+0x2a8] ;  /* 0x0002a80001127983 */ /* 0x000f280000300800 */
[----:B------:R3:W-:Y:S04]  /*bbd0*/  STL [R1+0x2c], R5 ;  /* 0x00002c0501007387 */ /* 0x0007e80000100800 */
[----:B------:R-:W5:Y:S04]  /*bbe0*/  LDL.LU R17, [R1+0x2ac] ;  /* 0x0002ac0001117983 */ /* 0x000f680000300800 */
[----:B------:R-:W5:Y:S04]  /*bbf0*/  LDL.LU R14, [R1+0x2b0] ;  /* 0x0002b000010e7983 */ /* 0x000f680000300800 */
[----:B------:R-:W5:Y:S04]  /*bc00*/  LDL.LU R16, [R1+0x2b4] ;  /* 0x0002b40001107983 */ /* 0x000f680000300800 */
[----:B------:R-:W5:Y:S01]  /*bc10*/  LDL.LU R15, [R1+0x2b8] ;  /* 0x0002b800010f7983 */ /* 0x000f620000300800 */
[----:B------:R-:W-:-:S02]  /*bc20*/  ISETP.GT.U32.AND P1, PT, R0, R26, PT ;  /* 0x0000001a0000720c */ /* 0x000fc40003f24070 */
[----:B------:R-:W-:-:S05]  /*bc30*/  IABS R29, R3 ;  /* 0x00000003001d7213 */ /* 0x000fca0000000000 */
[----:B0-----:R-:W-:-:S06]  /*bc40*/  IMAD.HI.U32 R6, R10, R29, RZ ;  /* 0x0000001d0a067227 */ /* 0x001fcc00078e00ff */
[----:B------:R-:W-:-:S05]  /*bc50*/  @!P1 IMAD.IADD R26, R26, 0x1, -R0 ;  /* 0x000000011a1a9824 */ /* 0x000fca00078e0a00 */
[----:B------:R-:W-:Y:S01]  /*bc60*/  ISETP.GT.U32.AND P5, PT, R0, R26, PT ;  /* 0x0000001a0000720c */ /* 0x000fe20003fa4070 */
[----:B------:R-:W-:Y:S02]  /*bc70*/  IMAD.MOV R6, RZ, RZ, -R6 ;  /* 0x000000ffff067224 */ /* 0x000fe400078e0a06 */
[----:B-1----:R-:W-:Y:S01]  /*bc80*/  IMAD.HI.U32 R2, R10, R28, RZ ;  /* 0x0000001c0a027227 */ /* 0x002fe200078e00ff */
[----:B------:R-:W-:-:S03]  /*bc90*/  IABS R4, R21 ;  /* 0x0000001500047213 */ /* 0x000fc60000000000 */
[----:B------:R-:W-:Y:S02]  /*bca0*/  IMAD R29, R0, R6, R29 ;  /* 0x00000006001d7224 */ /* 0x000fe400078e021d */
[----:B------:R-:W-:Y:S02]  /*bcb0*/  IMAD.MOV R2, RZ, RZ, -R2 ;  /* 0x000000ffff027224 */ /* 0x000fe400078e0a02 */
[----:B------:R-:W-:-:S04]  /*bcc0*/  IMAD.HI.U32 R6, R10, R4, RZ ;  /* 0x000000040a067227 */ /* 0x000fc800078e00ff */
[----:B------:R-:W-:Y:S01]  /*bcd0*/  @!P5 IMAD.IADD R26, R26, 0x1, -R0 ;  /* 0x000000011a1ad824 */ /* 0x000fe200078e0a00 */
[C---:B------:R-:W-:Y:S01]  /*bce0*/  ISETP.GT.U32.AND P5, PT, R0.reuse, R29, PT ;  /* 0x0000001d0000720c */ /* 0x040fe20003fa4070 */
[----:B------:R-:W-:Y:S01]  /*bcf0*/  IMAD R28, R0, R2, R28 ;  /* 0x00000002001c7224 */ /* 0x000fe200078e021c */
[----:B------:R-:W-:Y:S01]  /*bd00*/  IABS R2, R22 ;  /* 0x0000001600027213 */ /* 0x000fe20000000000 */
[----:B------:R-:W-:Y:S01]  /*bd10*/  IMAD.MOV R6, RZ, RZ, -R6 ;  /* 0x000000ffff067224 */ /* 0x000fe200078e0a06 */
[----:B---3--:R-:W-:-:S03]  /*bd20*/  IABS R5, R20 ;  /* 0x0000001400057213 */ /* 0x008fc60000000000 */
[----:B------:R-:W-:-:S04]  /*bd30*/  IMAD.HI.U32 R7, R10, R2, RZ ;  /* 0x000000020a077227 */ /* 0x000fc800078e00ff */
[----:B------:R-:W-:Y:S02]  /*bd40*/  IMAD R4, R0, R6, R4 ;  /* 0x0000000600047224 */ /* 0x000fe400078e0204 */
[----:B------:R-:W-:Y:S02]  /*bd50*/  IMAD.MOV R7, RZ, RZ, -R7 ;  /* 0x000000ffff077224 */ /* 0x000fe400078e0a07 */
[----:B------:R-:W-:Y:S01]  /*bd60*/  IMAD.HI.U32 R8, R10, R5, RZ ;  /* 0x000000050a087227 */ /* 0x000fe200078e00ff */
[----:B------:R-:W-:-:S03]  /*bd70*/  IABS R6, R19 ;  /* 0x0000001300067213 */ /* 0x000fc60000000000 */
[----:B------:R-:W-:Y:S01]  /*bd80*/  @!P5 IMAD.IADD R29, R29, 0x1, -R0 ;  /* 0x000000011d1dd824 */ /* 0x000fe200078e0a00 */
[C---:B------:R-:W-:Y:S01]  /*bd90*/  ISETP.GT.U32.AND P5, PT, R0.reuse, R4, PT ;  /* 0x000000040000720c */ /* 0x040fe20003fa4070 */
[----:B------:R-:W-:Y:S02]  /*bda0*/  IMAD R2, R0, R7, R2 ;  /* 0x0000000700027224 */ /* 0x000fe400078e0202 */
[----:B------:R-:W-:Y:S02]  /*bdb0*/  IMAD.MOV R8, RZ, RZ, -R8 ;  /* 0x000000ffff087224 */ /* 0x000fe400078e0a08 */
[----:B------:R-:W-:-:S04]  /*bdc0*/  IMAD.HI.U32 R11, R10, R6, RZ ;  /* 0x000000060a0b7227 */ /* 0x000fc800078e00ff */
[----:B------:R-:W-:Y:S02]  /*bdd0*/  IMAD R5, R0, R8, R5 ;  /* 0x0000000800057224 */ /* 0x000fe400078e0205 */
[----:B------:R-:W-:-:S04]  /*bde0*/  IMAD.MOV R11, RZ, RZ, -R11 ;  /* 0x000000ffff0b7224 */ /* 0x000fc800078e0a0b */
[----:B------:R-:W-:Y:S02]  /*bdf0*/  IMAD R6, R0, R11, R6 ;  /* 0x0000000b00067224 */ /* 0x000fe400078e0206 */
[----:B------:R-:W-:Y:S01]  /*be00*/  @!P5 IMAD.IADD R4, R4, 0x1, -R0 ;  /* 0x000000010404d824 */ /* 0x000fe200078e0a00 */
[----:B------:R-:W-:Y:S02]  /*be10*/  ISETP.GE.AND P5, PT, R3, RZ, PT ;  /* 0x000000ff0300720c */ /* 0x000fe40003fa6270 */
[----:B------:R-:W-:Y:S02]  /*be20*/  ISETP.GT.U32.AND P1, PT, R0, R28, PT ;  /* 0x0000001c0000720c */ /* 0x000fe40003f24070 */
[----:B--2---:R-:W-:Y:S02]  /*be30*/  IABS R7, R13 ;  /* 0x0000000d00077213 */ /* 0x004fe40000000000 */
[----:B----4-:R-:W-:-:S03]  /*be40*/  IABS R8, R18 ;  /* 0x0000001200087213 */ /* 0x010fc60000000000 */
[----:B------:R-:W-:-:S04]  /*be50*/  IMAD.HI.U32 R9, R10, R7, RZ ;  /* 0x000000070a097227 */ /* 0x000fc800078e00ff */
[----:B------:R-:W-:Y:S02]  /*be60*/  IMAD.MOV R9, RZ, RZ, -R9 ;  /* 0x000000ffff097224 */ /* 0x000fe400078e0a09 */
[----:B------:R-:W-:-:S04]  /*be70*/  IMAD.HI.U32 R11, R10, R8, RZ ;  /* 0x000000080a0b7227 */ /* 0x000fc800078e00ff */
[C---:B------:R-:W-:Y:S01]  /*be80*/  IMAD R7, R0.reuse, R9, R7 ;  /* 0x0000000900077224 */ /* 0x040fe200078e0207 */
[----:B-----5:R-:W-:Y:S01]  /*be90*/  IABS R9, R17 ;  /* 0x0000001100097213 */ /* 0x020fe20000000000 */
[----:B------:R-:W-:Y:S01]  /*bea0*/  IMAD.MOV R11, RZ, RZ, -R11 ;  /* 0x000000ffff0b7224 */ /* 0x000fe200078e0a0b */
[----:B------:R-:W-:Y:S02]  /*beb0*/  IABS R12, R14 ;  /* 0x0000000e000c7213 */ /* 0x000fe40000000000 */
[----:B------:R-:W-:Y:S01]  /*bec0*/  IABS R3, R16 ;  /* 0x0000001000037213 */ /* 0x000fe20000000000 */
[----:B------:R-:W-:Y:S02]  /*bed0*/  IMAD R8, R0, R11, R8 ;  /* 0x0000000b00087224 */ /* 0x000fe400078e0208 */
[----:B------:R-:W-:-:S04]  /*bee0*/  IMAD.HI.U32 R21, R10, R12, RZ ;  /* 0x0000000c0a157227 */ /* 0x000fc800078e00ff */
[----:B------:R-:W-:Y:S02]  /*bef0*/  IMAD.MOV.U32 R11, RZ, RZ, R3 ;  /* 0x000000ffff0b7224 */ /* 0x000fe400078e0003 */
[----:B------:R-:W-:Y:S01]  /*bf00*/  IMAD.HI.U32 R3, R10, R9, RZ ;  /* 0x000000090a037227 */ /* 0x000fe200078e00ff */
[----:B------:R-:W-:-:S03]  /*bf10*/  IABS R23, R15 ;  /* 0x0000000f00177213 */ /* 0x000fc60000000000 */
[----:B------:R-:W-:-:S04]  /*bf20*/  IMAD.HI.U32 R22, R10, R11, RZ ;  /* 0x0000000b0a167227 */ /* 0x000fc800078e00ff */
[----:B------:R-:W-:Y:S02]  /*bf30*/  IMAD.MOV R3, RZ, RZ, -R3 ;  /* 0x000000ffff037224 */ /* 0x000fe400078e0a03 */
[----:B------:R-:W-:Y:S02]  /*bf40*/  IMAD.MOV R21, RZ, RZ, -R21 ;  /* 0x000000ffff157224 */ /* 0x000fe400078e0a15 */
[----:B------:R-:W-:Y:S02]  /*bf50*/  IMAD.MOV R22, RZ, RZ, -R22 ;  /* 0x000000ffff167224 */ /* 0x000fe400078e0a16 */
[----:B------:R-:W-:Y:S02]  /*bf60*/  IMAD R9, R0, R3, R9 ;  /* 0x0000000300097224 */ /* 0x000fe400078e0209 */
[----:B------:R-:W-:-:S04]  /*bf70*/  IMAD.HI.U32 R3, R10, R23, RZ ;  /* 0x000000170a037227 */ /* 0x000fc800078e00ff */
[C---:B------:R-:W-:Y:S02]  /*bf80*/  IMAD R10, R0.reuse, R21, R12 ;  /* 0x00000015000a7224 */ /* 0x040fe400078e020c */
[----:B------:R-:W2:Y:S01]  /*bf90*/  LDL.LU R21, [R1+0x5290] ;  /* 0x0052900001157983 */ /* 0x000ea20000300800 */
[----:B------:R-:W-:-:S03]  /*bfa0*/  IMAD R11, R0, R22, R11 ;  /* 0x00000016000b7224 */ /* 0x000fc600078e020b */
[----:B------:R-:W3:Y:S01]  /*bfb0*/  LDL.LU R22, [R1+0x528c] ;  /* 0x00528c0001167983 */ /* 0x000ee20000300800 */
[----:B------:R-:W-:-:S05]  /*bfc0*/  @!P1 IMAD.IADD R28, R28, 0x1, -R0 ;  /* 0x000000011c1c9824 */ /* 0x000fca00078e0a00 */
[----:B------:R-:W-:-:S13]  /*bfd0*/  ISETP.GT.U32.AND P1, PT, R0, R28, PT ;  /* 0x0000001c0000720c */ /* 0x000fda0003f24070 */
[----:B------:R-:W-:Y:S01]  /*bfe0*/  @!P1 IMAD.IADD R28, R28, 0x1, -R0 ;  /* 0x000000011c1c9824 */ /* 0x000fe200078e0a00 */
[----:B------:R-:W-:-:S13]  /*bff0*/  ISETP.GT.U32.AND P1, PT, R0, R2, PT ;  /* 0x000000020000720c */ /* 0x000fda0003f24070 */
[----:B------:R-:W-:Y:S01]  /*c000*/  @!P1 IMAD.IADD R2, R2, 0x1, -R0 ;  /* 0x0000000102029824 */ /* 0x000fe200078e0a00 */
[----:B------:R-:W-:-:S13]  /*c010*/  ISETP.GT.U32.AND P1, PT, R0, R5, PT ;  /* 0x000000050000720c */ /* 0x000fda0003f24070 */
[----:B------:R-:W-:Y:S01]  /*c020*/  @!P1 IMAD.IADD R5, R5, 0x1, -R0 ;  /* 0x0000000105059824 */ /* 0x000fe200078e0a00 */
[C---:B------:R-:W-:Y:S01]  /*c030*/  ISETP.GT.U32.AND P1, PT, R0.reuse, R6, PT ;  /* 0x000000060000720c */ /* 0x040fe20003f24070 */
[----:B------:R-:W-:Y:S01]  /*c040*/  @!P4 IMAD.MOV R24, RZ, RZ, -R24 ;  /* 0x000000ffff18c224 */ /* 0x000fe200078e0a18 */
[----:B------:R-:W-:-:S11]  /*c050*/  ISETP.GT.U32.AND P4, PT, R0, R2, PT ;  /* 0x000000020000720c */ /* 0x000fd60003f84070 */
[--C-:B------:R-:W-:Y:S01]  /*c060*/  @!P1 IMAD.IADD R6, R6, 0x1, -R0.reuse ;  /* 0x0000000106069824 */ /* 0x100fe200078e0a00 */
[----:B------:R-:W-:Y:S01]  /*c070*/  ISETP.GT.U32.AND P1, PT, R0, R7, PT ;  /* 0x000000070000720c */ /* 0x000fe20003f24070 */
[----:B------:R-:W-:Y:S01]  /*c080*/  @!P4 IMAD.IADD R2, R2, 0x1, -R0 ;  /* 0x000000010202c824 */ /* 0x000fe200078e0a00 */
[----:B------:R-:W-:-:S11]  /*c090*/  ISETP.GT.U32.AND P4, PT, R0, R9, PT ;  /* 0x000000090000720c */ /* 0x000fd60003f84070 */
[--C-:B------:R-:W-:Y:S01]  /*c0a0*/  @!P1 IMAD.IADD R7, R7, 0x1, -R0.reuse ;  /* 0x0000000107079824 */ /* 0x100fe200078e0a00 */
[C---:B------:R-:W-:Y:S01]  /*c0b0*/  ISETP.GT.U32.AND P1, PT, R0.reuse, R29, PT ;  /* 0x0000001d0000720c */ /* 0x040fe20003f24070 */
[----:B------:R-:W-:Y:S02]  /*c0c0*/  @!P4 IMAD.IADD R9, R9, 0x1, -R0 ;  /* 0x000000010909c824 */ /* 0x000fe400078e0a00 */
[----:B------:R-:W-:Y:S01]  /*c0d0*/  @!P2 IMAD.MOV R27, RZ, RZ, -R27 ;  /* 0x000000ffff1ba224 */ /* 0x000fe200078e0a1b */
[C---:B------:R-:W-:Y:S01]  /*c0e0*/  ISETP.GT.U32.AND P2, PT, R0.reuse, R5, PT ;  /* 0x000000050000720c */ /* 0x040fe20003f44070 */
[----:B------:R-:W-:Y:S01]  /*c0f0*/  @!P0 IMAD.MOV R26, RZ, RZ, -R26 ;  /* 0x000000ffff1a8224 */ /* 0x000fe200078e0a1a */
[----:B------:R-:W-:-:S07]  /*c100*/  ISETP.GT.U32.AND P0, PT, R0, R4, PT ;  /* 0x000000040000720c */ /* 0x000fce0003f04070 */
[----:B------:R-:W-:-:S04]  /*c110*/  @!P1 IMAD.IADD R29, R29, 0x1, -R0 ;  /* 0x000000011d1d9824 */ /* 0x000fc800078e0a00 */
[----:B------:R-:W-:Y:S01]  /*c120*/  @!P5 IMAD.MOV R29, RZ, RZ, -R29 ;  /* 0x000000ffff1dd224 */ /* 0x000fe200078e0a1d */
[C---:B------:R-:W-:Y:S01]  /*c130*/  ISETP.GT.U32.AND P5, PT, R0.reuse, R9, PT ;  /* 0x000000090000720c */ /* 0x040fe20003fa4070 */
[----:B------:R-:W-:Y:S01]  /*c140*/  @!P3 IMAD.MOV R28, RZ, RZ, -R28 ;  /* 0x000000ffff1cb224 */ /* 0x000fe200078e0a1c */
[C---:B------:R-:W-:Y:S01]  /*c150*/  ISETP.GT.U32.AND P3, PT, R0.reuse, R7, PT ;  /* 0x000000070000720c */ /* 0x040fe20003f64070 */
[--C-:B------:R-:W-:Y:S01]  /*c160*/  @!P2 IMAD.IADD R5, R5, 0x1, -R0.reuse ;  /* 0x000000010505a824 */ /* 0x100fe200078e0a00 */
[----:B------:R-:W-:Y:S01]  /*c170*/  ISETP.GT.U32.AND P2, PT, R0, R11, PT ;  /* 0x0000000b0000720c */ /* 0x000fe20003f44070 */
[----:B------:R-:W-:Y:S01]  /*c180*/  @!P0 IMAD.IADD R4, R4, 0x1, -R0 ;  /* 0x0000000104048824 */ /* 0x000fe200078e0a00 */
[C---:B------:R-:W-:Y:S01]  /*c190*/  ISETP.GT.U32.AND P1, PT, R0.reuse, R8, PT ;  /* 0x000000080000720c */ /* 0x040fe20003f24070 */
[----:B------:R-:W-:Y:S01]  /*c1a0*/  IMAD.MOV R12, RZ, RZ, -R3 ;  /* 0x000000ffff0c7224 */ /* 0x000fe200078e0a03 */
[----:B------:R-:W-:Y:S01]  /*c1b0*/  ISETP.GT.U32.AND P0, PT, R0, R10, PT ;  /* 0x0000000a0000720c */ /* 0x000fe20003f04070 */
[----:B------:R-:W-:-:S04]  /*c1c0*/  @!P6 IMAD.MOV R25, RZ, RZ, -R25 ;  /* 0x000000ffff19e224 */ /* 0x000fc800078e0a19 */
[--C-:B------:R-:W-:Y:S01]  /*c1d0*/  @!P5 IMAD.IADD R9, R9, 0x1, -R0.reuse ;  /* 0x000000010909d824 */ /* 0x100fe200078e0a00 */
[----:B------:R-:W-:Y:S01]  /*c1e0*/  ISETP.GE.AND P5, PT, R14, RZ, PT ;  /* 0x000000ff0e00720c */ /* 0x000fe20003fa6270 */
[--C-:B------:R-:W-:Y:S01]  /*c1f0*/  @!P3 IMAD.IADD R7, R7, 0x1, -R0.reuse ;  /* 0x000000010707b824 */ /* 0x100fe200078e0a00 */
[----:B------:R-:W0:Y:S01]  /*c200*/  S2R R14, SR_TID.X ;  /* 0x00000000000e7919 */ /* 0x000e220000002100 */
[C---:B------:R-:W-:Y:S01]  /*c210*/  ISETP.GT.U32.AND P6, PT, R0.reuse, R6, PT ;  /* 0x000000060000720c */ /* 0x040fe20003fc4070 */
[----:B------:R-:W-:Y:S02]  /*c220*/  IMAD R12, R0, R12, R23 ;  /* 0x0000000c000c7224 */ /* 0x000fe400078e0217 */
[--C-:B------:R-:W-:Y:S01]  /*c230*/  @!P2 IMAD.IADD R11, R11, 0x1, -R0.reuse ;  /* 0x000000010b0ba824 */ /* 0x100fe200078e0a00 */
[----:B------:R-:W-:Y:S01]  /*c240*/  ISETP.GE.AND P4, PT, R20, RZ, PT ;  /* 0x000000ff1400720c */ /* 0x000fe20003f86270 */
[--C-:B------:R-:W-:Y:S01]  /*c250*/  @!P1 IMAD.IADD R8, R8, 0x1, -R0.reuse ;  /* 0x0000000108089824 */ /* 0x100fe200078e0a00 */
[----:B------:R-:W-:Y:S01]  /*c260*/  ISETP.GT.U32.AND P3, PT, R0, R12, PT ;  /* 0x0000000c0000720c */ /* 0x000fe20003f64070 */
[--C-:B------:R-:W-:Y:S01]  /*c270*/  @!P0 IMAD.IADD R10, R10, 0x1, -R0.reuse ;  /* 0x000000010a0a8824 */ /* 0x100fe200078e0a00 */
[----:B------:R-:W-:Y:S01]  /*c280*/  ISETP.GE.AND P2, PT, R13, RZ, PT ;  /* 0x000000ff0d00720c */ /* 0x000fe20003f46270 */
[----:B------:R-:W4:Y:S01]  /*c290*/  LDL.LU R3, [R1+0x5288] ;  /* 0x0052880001037983 */ /* 0x000f220000300800 */
[----:B------:R-:W-:Y:S01]  /*c2a0*/  ISETP.GE.AND P0, PT, R19, RZ, PT ;  /* 0x000000ff1300720c */ /* 0x000fe20003f06270 */
[----:B------:R-:W1:Y:S02]  /*c2b0*/  LDC R13, c[0x0][0x3ac] ;  /* 0x0000eb00ff0d7b82 */ /* 0x000e640000000800 */
[----:B------:R-:W-:-:S06]  /*c2c0*/  @!P6 IMAD.IADD R6, R6, 0x1, -R0 ;  /* 0x000000010606e824 */ /* 0x000fcc00078e0a00 */
[----:B------:R-:W-:Y:S01]  /*c2d0*/  @!P3 IMAD.IADD R12, R12, 0x1, -R0 ;  /* 0x000000010c0cb824 */ /* 0x000fe200078e0a00 */
[C---:B------:R-:W-:Y:S01]  /*c2e0*/  ISETP.GT.U32.AND P3, PT, R0.reuse, R8, PT ;  /* 0x000000080000720c */ /* 0x040fe20003f64070 */
[----:B------:R-:W-:Y:S01]  /*c2f0*/  @!P4 IMAD.MOV R5, RZ, RZ, -R5 ;  /* 0x000000ffff05c224 */ /* 0x000fe200078e0a05 */
[C---:B------:R-:W-:Y:S01]  /*c300*/  ISETP.GT.U32.AND P4, PT, R0.reuse, R11, PT ;  /* 0x0000000b0000720c */ /* 0x040fe20003f84070 */
[----:B------:R-:W-:Y:S01]  /*c310*/  @!P0 IMAD.MOV R6, RZ, RZ, -R6 ;  /* 0x000000ffff068224 */ /* 0x000fe200078e0a06 */
[----:B------:R-:W-:Y:S01]  /*c320*/  ISETP.GT.U32.AND P0, PT, R0, R12, PT ;  /* 0x0000000c0000720c */ /* 0x000fe20003f04070 */
[----:B------:R-:W-:Y:S04]  /*c330*/  STL [R1+0x5230], R24 ;  /* 0x0052301801007387 */ /* 0x000fe80000100800 */
[----:B------:R-:W-:Y:S01]  /*c340*/  STL [R1+0x5234], R25 ;  /* 0x0052341901007387 */ /* 0x000fe20000100800 */
[----:B0-----:R-:W-:-:S03]  /*c350*/  LOP3.LUT R14, R14, 0x3f, RZ, 0xc0, !PT ;  /* 0x0000003f0e0e7812 */ /* 0x001fc600078ec0ff */
[----:B------:R-:W-:Y:S04]  /*c360*/  STL [R1+0x5238], R26 ;  /* 0x0052381a01007387 */ /* 0x000fe80000100800 */
[----:B------:R-:W-:Y:S04]  /*c370*/  STL [R1+0x523c], R27 ;  /* 0x00523c1b01007387 */ /* 0x000fe80000100800 */
[----:B------:R-:W-:Y:S04]  /*c380*/  STL [R1+0x5248], R28 ;  /* 0x0052481c01007387 */ /* 0x000fe80000100800 */
[----:B------:R-:W-:Y:S01]  /*c390*/  STL [R1+0x5254], R29 ;  /* 0x0052541d01007387 */ /* 0x000fe20000100800 */
[----:B------:R-:W-:-:S02]  /*c3a0*/  @!P3 IMAD.IADD R8, R8, 0x1, -R0 ;  /* 0x000000010808b824 */ /* 0x000fc400078e0a00 */
[--C-:B------:R-:W-:Y:S02]  /*c3b0*/  @!P4 IMAD.IADD R11, R11, 0x1, -R0.reuse ;  /* 0x000000010b0bc824 */ /* 0x100fe400078e0a00 */
[----:B------:R-:W-:Y:S01]  /*c3c0*/  @!P0 IMAD.IADD R12, R12, 0x1, -R0 ;  /* 0x000000010c0c8824 */ /* 0x000fe200078e0a00 */
[----:B--2---:R-:W-:Y:S02]  /*c3d0*/  ISETP.GE.AND P1, PT, R21, RZ, PT ;  /* 0x000000ff1500720c */ /* 0x004fe40003f26270 */
[----:B---3--:R-:W-:-:S11]  /*c3e0*/  ISETP.GE.AND P6, PT, R22, RZ, PT ;  /* 0x000000ff1600720c */ /* 0x008fd60003fc6270 */
[----:B------:R-:W-:Y:S01]  /*c3f0*/  @!P1 IMAD.MOV R4, RZ, RZ, -R4 ;  /* 0x000000ffff049224 */ /* 0x000fe200078e0a04 */
[----:B------:R-:W-:Y:S01]  /*c400*/  ISETP.GT.U32.AND P1, PT, R0, R10, PT ;  /* 0x0000000a0000720c */ /* 0x000fe20003f24070 */
[----:B------:R-:W-:-:S05]  /*c410*/  @!P6 IMAD.MOV R2, RZ, RZ, -R2 ;  /* 0x000000ffff02e224 */ /* 0x000fca00078e0a02 */
[----:B------:R1:W-:Y:S04]  /*c420*/  STL [R1+0x5258], R2 ;  /* 0x0052580201007387 */ /* 0x0003e80000100800 */
[----:B------:R-:W-:Y:S04]  /*c430*/  STL [R1+0x525c], R4 ;  /* 0x00525c0401007387 */ /* 0x000fe80000100800 */
[----:B------:R-:W-:Y:S01]  /*c440*/  STL [R1+0x5260], R5 ;  /* 0x0052600501007387 */ /* 0x000fe20000100800 */
[----:B-1----:R-:W-:-:S03]  /*c450*/  IMAD R2, R14, R13, RZ ;  /* 0x0000000d0e027224 */ /* 0x002fc600078e02ff */
[----:B------:R0:W-:Y:S01]  /*c460*/  STL [R1+0x5264], R6 ;  /* 0x0052640601007387 */ /* 0x0001e20000100800 */
[----:B------:R-:W-:-:S03]  /*c470*/  @!P1 IMAD.IADD R10, R10, 0x1, -R0 ;  /* 0x000000010a0a9824 */ /* 0x000fc600078e0a00 */
[----:B------:R-:W2:Y:S01]  /*c480*/  LDL.LU R14, [R1+0x178] ;  /* 0x00017800010e7983 */ /* 0x000ea20000300800 */
[----:B------:R-:W-:-:S03]  /*c490*/  IMAD R0, R13, 0x40, R2 ;  /* 0x000000400d007824 */ /* 0x000fc600078e0202 */
[----:B------:R-:W3:Y:S04]  /*c4a0*/  LDL.LU R13, [R1+0x180] ;  /* 0x00018000010d7983 */ /* 0x000ee80000300800 */
[----:B------:R-:W5:Y:S04]  /*c4b0*/  LDL.LU R0, [R1+0x188] ;  /* 0x0001880001007983 */ /* 0x000f680000300800 */
[----:B0-----:R-:W5:Y:S04]  /*c4c0*/  LDL.LU R6, [R1+0x18c] ;  /* 0x00018c0001067983 */ /* 0x001f680000300800 */
[----:B------:R-:W5:Y:S04]  /*c4d0*/  LDL.LU R5, [R1+0x190] ;  /* 0x0001900001057983 */ /* 0x000f680000300800 */
[----:B------:R-:W5:Y:S04]  /*c4e0*/  LDL.LU R4, [R1+0x1ac] ;  /* 0x0001ac0001047983 */ /* 0x000f680000300800 */
[----:B------:R-:W5:Y:S04]  /*c4f0*/  LDL.LU R2, [R1+0x194] ;  /* 0x0001940001027983 */ /* 0x000f680000300800 */
[----:B------:R-:W5:Y:S04]  /*c500*/  LDL.LU R29, [R1+0x198] ;  /* 0x00019800011d7983 */ /* 0x000f680000300800 */
[----:B------:R-:W5:Y:S04]  /*c510*/  LDL.LU R28, [R1+0x19c] ;  /* 0x00019c00011c7983 */ /* 0x000f680000300800 */
[----:B------:R-:W5:Y:S01]  /*c520*/  LDL.LU R27, [R1+0x1a4] ;  /* 0x0001a400011b7983 */ /* 0x000f620000300800 */
[----:B------:R-:W-:-:S03]  /*c530*/  @!P2 IMAD.MOV R7, RZ, RZ, -R7 ;  /* 0x000000ffff07a224 */ /* 0x000fc600078e0a07 */
[----:B------:R-:W5:Y:S04]  /*c540*/  LDL.LU R26, [R1+0x17c] ;  /* 0x00017c00011a7983 */ /* 0x000f680000300800 */
[----:B------:R-:W5:Y:S04]  /*c550*/  LDL.LU R25, [R1+0x174] ;  /* 0x0001740001197983 */ /* 0x000f680000300800 */
[----:B------:R-:W5:Y:S04]  /*c560*/  LDL.LU R24, [R1+0x170] ;  /* 0x0001700001187983 */ /* 0x000f680000300800 */
[----:B------:R-:W5:Y:S04]  /*c570*/  LDL.LU R23, [R1+0x16c] ;  /* 0x00016c0001177983 */ /* 0x000f680000300800 */
[----:B------:R-:W5:Y:S04]  /*c580*/  LDL.LU R22, [R1+0x168] ;  /* 0x0001680001167983 */ /* 0x000f680000300800 */
[----:B------:R-:W5:Y:S04]  /*c590*/  LDL.LU R21, [R1+0x164] ;  /* 0x0001640001157983 */ /* 0x000f680000300800 */
[----:B------:R-:W5:Y:S04]  /*c5a0*/  LDL.LU R20, [R1+0x160] ;  /* 0x0001600001147983 */ /* 0x000f680000300800 */
[----:B------:R-:W5:Y:S04]  /*c5b0*/  LDL.LU R19, [R1+0x15c] ;  /* 0x00015c0001137983 */ /* 0x000f680000300800 */
[----:B------:R0:W-:Y:S04]  /*c5c0*/  STL [R1+0x5284], R7 ;  /* 0x0052840701007387 */ /* 0x0001e80000100800 */
[----:B0-----:R-:W5:Y:S01]  /*c5d0*/  LDL.LU R7, [R1+0x184] ;  /* 0x0001840001077983 */ /* 0x001f620000300800 */
[----:B----4-:R-:W-:-:S02]  /*c5e0*/  ISETP.NE.AND P0, PT, R3, RZ, PT ;  /* 0x000000ff0300720c */ /* 0x010fc40003f05270 */
[----:B------:R-:W-:Y:S02]  /*c5f0*/  LOP3.LUT R3, RZ, R3, RZ, 0x33, !PT ;  /* 0x00000003ff037212 */ /* 0x000fe400078e33ff */
[----:B------:R-:W-:Y:S02]  /*c600*/  ISETP.GE.AND P6, PT, R18, RZ, PT ;  /* 0x000000ff1200720c */ /* 0x000fe40003fc6270 */
[----:B------:R-:W4:Y:S01]  /*c610*/  LDL.LU R18, [R1+0x3c] ;  /* 0x00003c0001127983 */ /* 0x000f220000300800 */
[----:B------:R-:W-:Y:S02]  /*c620*/  ISETP.GE.AND P3, PT, R17, RZ, PT ;  /* 0x000000ff1100720c */ /* 0x000fe40003f66270 */
[----:B------:R-:W-:Y:S02]  /*c630*/  ISETP.GE.AND P1, PT, R16, RZ, PT ;  /* 0x000000ff1000720c */ /* 0x000fe40003f26270 */
[----:B------:R-:W-:Y:S02]  /*c640*/  ISETP.GE.AND P4, PT, R15, RZ, PT ;  /* 0x000000ff0f00720c */ /* 0x000fe40003f86270 */
[----:B--2---:R-:W-:-:S02]  /*c650*/  SEL R14, R3, R14, !P0 ;  /* 0x0000000e030e7207 */ /* 0x004fc40004000000 */
[----:B---3--:R-:W-:-:S03]  /*c660*/  SEL R13, R3, R13, !P0 ;  /* 0x0000000d030d7207 */ /* 0x008fc60004000000 */
[----:B------:R0:W-:Y:S04]  /*c670*/  STL [R1+0x1a8], R14 ;  /* 0x0001a80e01007387 */ /* 0x0001e80000100800 */
[----:B------:R-:W2:Y:S04]  /*c680*/  LDL.LU R17, [R1+0x28] ;  /* 0x0000280001117983 */ /* 0x000ea80000300800 */
[----:B------:R-:W3:Y:S04]  /*c690*/  LDL.LU R16, [R1+0x24] ;  /* 0x0000240001107983 */ /* 0x000ee80000300800 */
[----:B------:R1:W-:Y:S04]  /*c6a0*/  STL [R1+0x1f0], R13 ;  /* 0x0001f00d01007387 */ /* 0x0003e80000100800 */
[----:B------:R-:W3:Y:S04]  /*c6b0*/  LDL.LU R15, [R1+0x20] ;  /* 0x00002000010f7983 */ /* 0x000ee80000300800 */
[----:B0-----:R-:W3:Y:S04]  /*c6c0*/  LDL.LU R14, [R1+0x158] ;  /* 0x00015800010e7983 */ /* 0x001ee80000300800 */
[----:B-1----:R-:W3:Y:S01]  /*c6d0*/  LDL.LU R13, [R1+0x144] ;  /* 0x00014400010d7983 */ /* 0x002ee20000300800 */
[----:B-----5:R-:W-:-:S05]  /*c6e0*/  SEL R7, R3, R7, !P0 ;  /* 0x0000000703077207 */ /* 0x020fca0004000000 */
[----:B------:R0:W-:Y:S02]  /*c6f0*/  STL [R1+0x1ec], R7 ;  /* 0x0001ec0701007387 */ /* 0x0001e40000100800 */
[C---:B0-----:R-:W-:Y:S02]  /*c700*/  SEL R7, R3.reuse, R0, !P0 ;  /* 0x0000000003077207 */ /* 0x041fe40004000000 */
[C---:B------:R-:W-:Y:S02]  /*c710*/  SEL R0, R3.reuse, R6, !P0 ;  /* 0x0000000603007207 */ /* 0x040fe40004000000 */
[C---:B------:R-:W-:Y:S01]  /*c720*/  SEL R6, R3.reuse, R5, !P0 ;  /* 0x0000000503067207 */ /* 0x040fe20004000000 */
[----:B------:R-:W-:Y:S01]  /*c730*/  STL [R1+0x1e8], R7 ;  /* 0x0001e80701007387 */ /* 0x000fe20000100800 */
[----:B------:R-:W-:-:S03]  /*c740*/  SEL R5, R3, R4, !P0 ;  /* 0x0000000403057207 */ /* 0x000fc60004000000 */
[----:B------:R0:W-:Y:S01]  /*c750*/  STL [R1+0x1e4], R0 ;  /* 0x0001e40001007387 */ /* 0x0001e20000100800 */
[----:B------:R-:W-:-:S03]  /*c760*/  SEL R4, R3, R29, !P0 ;  /* 0x0000001d03047207 */ /* 0x000fc60004000000 */
[----:B------:R-:W-:Y:S01]  /*c770*/  STL [R1+0x1e0], R6 ;  /* 0x0001e00601007387 */ /* 0x000fe20000100800 */
[----:B0-----:R-:W-:-:S03]  /*c780*/  SEL R0, R3, R2, !P0 ;  /* 0x0000000203007207 */ /* 0x001fc60004000000 */
[----:B------:R-:W-:Y:S01]  /*c790*/  STL [R1+0x1dc], R5 ;  /* 0x0001dc0501007387 */ /* 0x000fe20000100800 */
[----:B------:R-:W-:-:S03]  /*c7a0*/  SEL R2, R3, R28, !P0 ;  /* 0x0000001c03027207 */ /* 0x000fc60004000000 */
[----:B------:R0:W-:Y:S04]  /*c7b0*/  STL [R1+0x1d8], R0 ;  /* 0x0001d80001007387 */ /* 0x0001e80000100800 */
[----:B------:R1:W-:Y:S01]  /*c7c0*/  STL [R1+0x1d4], R4 ;  /* 0x0001d40401007387 */ /* 0x0003e20000100800 */
[----:B0-----:R-:W-:-:S03]  /*c7d0*/  SEL R0, R3, R27, !P0 ;  /* 0x0000001b03007207 */ /* 0x001fc60004000000 */
[----:B------:R0:W-:Y:S01]  /*c7e0*/  STL [R1+0x1d0], R2 ;  /* 0x0001d00201007387 */ /* 0x0001e20000100800 */
[----:B-1----:R-:W-:-:S03]  /*c7f0*/  SEL R4, R3, R26, !P0 ;  /* 0x0000001a03047207 */ /* 0x002fc60004000000 */
[----:B------:R1:W-:Y:S04]  /*c800*/  STL [R1+0x1cc], R0 ;  /* 0x0001cc0001007387 */ /* 0x0003e80000100800 */
[----:B------:R5:W-:Y:S01]  /*c810*/  STL [R1+0x1c8], R4 ;  /* 0x0001c80401007387 */ /* 0x000be20000100800 */
[C---:B0-----:R-:W-:Y:S02]  /*c820*/  SEL R2, R3.reuse, R25, !P0 ;  /* 0x0000001903027207 */ /* 0x041fe40004000000 */
[----:B-1----:R-:W-:-:S03]  /*c830*/  SEL R0, R3, R24, !P0 ;  /* 0x0000001803007207 */ /* 0x002fc60004000000 */
[----:B------:R0:W-:Y:S01]  /*c840*/  STL [R1+0x1c4], R2 ;  /* 0x0001c40201007387 */ /* 0x0001e20000100800 */
[----:B-----5:R-:W-:-:S03]  /*c850*/  SEL R4, R3, R23, !P0 ;  /* 0x0000001703047207 */ /* 0x020fc60004000000 */
[----:B------:R1:W-:Y:S04]  /*c860*/  STL [R1+0x1c0], R0 ;  /* 0x0001c00001007387 */ /* 0x0003e80000100800 */
[----:B------:R-:W-:Y:S01]  /*c870*/  STL [R1+0x1bc], R4 ;  /* 0x0001bc0401007387 */ /* 0x000fe20000100800 */
[----:B0-----:R-:W-:-:S03]  /*c880*/  SEL R2, R3, R22, !P0 ;  /* 0x0000001603027207 */ /* 0x001fc60004000000 */
[----:B------:R-:W5:Y:S01]  /*c890*/  LDL.LU R27, [R1+0x154] ;  /* 0x00015400011b7983 */ /* 0x000f620000300800 */
[----:B-1----:R-:W-:-:S03]  /*c8a0*/  SEL R0, R3, R21, !P0 ;  /* 0x0000001503007207 */ /* 0x002fc60004000000 */
[----:B------:R0:W-:Y:S04]  /*c8b0*/  STL [R1+0x1b8], R2 ;  /* 0x0001b80201007387 */ /* 0x0001e80000100800 */
[----:B------:R-:W5:Y:S04]  /*c8c0*/  LDL.LU R26, [R1+0x148] ;  /* 0x00014800011a7983 */ /* 0x000f680000300800 */
[----:B------:R1:W-:Y:S04]  /*c8d0*/  STL [R1+0x1b4], R0 ;  /* 0x0001b40001007387 */ /* 0x0003e80000100800 */
[----:B------:R-:W5:Y:S01]  /*c8e0*/  LDL.LU R25, [R1+0x150] ;  /* 0x0001500001197983 */ /* 0x000f620000300800 */
[----:B0-----:R-:W-:-:S03]  /*c8f0*/  SEL R2, R3, R19, !P0 ;  /* 0x0000001303027207 */ /* 0x001fc60004000000 */
[----:B------:R-:W5:Y:S01]  /*c900*/  LDL.LU R24, [R1+0x14c] ;  /* 0x00014c0001187983 */ /* 0x000f620000300800 */
[----:B-1----:R-:W-:-:S03]  /*c910*/  SEL R0, R3, R20, !P0 ;  /* 0x0000001403007207 */ /* 0x002fc60004000000 */
[----:B------:R-:W5:Y:S04]  /*c920*/  LDL.LU R23, [R1+0x130] ;  /* 0x0001300001177983 */ /* 0x000f680000300800 */
[----:B------:R-:W5:Y:S04]  /*c930*/  LDL.LU R21, [R1+0x134] ;  /* 0x0001340001157983 */ /* 0x000f680000300800 */
[----:B------:R-:W5:Y:S04]  /*c940*/  LDL.LU R20, [R1+0x138] ;  /* 0x0001380001147983 */ /* 0x000f680000300800 */
[----:B------:R4:W-:Y:S04]  /*c950*/  STL [R1+0x1b0], R0 ;  /* 0x0001b00001007387 */ /* 0x0009e80000100800 */
[----:B------:R2:W-:Y:S04]  /*c960*/  STL [R1+0x1ac], R2 ;  /* 0x0001ac0201007387 */ /* 0x0005e80000100800 */
[----:B------:R-:W5:Y:S01]  /*c970*/  LDL.LU R22, [R1+0x140] ;  /* 0x0001400001167983 */ /* 0x000f620000300800 */
[----:B----4-:R-:W-:-:S05]  /*c980*/  SEL R0, R3, R18, !P0 ;  /* 0x0000001203007207 */ /* 0x010fca0004000000 */
[----:B------:R3:W-:Y:S01]  /*c990*/  STL [R1+0x1a4], R0 ;  /* 0x0001a40001007387 */ /* 0x0007e20000100800 */
[C---:B--2---:R-:W-:Y:S02]  /*c9a0*/  SEL R2, R3.reuse, R17, !P0 ;  /* 0x0000001103027207 */ /* 0x044fe40004000000 */
[----:B---3--:R-:W-:-:S03]  /*c9b0*/  SEL R0, R3, R16, !P0 ;  /* 0x0000001003007207 */ /* 0x008fc60004000000 */
[----:B------:R0:W-:Y:S04]  /*c9c0*/  STL [R1+0x19c], R2 ;  /* 0x00019c0201007387 */ /* 0x0001e80000100800 */
[----:B------:R1:W-:Y:S01]  /*c9d0*/  STL [R1+0x198], R0 ;  /* 0x0001980001007387 */ /* 0x0003e20000100800 */
[C---:B------:R-:W-:Y:S02]  /*c9e0*/  SEL R4, R3.reuse, R15, !P0 ;  /* 0x0000000f03047207 */ /* 0x040fe40004000000 */
[----:B0-----:R-:W-:-:S03]  /*c9f0*/  SEL R2, R3, R14, !P0 ;  /* 0x0000000e03027207 */ /* 0x001fc60004000000 */
[----:B------:R-:W-:Y:S01]  /*ca00*/  STL [R1+0x194], R4 ;  /* 0x0001940401007387 */ /* 0x000fe20000100800 */
[----:B-1----:R-:W-:-:S03]  /*ca10*/  SEL R0, R3, R13, !P0 ;  /* 0x0000000d03007207 */ /* 0x002fc60004000000 */
[----:B------:R-:W2:Y:S04]  /*ca20*/  LDL.LU R7, [R1+0x13c] ;  /* 0x00013c0001077983 */ /* 0x000ea80000300800 */
[----:B------:R-:W-:Y:S04]  /*ca30*/  STL [R1+0x190], R2 ;  /* 0x0001900201007387 */ /* 0x000fe80000100800 */
[----:B------:R-:W3:Y:S04]  /*ca40*/  LDL.LU R19, [R1+0x12c] ;  /* 0x00012c0001137983 */ /* 0x000ee80000300800 */
[----:B------:R0:W-:Y:S04]  /*ca50*/  STL [R1+0x18c], R0 ;  /* 0x00018c0001007387 */ /* 0x0001e80000100800 */
[----:B------:R-:W4:Y:S04]  /*ca60*/  LDL.LU R18, [R1+0x128] ;  /* 0x0001280001127983 */ /* 0x000f280000300800 */
[----:B------:R-:W4:Y:S04]  /*ca70*/  LDL.LU R17, [R1+0x124] ;  /* 0x0001240001117983 */ /* 0x000f280000300800 */
[----:B------:R-:W4:Y:S04]  /*ca80*/  LDL.LU R16, [R1+0x120] ;  /* 0x0001200001107983 */ /* 0x000f280000300800 */
[----:B------:R-:W4:Y:S04]  /*ca90*/  LDL.LU R15, [R1+0x11c] ;  /* 0x00011c00010f7983 */ /* 0x000f280000300800 */
[----:B------:R-:W4:Y:S04]  /*caa0*/  LDL.LU R14, [R1+0x118] ;  /* 0x00011800010e7983 */ /* 0x000f280000300800 */
[----:B------:R-:W4:Y:S04]  /*cab0*/  LDL.LU R13, [R1+0x114] ;  /* 0x00011400010d7983 */ /* 0x000f280000300800 */
[----:B0-----:R-:W4:Y:S04]  /*cac0*/  LDL.LU R0, [R1+0x110] ;  /* 0x0001100001007983 */ /* 0x001f280000300800 */
[----:B------:R-:W4:Y:S04]  /*cad0*/  LDL.LU R6, [R1+0x18] ;  /* 0x0000180001067983 */ /* 0x000f280000300800 */
[----:B------:R-:W4:Y:S04]  /*cae0*/  LDL.LU R5, [R1+0x14] ;  /* 0x0000140001057983 */ /* 0x000f280000300800 */
[----:B------:R-:W4:Y:S04]  /*caf0*/  LDL.LU R4, [R1+0x10c] ;  /* 0x00010c0001047983 */ /* 0x000f280000300800 */
[----:B------:R-:W4:Y:S04]  /*cb00*/  LDL.LU R2, [R1+0x108] ;  /* 0x0001080001027983 */ /* 0x000f280000300800 */
[----:B------:R-:W4:Y:S04]  /*cb10*/  LDL.LU R29, [R1] ;  /* 0x00000000011d7983 */ /* 0x000f280000300800 */
[----:B------:R-:W4:Y:S01]  /*cb20*/  LDL.LU R28, [R1+0xec] ;  /* 0x0000ec00011c7983 */ /* 0x000f220000300800 */
[----:B-----5:R-:W-:-:S05]  /*cb30*/  SEL R27, R3, R27, !P0 ;  /* 0x0000001b031b7207 */ /* 0x020fca0004000000 */
[----:B------:R0:W-:Y:S02]  /*cb40*/  STL [R1+0x188], R27 ;  /* 0x0001881b01007387 */ /* 0x0001e40000100800 */
[C---:B0-----:R-:W-:Y:S02]  /*cb50*/  SEL R27, R3.reuse, R26, !P0 ;  /* 0x0000001a031b7207 */ /* 0x041fe40004000000 */
[C---:B------:R-:W-:Y:S02]  /*cb60*/  SEL R26, R3.reuse, R25, !P0 ;  /* 0x00000019031a7207 */ /* 0x040fe40004000000 */
[C---:B------:R-:W-:Y:S01]  /*cb70*/  SEL R25, R3.reuse, R24, !P0 ;  /* 0x0000001803197207 */ /* 0x040fe20004000000 */
[----:B------:R0:W-:Y:S01]  /*cb80*/  STL [R1+0x184], R27 ;  /* 0x0001841b01007387 */ /* 0x0001e20000100800 */
[----:B------:R-:W-:-:S03]  /*cb90*/  SEL R24, R3, R23, !P0 ;  /* 0x0000001703187207 */ /* 0x000fc60004000000 */
[----:B------:R-:W-:Y:S01]  /*cba0*/  STL [R1+0x180], R26 ;  /* 0x0001801a01007387 */ /* 0x000fe20000100800 */
[----:B------:R-:W-:-:S03]  /*cbb0*/  SEL R23, R3, R21, !P0 ;  /* 0x0000001503177207 */ /* 0x000fc60004000000 */
[----:B------:R-:W-:Y:S04]  /*cbc0*/  STL [R1+0x17c], R25 ;  /* 0x00017c1901007387 */ /* 0x000fe80000100800 */
[----:B0-----:R-:W5:Y:S04]  /*cbd0*/  LDL.LU R27, [R1+0x104] ;  /* 0x00010400011b7983 */ /* 0x001f680000300800 */
[----:B------:R-:W-:Y:S04]  /*cbe0*/  STL [R1+0x178], R24 ;  /* 0x0001781801007387 */ /* 0x000fe80000100800 */
[----:B------:R-:W5:Y:S04]  /*cbf0*/  LDL.LU R21, [R1+0x100] ;  /* 0x0001000001157983 */ /* 0x000f680000300800 */
[----:B------:R0:W-:Y:S01]  /*cc00*/  STL [R1+0x174], R23 ;  /* 0x0001741701007387 */ /* 0x0001e20000100800 */
[----:B------:R-:W-:-:S02]  /*cc10*/  SEL R22, R3, R22, !P0 ;  /* 0x0000001603167207 */ /* 0x000fc40004000000 */
[C---:B0-----:R-:W-:Y:S02]  /*cc20*/  SEL R23, R3.reuse, R20, !P0 ;  /* 0x0000001403177207 */ /* 0x041fe40004000000 */
[----:B------:R-:W5:Y:S04]  /*cc30*/  LDL.LU R20, [R1+0xf0] ;  /* 0x0000f00001147983 */ /* 0x000f680000300800 */
[----:B------:R0:W-:Y:S04]  /*cc40*/  STL [R1+0x170], R23 ;  /* 0x0001701701007387 */ /* 0x0001e80000100800 */
[----:B------:R-:W5:Y:S04]  /*cc50*/  LDL.LU R26, [R1+0xf8] ;  /* 0x0000f800011a7983 */ /* 0x000f680000300800 */
[----:B------:R-:W5:Y:S04]  /*cc60*/  LDL.LU R25, [R1+0xfc] ;  /* 0x0000fc0001197983 */ /* 0x000f680000300800 */
[----:B------:R1:W-:Y:S04]  /*cc70*/  STL [R1+0x16c], R22 ;  /* 0x00016c1601007387 */ /* 0x0003e80000100800 */
[----:B------:R-:W5:Y:S04]  /*cc80*/  LDL.LU R24, [R1+0xf4] ;  /* 0x0000f40001187983 */ /* 0x000f680000300800 */
[----:B0-----:R-:W5:Y:S04]  /*cc90*/  LDL.LU R23, [R1+0xe8] ;  /* 0x0000e80001177983 */ /* 0x001f680000300800 */
[----:B-1----:R-:W5:Y:S01]  /*cca0*/  LDL.LU R22, [R1+0xe4] ;  /* 0x0000e40001167983 */ /* 0x002f620000300800 */
[----:B--2---:R-:W-:-:S05]  /*ccb0*/  SEL R7, R3, R7, !P0 ;  /* 0x0000000703077207 */ /* 0x004fca0004000000 */
[----:B------:R0:W-:Y:S01]  /*ccc0*/  STL [R1+0x168], R7 ;  /* 0x0001680701007387 */ /* 0x0001e20000100800 */
[----:B---3--:R-:W-:-:S03]  /*ccd0*/  SEL R19, R3, R19, !P0 ;  /* 0x0000001303137207 */ /* 0x008fc60004000000 */
[----:B0-----:R-:W2:Y:S01]  /*cce0*/  LDL.LU R7, [R1+0x5284] ;  /* 0x0052840001077983 */ /* 0x001ea20000300800 */
[----:B----4-:R-:W-:-:S03]  /*ccf0*/  SEL R18, R3, R18, !P0 ;  /* 0x0000001203127207 */ /* 0x010fc60004000000 */
[----:B------:R0:W-:Y:S01]  /*cd00*/  STL [R1+0x164], R19 ;  /* 0x0001641301007387 */ /* 0x0001e20000100800 */
[C---:B------:R-:W-:Y:S02]  /*cd10*/  SEL R17, R3.reuse, R17, !P0 ;  /* 0x0000001103117207 */ /* 0x040fe40004000000 */
[C---:B------:R-:W-:Y:S01]  /*cd20*/  SEL R16, R3.reuse, R16, !P0 ;  /* 0x0000001003107207 */ /* 0x040fe20004000000 */
[----:B0-----:R-:W3:Y:S01]  /*cd30*/  LDL.LU R19, [R1+0x5280] ;  /* 0x0052800001137983 */ /* 0x001ee20000300800 */
[----:B------:R-:W-:-:S03]  /*cd40*/  SEL R15, R3, R15, !P0 ;  /* 0x0000000f030f7207 */ /* 0x000fc60004000000 */
[----:B------:R0:W-:Y:S01]  /*cd50*/  STL [R1+0x160], R18 ;  /* 0x0001601201007387 */ /* 0x0001e20000100800 */
[C---:B------:R-:W-:Y:S02]  /*cd60*/  SEL R14, R3.reuse, R14, !P0 ;  /* 0x0000000e030e7207 */ /* 0x040fe40004000000 */
[C---:B------:R-:W-:Y:S01]  /*cd70*/  SEL R13, R3.reuse, R13, !P0 ;  /* 0x0000000d030d7207 */ /* 0x040fe20004000000 */
[----:B0-----:R-:W4:Y:S04]  /*cd80*/  LDL.LU R18, [R1+0x527c] ;  /* 0x00527c0001127983 */ /* 0x001f280000300800 */
[----:B------:R0:W-:Y:S04]  /*cd90*/  STL [R1+0x15c], R17 ;  /* 0x00015c1101007387 */ /* 0x0001e80000100800 */
[----:B0-----:R-:W2:Y:S04]  /*cda0*/  LDL.LU R17, [R1+0x5278] ;  /* 0x0052780001117983 */ /* 0x001ea80000300800 */
[----:B------:R0:W-:Y:S04]  /*cdb0*/  STL [R1+0x158], R16 ;  /* 0x0001581001007387 */ /* 0x0001e80000100800 */
[----:B0-----:R-:W2:Y:S04]  /*cdc0*/  LDL.LU R16, [R1+0x5274] ;  /* 0x0052740001107983 */ /* 0x001ea80000300800 */
[----:B------:R0:W-:Y:S04]  /*cdd0*/  STL [R1+0x154], R15 ;  /* 0x0001540f01007387 */ /* 0x0001e80000100800 */
[----:B0-----:R-:W2:Y:S04]  /*cde0*/  LDL.LU R15, [R1+0x5270] ;  /* 0x00527000010f7983 */ /* 0x001ea80000300800 */
[----:B------:R0:W-:Y:S04]  /*cdf0*/  STL [R1+0x150], R14 ;  /* 0x0001500e01007387 */ /* 0x0001e80000100800 */
[----:B0-----:R-:W3:Y:S04]  /*ce00*/  LDL.LU R14, [R1+0x526c] ;  /* 0x00526c00010e7983 */ /* 0x001ee80000300800 */
[----:B------:R0:W-:Y:S04]  /*ce10*/  STL [R1+0x14c], R13 ;  /* 0x00014c0d01007387 */ /* 0x0001e80000100800 */
[----:B0-----:R-:W4:Y:S01]  /*ce20*/  LDL.LU R13, [R1+0x5268] ;  /* 0x00526800010d7983 */ /* 0x001f220000300800 */
[----:B------:R-:W-:-:S05]  /*ce30*/  SEL R0, R3, R0, !P0 ;  /* 0x0000000003007207 */ /* 0x000fca0004000000 */
[----:B------:R0:W-:Y:S02]  /*ce40*/  STL [R1+0x148], R0 ;  /* 0x0001480001007387 */ /* 0x0001e40000100800 */
[C---:B0-----:R-:W-:Y:S02]  /*ce50*/  SEL R0, R3.reuse, R6, !P0 ;  /* 0x0000000603007207 */ /* 0x041fe40004000000 */
[C---:B------:R-:W-:Y:S02]  /*ce60*/  SEL R6, R3.reuse, R5, !P0 ;  /* 0x0000000503067207 */ /* 0x040fe40004000000 */
[C---:B------:R-:W-:Y:S01]  /*ce70*/  SEL R5, R3.reuse, R4, !P0 ;  /* 0x0000000403057207 */ /* 0x040fe20004000000 */
[----:B------:R0:W-:Y:S01]  /*ce80*/  STL [R1+0x144], R0 ;  /* 0x0001440001007387 */ /* 0x0001e20000100800 */
[----:B------:R-:W-:-:S03]  /*ce90*/  SEL R4, R3, R29, !P0 ;  /* 0x0000001d03047207 */ /* 0x000fc60004000000 */
[----:B------:R-:W-:Y:S01]  /*cea0*/  STL [R1+0x140], R6 ;  /* 0x0001400601007387 */ /* 0x000fe20000100800 */
[----:B0-----:R-:W-:-:S03]  /*ceb0*/  SEL R0, R3, R2, !P0 ;  /* 0x0000000203007207 */ /* 0x001fc60004000000 */
[----:B------:R-:W-:Y:S01]  /*cec0*/  STL [R1+0x13c], R5 ;  /* 0x00013c0501007387 */ /* 0x000fe20000100800 */
[----:B------:R-:W-:-:S03]  /*ced0*/  SEL R2, R3, R28, !P0 ;  /* 0x0000001c03027207 */ /* 0x000fc60004000000 */
[----:B------:R0:W-:Y:S04]  /*cee0*/  STL [R1+0x138], R0 ;  /* 0x0001380001007387 */ /* 0x0001e80000100800 */
[----:B0-----:R-:W4:Y:S04]  /*cef0*/  LDL.LU R0, [R1+0xe0] ;  /* 0x0000e00001007983 */ /* 0x001f280000300800 */
[----:B------:R0:W-:Y:S01]  /*cf00*/  STL [R1+0x134], R4 ;  /* 0x0001340401007387 */ /* 0x0001e20000100800 */
[----:B-----5:R-:W-:-:S03]  /*cf10*/  SEL R28, R3, R27, !P0 ;  /* 0x0000001b031c7207 */ /* 0x020fc60004000000 */
[----:B------:R-:W5:Y:S04]  /*cf20*/  LDL.LU R6, [R1+0xdc] ;  /* 0x0000dc0001067983 */ /* 0x000f680000300800 */
[----:B------:R1:W-:Y:S01]  /*cf30*/  STL [R1+0x130], R2 ;  /* 0x0001300201007387 */ /* 0x0003e20000100800 */
[----:B------:R-:W-:-:S03]  /*cf40*/  SEL R27, R3, R21, !P0 ;  /* 0x00000015031b7207 */ /* 0x000fc60004000000 */
[----:B------:R-:W5:Y:S04]  /*cf50*/  LDL.LU R5, [R1+0xc4] ;  /* 0x0000c40001057983 */ /* 0x000f680000300800 */
[----:B0-----:R-:W5:Y:S04]  /*cf60*/  LDL.LU R4, [R1+0xd0] ;  /* 0x0000d00001047983 */ /* 0x001f680000300800 */
[----:B-1----:R-:W5:Y:S04]  /*cf70*/  LDL.LU R2, [R1+0xd4] ;  /* 0x0000d40001027983 */ /* 0x002f680000300800 */
[----:B------:R-:W5:Y:S04]  /*cf80*/  LDL.LU R29, [R1+0xcc] ;  /* 0x0000cc00011d7983 */ /* 0x000f680000300800 */
[----:B------:R-:W5:Y:S04]  /*cf90*/  LDL.LU R21, [R1+0x98] ;  /* 0x0000980001157983 */ /* 0x000f680000300800 */
[----:B------:R0:W-:Y:S04]  /*cfa0*/  STL [R1+0x12c], R28 ;  /* 0x00012c1c01007387 */ /* 0x0001e80000100800 */
[----:B------:R1:W-:Y:S01]  /*cfb0*/  STL [R1+0x128], R27 ;  /* 0x0001281b01007387 */ /* 0x0003e20000100800 */
[----:B0-----:R-:W-:-:S03]  /*cfc0*/  SEL R28, R3, R20, !P0 ;  /* 0x00000014031c7207 */ /* 0x001fc60004000000 */
[----:B------:R-:W5:Y:S01]  /*cfd0*/  LDL.LU R20, [R1+0xb8] ;  /* 0x0000b80001147983 */ /* 0x000f620000300800 */
[C---:B-1----:R-:W-:Y:S02]  /*cfe0*/  SEL R27, R3.reuse, R26, !P0 ;  /* 0x0000001a031b7207 */ /* 0x042fe40004000000 */
[C---:B------:R-:W-:Y:S02]  /*cff0*/  SEL R26, R3.reuse, R25, !P0 ;  /* 0x00000019031a7207 */ /* 0x040fe40004000000 */
[C---:B------:R-:W-:Y:S01]  /*d000*/  SEL R25, R3.reuse, R24, !P0 ;  /* 0x0000001803197207 */ /* 0x040fe20004000000 */
[----:B------:R-:W-:Y:S01]  /*d010*/  STL [R1+0x124], R28 ;  /* 0x0001241c01007387 */ /* 0x000fe20000100800 */
[C---:B------:R-:W-:Y:S02]  /*d020*/  SEL R24, R3.reuse, R23, !P0 ;  /* 0x0000001703187207 */ /* 0x040fe40004000000 */
[C---:B------:R-:W-:Y:S01]  /*d030*/  SEL R23, R3.reuse, R22, !P0 ;  /* 0x0000001603177207 */ /* 0x040fe20004000000 */
[----:B------:R-:W-:Y:S04]  /*d040*/  STL [R1+0x120], R27 ;  /* 0x0001201b01007387 */ /* 0x000fe80000100800 */
[----:B------:R-:W-:Y:S04]  /*d050*/  STL [R1+0x11c], R26 ;  /* 0x00011c1a01007387 */ /* 0x000fe80000100800 */
[----:B------:R2:W-:Y:S04]  /*d060*/  STL [R1+0x118], R25 ;  /* 0x0001181901007387 */ /* 0x0005e80000100800 */
[----:B------:R-:W-:Y:S04]  /*d070*/  STL [R1+0x114], R24 ;  /* 0x0001141801007387 */ /* 0x000fe80000100800 */
[----:B------:R-:W-:Y:S01]  /*d080*/  STL [R1+0x110], R23 ;  /* 0x0001101701007387 */ /* 0x000fe20000100800 */
[----:B--2---:R-:W-:-:S02]  /*d090*/  SEL R25, R3, R15, !P0 ;  /* 0x0000000f03197207 */ /* 0x004fc40004000000 */
[C---:B---3--:R-:W-:Y:S02]  /*d0a0*/  SEL R22, R3.reuse, R14, !P0 ;  /* 0x0000000e03167207 */ /* 0x048fe40004000000 */
[----:B------:R-:W2:Y:S01]  /*d0b0*/  LDL.LU R14, [R1+0xd8] ;  /* 0x0000d800010e7983 */ /* 0x000ea20000300800 */
[----:B----4-:R-:W-:-:S05]  /*d0c0*/  SEL R13, R3, R13, !P0 ;  /* 0x0000000d030d7207 */ /* 0x010fca0004000000 */
[----:B------:R0:W-:Y:S04]  /*d0d0*/  STL [R1+0x10c], R13 ;  /* 0x00010c0d01007387 */ /* 0x0001e80000100800 */
[----:B0-----:R-:W3:Y:S04]  /*d0e0*/  LDL.LU R13, [R1+0xbc] ;  /* 0x0000bc00010d7983 */ /* 0x001ee80000300800 */
[----:B------:R0:W-:Y:S04]  /*d0f0*/  STL [R1+0x108], R22 ;  /* 0x0001081601007387 */ /* 0x0001e80000100800 */
[----:B------:R-:W4:Y:S04]  /*d100*/  LDL.LU R28, [R1+0xa8] ;  /* 0x0000a800011c7983 */ /* 0x000f280000300800 */
[----:B------:R-:W3:Y:S04]  /*d110*/  LDL.LU R23, [R1+0xac] ;  /* 0x0000ac0001177983 */ /* 0x000ee80000300800 */
[----:B0-----:R-:W3:Y:S04]  /*d120*/  LDL.LU R22, [R1+0xb0] ;  /* 0x0000b00001167983 */ /* 0x001ee80000300800 */
[----:B------:R-:W3:Y:S01]  /*d130*/  LDL.LU R15, [R1+0xc0] ;  /* 0x0000c000010f7983 */ /* 0x000ee20000300800 */
[----:B------:R-:W-:-:S02]  /*d140*/  SEL R24, R3, R16, !P0 ;  /* 0x0000001003187207 */ /* 0x000fc40004000000 */
[C---:B------:R-:W-:Y:S01]  /*d150*/  SEL R16, R3.reuse, R17, !P0 ;  /* 0x0000001103107207 */ /* 0x040fe20004000000 */
[----:B------:R0:W-:Y:S04]  /*d160*/  STL [R1+0x104], R25 ;  /* 0x0001041901007387 */ /* 0x0001e80000100800 */
[----:B------:R-:W4:Y:S04]  /*d170*/  LDL.LU R27, [R1+0xa4] ;  /* 0x0000a400011b7983 */ /* 0x000f280000300800 */
[----:B------:R1:W-:Y:S01]  /*d180*/  STL [R1+0x100], R24 ;  /* 0x0001001801007387 */ /* 0x0003e20000100800 */
[----:B------:R-:W-:-:S03]  /*d190*/  SEL R0, R3, R0, !P0 ;  /* 0x0000000003007207 */ /* 0x000fc60004000000 */
[----:B------:R-:W4:Y:S04]  /*d1a0*/  LDL.LU R26, [R1+0xa0] ;  /* 0x0000a000011a7983 */ /* 0x000f280000300800 */
[----:B------:R-:W-:Y:S01]  /*d1b0*/  STL [R1+0xfc], R16 ;  /* 0x0000fc1001007387 */ /* 0x000fe20000100800 */
[----:B-----5:R-:W-:-:S03]  /*d1c0*/  SEL R6, R3, R6, !P0 ;  /* 0x0000000603067207 */ /* 0x020fc60004000000 */
[----:B0-----:R-:W5:Y:S04]  /*d1d0*/  LDL.LU R25, [R1+0x90] ;  /* 0x0000900001197983 */ /* 0x001f680000300800 */
[----:B-1----:R-:W4:Y:S01]  /*d1e0*/  LDL.LU R24, [R1+0x94] ;  /* 0x0000940001187983 */ /* 0x002f220000300800 */
[C---:B------:R-:W-:Y:S02]  /*d1f0*/  SEL R5, R3.reuse, R5, !P0 ;  /* 0x0000000503057207 */ /* 0x040fe40004000000 */
[C---:B------:R-:W-:Y:S02]  /*d200*/  SEL R2, R3.reuse, R2, !P0 ;  /* 0x0000000203027207 */ /* 0x040fe40004000000 */
[C---:B--2---:R-:W-:Y:S02]  /*d210*/  SEL R14, R3.reuse, R14, !P0 ;  /* 0x0000000e030e7207 */ /* 0x044fe40004000000 */
[----:B---3--:R-:W-:-:S05]  /*d220*/  SEL R15, R3, R15, !P0 ;  /* 0x0000000f030f7207 */ /* 0x008fca0004000000 */
[----:B------:R-:W-:Y:S04]  /*d230*/  STL [R1+0xf8], R15 ;  /* 0x0000f80f01007387 */ /* 0x000fe80000100800 */
[----:B------:R-:W-:Y:S04]  /*d240*/  STL [R1+0xf4], R14 ;  /* 0x0000f40e01007387 */ /* 0x000fe80000100800 */
[----:B------:R0:W-:Y:S04]  /*d250*/  STL [R1+0xf0], R0 ;  /* 0x0000f00001007387 */ /* 0x0001e80000100800 */
        /* <DEDUP_REMOVED lines=9> */
[----:B------:R1:W-:Y:S01]  /*d2f0*/  STL [R1+0xd8], R0 ;  /* 0x0000d80001007387 */ /* 0x0003e20000100800 */
[----:B0-----:R-:W-:-:S03]  /*d300*/  SEL R4, R3, R21, !P0 ;  /* 0x0000001503047207 */ /* 0x001fc60004000000 */
[----:B-1----:R-:W2:Y:S04]  /*d310*/  LDL.LU R0, [R1+0x6c] ;  /* 0x00006c0001007983 */ /* 0x002ea80000300800 */
[----:B------:R0:W-:Y:S04]  /*d320*/  STL [R1+0xd4], R2 ;  /* 0x0000d40201007387 */ /* 0x0001e80000100800 */
[----:B------:R1:W-:Y:S04]  /*d330*/  STL [R1+0xd0], R4 ;  /* 0x0000d00401007387 */ /* 0x0003e80000100800 */
[----:B------:R-:W3:Y:S01]  /*d340*/  LDL.LU R6, [R1+0x88] ;  /* 0x0000880001067983 */ /* 0x000ee20000300800 */
[----:B0-----:R-:W-:-:S03]  /*d350*/  SEL R2, R3, R20, !P0 ;  /* 0x0000001403027207 */ /* 0x001fc60004000000 */
[----:B------:R-:W3:Y:S04]  /*d360*/  LDL.LU R5, [R1+0x8c] ;  /* 0x00008c0001057983 */ /* 0x000ee80000300800 */
[----:B------:R0:W-:Y:S04]  /*d370*/  STL [R1+0xcc], R2 ;  /* 0x0000cc0201007387 */ /* 0x0001e80000100800 */
[----:B-1----:R-:W3:Y:S04]  /*d380*/  LDL.LU R4, [R1+0x80] ;  /* 0x0000800001047983 */ /* 0x002ee80000300800 */
[----:B0-----:R-:W3:Y:S04]  /*d390*/  LDL.LU R2, [R1+0x74] ;  /* 0x0000740001027983 */ /* 0x001ee80000300800 */
[----:B------:R-:W3:Y:S04]  /*d3a0*/  LDL.LU R29, [R1+0x68] ;  /* 0x00006800011d7983 */ /* 0x000ee80000300800 */
[----:B------:R-:W3:Y:S04]  /*d3b0*/  LDL.LU R21, [R1+0x64] ;  /* 0x0000640001157983 */ /* 0x000ee80000300800 */
[----:B------:R-:W3:Y:S01]  /*d3c0*/  LDL.LU R20, [R1+0x60] ;  /* 0x0000600001147983 */ /* 0x000ee20000300800 */
[----:B------:R-:W-:-:S02]  /*d3d0*/  SEL R13, R3, R13, !P0 ;  /* 0x0000000d030d7207 */ /* 0x000fc40004000000 */
[C---:B----4-:R-:W-:Y:S02]  /*d3e0*/  SEL R15, R3.reuse, R28, !P0 ;  /* 0x0000001c030f7207 */ /* 0x050fe40004000000 */
[C---:B------:R-:W-:Y:S01]  /*d3f0*/  SEL R14, R3.reuse, R23, !P0 ;  /* 0x00000017030e7207 */ /* 0x040fe20004000000 */
[----:B------:R0:W-:Y:S04]  /*d400*/  STL [R1+0xc4], R13 ;  /* 0x0000c40d01007387 */ /* 0x0001e80000100800 */
[----:B------:R1:W-:Y:S04]  /*d410*/  STL [R1+0xc0], R15 ;  /* 0x0000c00f01007387 */ /* 0x0003e80000100800 */
[----:B------:R-:W4:Y:S01]  /*d420*/  LDL.LU R28, [R1+0x4c] ;  /* 0x00004c00011c7983 */ /* 0x000f220000300800 */
[----:B0-----:R-:W-:-:S03]  /*d430*/  SEL R13, R3, R22, !P0 ;  /* 0x00000016030d7207 */ /* 0x001fc60004000000 */
[----:B------:R5:W-:Y:S04]  /*d440*/  STL [R1+0xbc], R14 ;  /* 0x0000bc0e01007387 */ /* 0x000be80000100800 */
[----:B------:R-:W4:Y:S01]  /*d450*/  LDL.LU R23, [R1+0x50] ;  /* 0x0000500001177983 */ /* 0x000f220000300800 */
[----:B-1----:R-:W-:-:S03]  /*d460*/  SEL R15, R3, R26, !P0 ;  /* 0x0000001a030f7207 */ /* 0x002fc60004000000 */
[----:B------:R0:W-:Y:S01]  /*d470*/  STL [R1+0xb8], R13 ;  /* 0x0000b80d01007387 */ /* 0x0001e20000100800 */
[----:B-----5:R-:W-:-:S03]  /*d480*/  SEL R14, R3, R25, !P0 ;  /* 0x00000019030e7207 */ /* 0x020fc60004000000 */
[----:B------:R-:W5:Y:S01]  /*d490*/  LDL.LU R22, [R1+0x58] ;  /* 0x0000580001167983 */ /* 0x000f620000300800 */
[----:B0-----:R-:W-:-:S05]  /*d4a0*/  SEL R13, R3, R27, !P0 ;  /* 0x0000001b030d7207 */ /* 0x001fca0004000000 */
[----:B------:R0:W-:Y:S04]  /*d4b0*/  STL [R1+0xb0], R13 ;  /* 0x0000b00d01007387 */ /* 0x0001e80000100800 */
[----:B------:R1:W-:Y:S04]  /*d4c0*/  STL [R1+0xac], R15 ;  /* 0x0000ac0f01007387 */ /* 0x0003e80000100800 */
[----:B------:R-:W4:Y:S01]  /*d4d0*/  LDL.LU R27, [R1+0x48] ;  /* 0x00004800011b7983 */ /* 0x000f220000300800 */
[----:B0-----:R-:W-:-:S03]  /*d4e0*/  SEL R13, R3, R24, !P0 ;  /* 0x00000018030d7207 */ /* 0x001fc60004000000 */
[----:B------:R0:W-:Y:S04]  /*d4f0*/  STL [R1+0xa8], R14 ;  /* 0x0000a80e01007387 */ /* 0x0001e80000100800 */
[----:B------:R-:W4:Y:S04]  /*d500*/  LDL.LU R26, [R1+0x40] ;  /* 0x00004000011a7983 */ /* 0x000f280000300800 */
[----:B------:R0:W-:Y:S04]  /*d510*/  STL [R1+0xa4], R13 ;  /* 0x0000a40d01007387 */ /* 0x0001e80000100800 */
[----:B------:R-:W4:Y:S04]  /*d520*/  LDL.LU R25, [R1+0xc8] ;  /* 0x0000c80001197983 */ /* 0x000f280000300800 */
[----:B------:R-:W4:Y:S04]  /*d530*/  LDL.LU R24, [R1+0xb4] ;  /* 0x0000b40001187983 */ /* 0x000f280000300800 */
[----:B------:R-:W5:Y:S04]  /*d540*/  LDL.LU R19, [R1+0x7c] ;  /* 0x00007c0001137983 */ /* 0x000f680000300800 */
[----:B------:R-:W5:Y:S04]  /*d550*/  LDL.LU R18, [R1+0x78] ;  /* 0x0000780001127983 */ /* 0x000f680000300800 */
[----:B------:R-:W5:Y:S04]  /*d560*/  LDL.LU R17, [R1+0x5c] ;  /* 0x00005c0001117983 */ /* 0x000f680000300800 */
[----:B------:R-:W5:Y:S04]  /*d570*/  LDL.LU R16, [R1+0x54] ;  /* 0x0000540001107983 */ /* 0x000f680000300800 */
[----:B-1----:R-:W5:Y:S04]  /*d580*/  LDL.LU R15, [R1+0x30] ;  /* 0x00003000010f7983 */ /* 0x002f680000300800 */
[----:B0-----:R-:W5:Y:S04]  /*d590*/  LDL.LU R14, [R1+0x34] ;  /* 0x00003400010e7983 */ /* 0x001f680000300800 */
[----:B------:R-:W5:Y:S01]  /*d5a0*/  LDL.LU R13, [R1+0x38] ;  /* 0x00003800010d7983 */ /* 0x000f620000300800 */
[----:B--2---:R-:W-:-:S05]  /*d5b0*/  SEL R0, R3, R0, !P0 ;  /* 0x0000000003007207 */ /* 0x004fca0004000000 */
[----:B------:R0:W-:Y:S01]  /*d5c0*/  STL [R1+0xa0], R0 ;  /* 0x0000a00001007387 */ /* 0x0001e20000100800 */
[----:B---3--:R-:W-:-:S03]  /*d5d0*/  SEL R6, R3, R6, !P0 ;  /* 0x0000000603067207 */ /* 0x008fc60004000000 */
[----:B0-----:R-:W2:Y:S01]  /*d5e0*/  LDL.LU R0, [R1+0x2c] ;  /* 0x00002c0001007983 */ /* 0x001ea20000300800 */
[----:B------:R-:W-:-:S03]  /*d5f0*/  SEL R5, R3, R5, !P0 ;  /* 0x0000000503057207 */ /* 0x000fc60004000000 */
[----:B------:R0:W-:Y:S01]  /*d600*/  STL [R1+0x98], R6 ;  /* 0x0000980601007387 */ /* 0x0001e20000100800 */
[----:B------:R-:W-:-:S03]  /*d610*/  SEL R4, R3, R4, !P0 ;  /* 0x0000000403047207 */ /* 0x000fc60004000000 */
[----:B0-----:R-:W3:Y:S01]  /*d620*/  LDL.LU R6, [R1+0x5264] ;  /* 0x0052640001067983 */ /* 0x001ee20000300800 */
[----:B------:R-:W-:-:S03]  /*d630*/  SEL R2, R3, R2, !P0 ;  /* 0x0000000203027207 */ /* 0x000fc60004000000 */
[----:B------:R0:W-:Y:S01]  /*d640*/  STL [R1+0x94], R5 ;  /* 0x0000940501007387 */ /* 0x0001e20000100800 */
[C---:B------:R-:W-:Y:S02]  /*d650*/  SEL R29, R3.reuse, R29, !P0 ;  /* 0x0000001d031d7207 */ /* 0x040fe40004000000 */
[C---:B------:R-:W-:Y:S01]  /*d660*/  SEL R21, R3.reuse, R21, !P0 ;  /* 0x0000001503157207 */ /* 0x040fe20004000000 */
[----:B0-----:R-:W2:Y:S01]  /*d670*/  LDL.LU R5, [R1+0x5260] ;  /* 0x0052600001057983 */ /* 0x001ea20000300800 */
[----:B------:R-:W-:-:S03]  /*d680*/  SEL R20, R3, R20, !P0 ;  /* 0x0000001403147207 */ /* 0x000fc60004000000 */
[----:B------:R0:W-:Y:S04]  /*d690*/  STL [R1+0x90], R4 ;  /* 0x0000900401007387 */ /* 0x0001e80000100800 */
[----:B0-----:R-:W2:Y:S04]  /*d6a0*/  LDL.LU R4, [R1+0x525c] ;  /* 0x00525c0001047983 */ /* 0x001ea80000300800 */
[----:B------:R0:W-:Y:S04]  /*d6b0*/  STL [R1+0x8c], R2 ;  /* 0x00008c0201007387 */ /* 0x0001e80000100800 */
[----:B0-----:R-:W2:Y:S04]  /*d6c0*/  LDL.LU R2, [R1+0x5258] ;  /* 0x0052580001027983 */ /* 0x001ea80000300800 */
[----:B------:R0:W-:Y:S04]  /*d6d0*/  STL [R1+0x88], R29 ;  /* 0x0000881d01007387 */ /* 0x0001e80000100800 */
[----:B0-----:R-:W2:Y:S04]  /*d6e0*/  LDL.LU R29, [R1+0x5254] ;  /* 0x00525400011d7983 */ /* 0x001ea80000300800 */
[----:B------:R0:W-:Y:S04]  /*d6f0*/  STL [R1+0x80], R21 ;  /* 0x0000801501007387 */ /* 0x0001e80000100800 */
[----:B0-----:R-:W2:Y:S04]  /*d700*/  LDL.LU R21, [R1+0x5250] ;  /* 0x0052500001157983 */ /* 0x001ea80000300800 */
[----:B------:R0:W-:Y:S04]  /*d710*/  STL [R1+0x74], R20 ;  /* 0x0000741401007387 */ /* 0x0001e80000100800 */
[----:B0-----:R-:W3:Y:S01]  /*d720*/  LDL.LU R20, [R1+0x524c] ;  /* 0x00524c0001147983 */ /* 0x001ee20000300800 */
[----:B----4-:R-:W-:-:S02]  /*d730*/  SEL R28, R3, R28, !P0 ;  /* 0x0000001c031c7207 */ /* 0x010fc40004000000 */
[C---:B------:R-:W-:Y:S02]  /*d740*/  SEL R23, R3.reuse, R23, !P0 ;  /* 0x0000001703177207 */ /* 0x040fe40004000000 */
[C---:B-----5:R-:W-:Y:S02]  /*d750*/  SEL R22, R3.reuse, R22, !P0 ;  /* 0x0000001603167207 */ /* 0x060fe40004000000 */
[C---:B--2---:R-:W-:Y:S02]  /*d760*/  SEL R21, R3.reuse, R21, !P0 ;  /* 0x0000001503157207 */ /* 0x044fe40004000000 */
[----:B---3--:R-:W-:-:S05]  /*d770*/  SEL R20, R3, R20, !P0 ;  /* 0x0000001403147207 */ /* 0x008fca0004000000 */
[----:B------:R0:W-:Y:S04]  /*d780*/  STL [R1+0x6c], R20 ;  /* 0x00006c1401007387 */ /* 0x0001e80000100800 */
[----:B0-----:R-:W2:Y:S04]  /*d790*/  LDL.LU R20, [R1+0x84] ;  /* 0x0000840001147983 */ /* 0x001ea80000300800 */
[----:B------:R0:W-:Y:S04]  /*d7a0*/  STL [R1+0x68], R21 ;  /* 0x0000681501007387 */ /* 0x0001e80000100800 */
[----:B0-----:R-:W3:Y:S04]  /*d7b0*/  LDL.LU R21, [R1+0x9c] ;  /* 0x00009c0001157983 */ /* 0x001ee80000300800 */
[----:B------:R0:W-:Y:S04]  /*d7c0*/  STL [R1+0x64], R28 ;  /* 0x0000641c01007387 */ /* 0x0001e80000100800 */
[----:B0-----:R-:W4:Y:S04]  /*d7d0*/  LDL.LU R28, [R1+0x5248] ;  /* 0x00524800011c7983 */ /* 0x001f280000300800 */
[----:B------:R0:W-:Y:S04]  /*d7e0*/  STL [R1+0x60], R23 ;  /* 0x0000601701007387 */ /* 0x0001e80000100800 */
[----:B0-----:R-:W5:Y:S04]  /*d7f0*/  LDL.LU R23, [R1+0x5244] ;  /* 0x0052440001177983 */ /* 0x001f680000300800 */
[----:B------:R0:W-:Y:S04]  /*d800*/  STL [R1+0x58], R22 ;  /* 0x0000581601007387 */ /* 0x0001e80000100800 */
[----:B0-----:R-:W2:Y:S01]  /*d810*/  LDL.LU R22, [R1+0x5240] ;  /* 0x0052400001167983 */ /* 0x001ea20000300800 */
[----:B------:R-:W-:-:S02]  /*d820*/  SEL R27, R3, R27, !P0 ;  /* 0x0000001b031b7207 */ /* 0x000fc40004000000 */
[C---:B------:R-:W-:Y:S02]  /*d830*/  SEL R26, R3.reuse, R26, !P0 ;  /* 0x0000001a031a7207 */ /* 0x040fe40004000000 */
[C---:B------:R-:W-:Y:S02]  /*d840*/  SEL R25, R3.reuse, R25, !P0 ;  /* 0x0000001903197207 */ /* 0x040fe40004000000 */
[C---:B------:R-:W-:Y:S02]  /*d850*/  SEL R24, R3.reuse, R24, !P0 ;  /* 0x0000001803187207 */ /* 0x040fe40004000000 */
[C---:B-----5:R-:W-:Y:S02]  /*d860*/  SEL R23, R3.reuse, R23, !P0 ;  /* 0x0000001703177207 */ /* 0x060fe40004000000 */
[----:B--2---:R-:W-:-:S05]  /*d870*/  SEL R22, R3, R22, !P0 ;  /* 0x0000001603167207 */ /* 0x004fca0004000000 */
[----:B------:R0:W-:Y:S04]  /*d880*/  STL [R1+0x50], R22 ;  /* 0x0000501601007387 */ /* 0x0001e80000100800 */
[----:B0-----:R-:W2:Y:S04]  /*d890*/  LDL.LU R22, [R1+0x70] ;  /* 0x0000700001167983 */ /* 0x001ea80000300800 */
[----:B------:R0:W-:Y:S04]  /*d8a0*/  STL [R1+0x4c], R23 ;  /* 0x00004c1701007387 */ /* 0x0001e80000100800 */
[----:B0-----:R-:W5:Y:S04]  /*d8b0*/  LDL.LU R23, [R1+0x44] ;  /* 0x0000440001177983 */ /* 0x001f680000300800 */
[----:B------:R0:W-:Y:S04]  /*d8c0*/  STL [R1+0x48], R27 ;  /* 0x0000481b01007387 */ /* 0x0001e80000100800 */
[----:B0-----:R-:W4:Y:S04]  /*d8d0*/  LDL.LU R27, [R1+0x523c] ;  /* 0x00523c00011b7983 */ /* 0x001f280000300800 */
[----:B------:R0:W-:Y:S04]  /*d8e0*/  STL [R1+0x40], R26 ;  /* 0x0000401a01007387 */ /* 0x0001e80000100800 */
[----:B0-----:R-:W4:Y:S04]  /*d8f0*/  LDL.LU R26, [R1+0x5238] ;  /* 0x00523800011a7983 */ /* 0x001f280000300800 */
[----:B------:R0:W-:Y:S04]  /*d900*/  STL [R1+0x3c], R25 ;  /* 0x00003c1901007387 */ /* 0x0001e80000100800 */
[----:B0-----:R-:W4:Y:S04]  /*d910*/  LDL.LU R25, [R1+0x5234] ;  /* 0x0052340001197983 */ /* 0x001f280000300800 */
[----:B------:R0:W-:Y:S04]  /*d920*/  STL [R1+0x28], R24 ;  /* 0x0000281801007387 */ /* 0x0001e80000100800 */
[----:B0-----:R-:W4:Y:S01]  /*d930*/  LDL.LU R24, [R1+0x5230] ;  /* 0x0052300001187983 */ /* 0x001f220000300800 */
[----:B---3--:R-:W-:-:S02]  /*d940*/  SEL R21, R3, R21, !P0 ;  /* 0x0000001503157207 */ /* 0x008fc40004000000 */
[C---:B------:R-:W-:Y:S02]  /*d950*/  SEL R20, R3.reuse, R20, !P0 ;  /* 0x0000001403147207 */ /* 0x040fe40004000000 */
[C---:B------:R-:W-:Y:S02]  /*d960*/  SEL R19, R3.reuse, R19, !P0 ;  /* 0x0000001303137207 */ /* 0x040fe40004000000 */
[C---:B------:R-:W-:Y:S02]  /*d970*/  SEL R18, R3.reuse, R18, !P0 ;  /* 0x0000001203127207 */ /* 0x040fe40004000000 */
[C---:B------:R-:W-:Y:S02]  /*d980*/  SEL R17, R3.reuse, R17, !P0 ;  /* 0x0000001103117207 */ /* 0x040fe40004000000 */
[C---:B------:R-:W-:Y:S02]  /*d990*/  SEL R16, R3.reuse, R16, !P0 ;  /* 0x0000001003107207 */ /* 0x040fe40004000000 */
[----:B------:R-:W-:-:S02]  /*d9a0*/  SEL R15, R3, R15, !P0 ;  /* 0x0000000f030f7207 */ /* 0x000fc40004000000 */
[C---:B------:R-:W-:Y:S02]  /*d9b0*/  SEL R13, R3.reuse, R13, !P0 ;  /* 0x0000000d030d7207 */ /* 0x040fe40004000000 */
[C---:B------:R-:W-:Y:S02]  /*d9c0*/  SEL R14, R3.reuse, R14, !P0 ;  /* 0x0000000e030e7207 */ /* 0x040fe40004000000 */
[C---:B------:R-:W-:Y:S02]  /*d9d0*/  SEL R0, R3.reuse, R0, !P0 ;  /* 0x0000000003007207 */ /* 0x040fe40004000000 */
[C---:B--2---:R-:W-:Y:S02]  /*d9e0*/  SEL R22, R3.reuse, R22, !P0 ;  /* 0x0000001603167207 */ /* 0x044fe40004000000 */
[----:B-----5:R-:W-:-:S05]  /*d9f0*/  SEL R23, R3, R23, !P0 ;  /* 0x0000001703177207 */ /* 0x020fca0004000000 */
[----:B------:R-:W-:Y:S04]  /*da00*/  STL [R1+0x24], R23 ;  /* 0x0000241701007387 */ /* 0x000fe80000100800 */
[----:B------:R-:W-:Y:S04]  /*da10*/  STL [R1+0x20], R22 ;  /* 0x0000201601007387 */ /* 0x000fe80000100800 */
[----:B------:R-:W-:Y:S04]  /*da20*/  STL [R1+0x1c], R21 ;  /* 0x00001c1501007387 */ /* 0x000fe80000100800 */
[----:B------:R0:W-:Y:S04]  /*da30*/  STL [R1+0x18], R20 ;  /* 0x0000181401007387 */ /* 0x0001e80000100800 */
[----:B------:R-:W-:Y:S04]  /*da40*/  STL [R1+0x14], R19 ;  /* 0x0000141301007387 */ /* 0x000fe80000100800 */
[----:B------:R-:W-:Y:S01]  /*da50*/  STL [R1+0x10], R18 ;  /* 0x0000101201007387 */ /* 0x000fe20000100800 */
[C---:B----4-:R-:W-:Y:S01]  /*da60*/  SEL R27, R3.reuse, R27, !P0 ;  /* 0x0000001b031b7207 */ /* 0x050fe20004000000 */
[----:B0-----:R-:W0:Y:S02]  /*da70*/  LDC R20, c[0x0][0x3ac] ;  /* 0x0000eb00ff147b82 */ /* 0x001e240000000800 */
[----:B------:R-:W-:Y:S04]  /*da80*/  STL [R1+0xc], R17 ;  /* 0x00000c1101007387 */ /* 0x000fe80000100800 */
[----:B------:R-:W-:Y:S04]  /*da90*/  STL [R1+0x8], R16 ;  /* 0x0000081001007387 */ /* 0x000fe80000100800 */
[----:B------:R-:W-:Y:S04]  /*daa0*/  STL [R1+0x4], R15 ;  /* 0x0000040f01007387 */ /* 0x000fe80000100800 */
[----:B------:R-:W-:Y:S01]  /*dab0*/  STL [R1+0x51f8], R13 ;  /* 0x0051f80d01007387 */ /* 0x000fe20000100800 */
[----:B------:R-:W-:-:S03]  /*dac0*/  SEL R25, R3, R25, !P0 ;  /* 0x0000001903197207 */ /* 0x000fc60004000000 */
[----:B------:R-:W-:Y:S04]  /*dad0*/  STL [R1], R14 ;  /* 0x0000000e01007387 */ /* 0x000fe80000100800 */
[----:B------:R-:W2:Y:S01]  /*dae0*/  LDL.LU R21, [R1+0x200] ;  /* 0x0002000001157983 */ /* 0x000ea20000300800 */
[----:B------:R-:W-:-:S03]  /*daf0*/  SEL R26, R3, R26, !P0 ;  /* 0x0000001a031a7207 */ /* 0x000fc60004000000 */
[----:B------:R-:W3:Y:S01]  /*db00*/  LDL.LU R22, [R1+0x1fc] ;  /* 0x0001fc0001167983 */ /* 0x000ee20000300800 */
[----:B------:R-:W-:-:S03]  /*db10*/  SEL R24, R3, R24, !P0 ;  /* 0x0000001803187207 */ /* 0x000fc60004000000 */
[----:B------:R-:W4:Y:S04]  /*db20*/  LDL.LU R23, [R1+0x1f8] ;  /* 0x0001f80001177983 */ /* 0x000f280000300800 */
[----:B------:R1:W-:Y:S04]  /*db30*/  STL [R1+0x51fc], R0 ;  /* 0x0051fc0001007387 */ /* 0x0003e80000100800 */
[----:B-1----:R-:W5:Y:S04]  /*db40*/  LDL.LU R0, [R1+0x204] ;  /* 0x0002040001007983 */ /* 0x002f680000300800 */
[----:B------:R1:W-:Y:S04]  /*db50*/  STL [R1+0x5200], R24 ;  /* 0x0052001801007387 */ /* 0x0003e80000100800 */
[----:B-1----:R-:W3:Y:S04]  /*db60*/  LDL.LU R24, [R1+0x208] ;  /* 0x0002080001187983 */ /* 0x002ee80000300800 */
[----:B------:R1:W-:Y:S04]  /*db70*/  STL [R1+0x5204], R25 ;  /* 0x0052041901007387 */ /* 0x0003e80000100800 */
[----:B-1----:R-:W4:Y:S04]  /*db80*/  LDL.LU R25, [R1+0x20c] ;  /* 0x00020c0001197983 */ /* 0x002f280000300800 */
[----:B------:R1:W-:Y:S04]  /*db90*/  STL [R1+0x5208], R26 ;  /* 0x0052081a01007387 */ /* 0x0003e80000100800 */
[----:B-1----:R-:W4:Y:S04]  /*dba0*/  LDL.LU R26, [R1+0x210] ;  /* 0x00021000011a7983 */ /* 0x002f280000300800 */
[----:B------:R1:W-:Y:S04]  /*dbb0*/  STL [R1+0x520c], R27 ;  /* 0x00520c1b01007387 */ /* 0x0003e80000100800 */
[----:B-1----:R-:W4:Y:S01]  /*dbc0*/  LDL.LU R27, [R1+0x214] ;  /* 0x00021400011b7983 */ /* 0x002f220000300800 */
[----:B------:R-:W1:Y:S01]  /*dbd0*/  S2R R15, SR_TID.X ;  /* 0x00000000000f7919 */ /* 0x000e620000002100 */
[----:B------:R-:W-:-:S05]  /*dbe0*/  SEL R28, R3, R28, !P0 ;  /* 0x0000001c031c7207 */ /* 0x000fca0004000000 */
[----:B------:R1:W-:Y:S01]  /*dbf0*/  STL [R1+0x5210], R28 ;  /* 0x0052101c01007387 */ /* 0x0003e20000100800 */
[----:B------:R-:W-:Y:S01]  /*dc00*/  @!P6 IMAD.MOV R8, RZ, RZ, -R8 ;  /* 0x000000ffff08e224 */ /* 0x000fe200078e0a08 */
[C---:B------:R-:W-:Y:S01]  /*dc10*/  SEL R29, R3.reuse, R29, !P0 ;  /* 0x0000001d031d7207 */ /* 0x040fe20004000000 */
        /* <DEDUP_REMOVED lines=8> */
[----:B------:R-:W-:Y:S01]  /*dca0*/  STL [R1+0x5214], R29 ;  /* 0x0052141d01007387 */ /* 0x000fe20000100800 */
[----:B------:R-:W-:-:S02]  /*dcb0*/  SEL R17, R3, R7, !P0 ;  /* 0x0000000703117207 */ /* 0x000fc40004000000 */
[----:B------:R-:W-:Y:S02]  /*dcc0*/  SEL R19, R3, R8, !P0 ;  /* 0x0000000803137207 */ /* 0x000fe40004000000 */
[----:B-1----:R-:W-:-:S05]  /*dcd0*/  LOP3.LUT R28, R15, 0x3f, RZ, 0xc0, !PT ;  /* 0x0000003f0f1c7812 */ /* 0x002fca00078ec0ff */
[CC--:B0-----:R-:W-:Y:S02]  /*dce0*/  IMAD R13, R28.reuse, R20.reuse, RZ ;  /* 0x000000141c0d7224 */ /* 0x0c1fe400078e02ff */
[----:B------:R-:W-:Y:S01]  /*dcf0*/  IMAD R28, R28, R20, RZ ;  /* 0x000000141c1c7224 */ /* 0x000fe200078e02ff */
[----:B------:R0:W-:Y:S03]  /*dd00*/  STL [R1+0x5218], R2 ;  /* 0x0052180201007387 */ /* 0x0001e60000100800 */
[----:B------:R-:W-:Y:S01]  /*dd10*/  IMAD R28, R20, 0x40, R28 ;  /* 0x00000040141c7824 */ /* 0x000fe200078e021c */
[----:B------:R-:W-:Y:S01]  /*dd20*/  IADD3 R7, P1, PT, R13, UR22, RZ ;  /* 0x000000160d077c10 */ /* 0x000fe2000ff3e0ff */
[----:B------:R-:W-:Y:S01]  /*dd30*/  STL [R1+0x521c], R14 ;  /* 0x00521c0e01007387 */ /* 0x000fe20000100800 */
[C---:B------:R-:W-:Y:S02]  /*dd40*/  SEL R8, R3.reuse, R9, !P0 ;  /* 0x0000000903087207 */ /* 0x040fe40004000000 */
[C---:B------:R-:W-:Y:S01]  /*dd50*/  SEL R15, R3.reuse, R10, !P0 ;  /* 0x0000000a030f7207 */ /* 0x040fe20004000000 */
[----:B------:R-:W-:Y:S01]  /*dd60*/  STL [R1+0x5220], R18 ;  /* 0x0052201201007387 */ /* 0x000fe20000100800 */
[----:B------:R-:W-:-:S02]  /*dd70*/  SEL R9, R3, R11, !P0 ;  /* 0x0000000b03097207 */ /* 0x000fc40004000000 */
[----:B------:R-:W-:Y:S01]  /*dd80*/  SEL R20, R3, R12, !P0 ;  /* 0x0000000c03147207 */ /* 0x000fe20004000000 */
[----:B------:R-:W-:Y:S01]  /*dd90*/  STL [R1+0x5224], R16 ;  /* 0x0052241001007387 */ /* 0x000fe20000100800 */
[----:B------:R-:W-:Y:S02]  /*dda0*/  IADD3 R6, P0, PT, R28, UR22, RZ ;  /* 0x000000161c067c10 */ /* 0x000fe4000ff1e0ff */
[----:B------:R-:W-:Y:S01]  /*ddb0*/  LEA.HI.X.SX32 R5, R13, UR23, 0x1, P1 ;  /* 0x000000170d057c11 */ /* 0x000fe200088f0eff */
[----:B------:R-:W-:Y:S01]  /*ddc0*/  STL [R1+0x5228], R17 ;  /* 0x0052281101007387 */ /* 0x000fe20000100800 */
[----:B--2---:R-:W-:-:S03]  /*ddd0*/  IMAD R21, R21, UR77, RZ ;  /* 0x0000004d15157c24 */ /* 0x004fc6000f8e02ff */
[----:B------:R-:W-:Y:S01]  /*dde0*/  STL [R1+0x522c], R19 ;  /* 0x00522c1301007387 */ /* 0x000fe20000100800 */
[----:B---3--:R-:W-:-:S03]  /*ddf0*/  IMAD R11, R24, UR77, RZ ;  /* 0x0000004d180b7c24 */ /* 0x008fc6000f8e02ff */
[----:B------:R-:W-:Y:S01]  /*de00*/  STL [R1+0x51a8], R7 ;  /* 0x0051a80701007387 */ /* 0x000fe20000100800 */
[----:B-----5:R-:W-:Y:S01]  /*de10*/  IMAD R12, R0, UR77, RZ ;  /* 0x0000004d000c7c24 */ /* 0x020fe2000f8e02ff */
[----:B------:R-:W-:Y:S02]  /*de20*/  UIMAD UR53, UR53, 0x6e, URZ ;  /* 0x0000006e353578a4 */ /* 0x000fe4000f8e02ff */
[----:B------:R-:W-:Y:S01]  /*de30*/  STL [R1+0x51ac], R6 ;  /* 0x0051ac0601007387 */ /* 0x000fe20000100800 */
[----:B----4-:R-:W-:-:S03]  /*de40*/  IMAD R10, R25, UR77, RZ ;  /* 0x0000004d190a7c24 */ /* 0x010fc6000f8e02ff */
[----:B------:R1:W-:Y:S01]  /*de50*/  STL [R1+0x51a0], R5 ;  /* 0x0051a00501007387 */ /* 0x0003e20000100800 */
[----:B------:R-:W-:Y:S01]  /*de60*/  IMAD R4, R26, UR77, RZ ;  /* 0x0000004d1a047c24 */ /* 0x000fe2000f8e02ff */
[----:B0-----:R-:W-:Y:S01]  /*de70*/  IADD3 R2, P2, PT, R10, UR20, RZ ;  /* 0x000000140a027c10 */ /* 0x001fe2000ff5e0ff */
[----:B------:R-:W-:Y:S01]  /*de80*/  IMAD R22, R22, UR77, RZ ;  /* 0x0000004d16167c24 */ /* 0x000fe2000f8e02ff */
[----:B------:R-:W-:Y:S02]  /*de90*/  UIMAD UR55, UR55, 0x6d, URZ ;  /* 0x0000006d373778a4 */ /* 0x000fe4000f8e02ff */
[----:B-1----:R-:W-:Y:S01]  /*dea0*/  IADD3 R5, P1, PT, R4, UR20, RZ ;  /* 0x0000001404057c10 */ /* 0x002fe2000ff3e0ff */
[----:B------:R-:W-:Y:S02]  /*deb0*/  IMAD R23, R23, UR77, RZ ;  /* 0x0000004d17177c24 */ /* 0x000fe4000f8e02ff */
[----:B------:R-:W-:Y:S01]  /*dec0*/  IMAD R3, R27, UR77, RZ ;  /* 0x0000004d1b037c24 */ /* 0x000fe2000f8e02ff */
[----:B------:R-:W-:Y:S01]  /*ded0*/  IADD3 R6, P4, PT, R12, UR20, RZ ;  /* 0x000000140c067c10 */ /* 0x000fe2000ff9e0ff */
[----:B------:R-:W0:Y:S01]  /*dee0*/  S2R R25, SR_TID.X ;  /* 0x0000000000197919 */ /* 0x000e220000002100 */
[----:B------:R-:W-:Y:S01]  /*def0*/  IMAD R9, R9, UR76, RZ ;  /* 0x0000004c09097c24 */ /* 0x000fe2000f8e02ff */
[----:B------:R-:W-:Y:S01]  /*df00*/  UIMAD UR57, UR57, 0x6c, URZ ;  /* 0x0000006c393978a4 */ /* 0x000fe2000f8e02ff */
[----:B------:R-:W-:Y:S01]  /*df10*/  IADD3 R0, P6, PT, R3, UR20, RZ ;  /* 0x0000001403007c10 */ /* 0x000fe2000ffde0ff */
[----:B------:R-:W-:-:S02]  /*df20*/  UIMAD UR59, UR59, 0x6b, URZ ;  /* 0x0000006b3b3b78a4 */ /* 0x000fc4000f8e02ff */
[----:B------:R-:W-:Y:S02]  /*df30*/  UIMAD UR61, UR61, 0x6a, URZ ;  /* 0x0000006a3d3d78a4 */ /* 0x000fe4000f8e02ff */
[----:B------:R1:W-:Y:S01]  /*df40*/  STL [R1+0x1dbc], R0 ;  /* 0x001dbc0001007387 */ /* 0x0003e20000100800 */
[----:B------:R-:W-:Y:S02]  /*df50*/  UIMAD UR63, UR63, 0x69, URZ ;  /* 0x000000693f3f78a4 */ /* 0x000fe4000f8e02ff */
[----:B------:R-:W-:Y:S01]  /*df60*/  UIMAD UR65, UR65, 0x68, URZ ;  /* 0x00000068414178a4 */ /* 0x000fe2000f8e02ff */
[----:B------:R2:W-:Y:S01]  /*df70*/  STL [R1+0x1dc0], R5 ;  /* 0x001dc00501007387 */ /* 0x0005e20000100800 */
[----:B------:R-:W-:Y:S02]  /*df80*/  UIMAD UR67, UR67, 0x67, URZ ;  /* 0x00000067434378a4 */ /* 0x000fe4000f8e02ff */
[----:B------:R-:W-:Y:S01]  /*df90*/  UIMAD UR68, UR68, 0x66, URZ ;  /* 0x00000066444478a4 */ /* 0x000fe2000f8e02ff */
[----:B------:R-:W3:Y:S01]  /*dfa0*/  LDL.LU R7, [R1+0x1a8] ;  /* 0x0001a80001077983 */ /* 0x000ee20000300800 */
[----:B------:R-:W-:Y:S01]  /*dfb0*/  UIMAD UR70, UR70, 0x65, URZ ;  /* 0x00000065464678a4 */ /* 0x000fe2000f8e02ff */
[----:B-1----:R-:W-:Y:S01]  /*dfc0*/  IADD3 R0, P3, PT, R11, UR20, RZ ;  /* 0x000000140b007c10 */ /* 0x002fe2000ff7e0ff */
[----:B------:R-:W-:Y:S01]  /*dfd0*/  UIMAD UR71, UR71, 0x64, URZ ;  /* 0x00000064474778a4 */ /* 0x000fe2000f8e02ff */
[----:B------:R-:W-:Y:S01]  /*dfe0*/  STL [R1+0x1dc4], R2 ;  /* 0x001dc40201007387 */ /* 0x000fe20000100800 */
[----:B------:R-:W-:-:S02]  /*dff0*/  UIMAD UR73, UR73, 0x63, URZ ;  /* 0x00000063494978a4 */ /* 0x000fc4000f8e02ff */
[----:B------:R-:W-:Y:S01]  /*e000*/  UIMAD UR74, UR74, 0x62, URZ ;  /* 0x000000624a4a78a4 */ /* 0x000fe2000f8e02ff */
[----:B------:R-:W4:Y:S01]  /*e010*/  LDL.LU R19, [R1+0x1f0] ;  /* 0x0001f00001137983 */ /* 0x000f220000300800 */
[----:B------:R-:W-:Y:S02]  /*e020*/  UIMAD UR14, UR14, 0x61, URZ ;  /* 0x000000610e0e78a4 */ /* 0x000fe4000f8e02ff */
[----:B------:R-:W-:Y:S01]  /*e030*/  UIMAD UR15, UR15, 0x60, URZ ;  /* 0x000000600f0f78a4 */ /* 0x000fe2000f8e02ff */
[----:B------:R1:W-:Y:S01]  /*e040*/  STL [R1+0x1dc8], R0 ;  /* 0x001dc80001007387 */ /* 0x0003e20000100800 */
[----:B------:R-:W-:Y:S02]  /*e050*/  UIMAD UR16, UR16, 0x5f, URZ ;  /* 0x0000005f101078a4 */ /* 0x000fe4000f8e02ff */
[----:B------:R-:W-:Y:S01]  /*e060*/  UIMAD UR17, UR17, 0x5e, URZ ;  /* 0x0000005e111178a4 */ /* 0x000fe2000f8e02ff */
[----:B------:R-:W5:Y:S01]  /*e070*/  LDL.LU R17, [R1+0x1ec] ;  /* 0x0001ec0001117983 */ /* 0x000f620000300800 */
[----:B------:R-:W-:-:S02]  /*e080*/  UIMAD UR18, UR18, 0x5d, URZ ;  /* 0x0000005d121278a4 */ /* 0x000fc4000f8e02ff */
[----:B------:R-:W-:Y:S01]  /*e090*/  UIMAD UR19, UR19, 0x5c, URZ ;  /* 0x0000005c131378a4 */ /* 0x000fe2000f8e02ff */
[----:B------:R-:W5:Y:S01]  /*e0a0*/  LDL.LU R16, [R1+0x1e8] ;  /* 0x0001e80001107983 */ /* 0x000f620000300800 */
[----:B------:R-:W-:Y:S02]  /*e0b0*/  UIMAD UR24, UR24, 0x5b, URZ ;  /* 0x0000005b181878a4 */ /* 0x000fe4000f8e02ff */
[----:B------:R-:W-:Y:S01]  /*e0c0*/  UIMAD UR25, UR25, 0x5a, URZ ;  /* 0x0000005a191978a4 */ /* 0x000fe2000f8e02ff */
[----:B------:R-:W5:Y:S01]  /*e0d0*/  LDL.LU R18, [R1+0x1e4] ;  /* 0x0001e40001127983 */ /* 0x000f620000300800 */
[----:B------:R-:W-:Y:S02]  /*e0e0*/  UIMAD UR26, UR26, 0x59, URZ ;  /* 0x000000591a1a78a4 */ /* 0x000fe4000f8e02ff */
[----:B------:R-:W-:Y:S01]  /*e0f0*/  UIMAD UR27, UR27, 0x58, URZ ;  /* 0x000000581b1b78a4 */ /* 0x000fe2000f8e02ff */
[----:B------:R-:W5:Y:S01]  /*e100*/  LDL.LU R24, [R1+0x1e0] ;  /* 0x0001e00001187983 */ /* 0x000f620000300800 */
[----:B--2---:R-:W-:Y:S01]  /*e110*/  IADD3 R5, P5, PT, R21, UR20, RZ ;  /* 0x0000001415057c10 */ /* 0x004fe2000ffbe0ff */
[----:B------:R-:W-:-:S02]  /*e120*/  UIMAD UR28, UR28, 0x57, URZ ;  /* 0x000000571c1c78a4 */ /* 0x000fc4000f8e02ff */
[----:B-1----:R-:W2:Y:S01]  /*e130*/  LDL.LU R0, [R1+0x1dc] ;  /* 0x0001dc0001007983 */ /* 0x002ea20000300800 */
[----:B------:R-:W-:Y:S02]  /*e140*/  UIMAD UR29, UR29, 0x56, URZ ;  /* 0x000000561d1d78a4 */ /* 0x000fe4000f8e02ff */
[----:B------:R-:W-:Y:S01]  /*e150*/  UIMAD UR30, UR30, 0x55, URZ ;  /* 0x000000551e1e78a4 */ /* 0x000fe2000f8e02ff */
[----:B------:R-:W-:Y:S01]  /*e160*/  STL [R1+0x1dcc], R6 ;  /* 0x001dcc0601007387 */ /* 0x000fe20000100800 */
[----:B------:R-:W-:Y:S02]  /*e170*/  UIMAD UR31, UR31, 0x54, URZ ;  /* 0x000000541f1f78a4 */ /* 0x000fe4000f8e02ff */
[----:B------:R-:W-:Y:S01]  /*e180*/  UIMAD UR32, UR32, 0x53, URZ ;  /* 0x00000053202078a4 */ /* 0x000fe2000f8e02ff */
[----:B------:R-:W2:Y:S01]  /*e190*/  LDL.LU R14, [R1+0x1d8] ;  /* 0x0001d800010e7983 */ /* 0x000ea20000300800 */
[----:B------:R-:W-:Y:S02]  /*e1a0*/  UIMAD UR33, UR33, 0x52, URZ ;  /* 0x00000052212178a4 */ /* 0x000fe4000f8e02ff */
[----:B------:R-:W-:Y:S01]  /*e1b0*/  UIMAD UR34, UR34, 0x51, URZ ;  /* 0x00000051222278a4 */ /* 0x000fe2000f8e02ff */
[----:B------:R1:W-:Y:S01]  /*e1c0*/  STL [R1+0x1dd0], R5 ;  /* 0x001dd00501007387 */ /* 0x0003e20000100800 */
[----:B------:R-:W-:-:S02]  /*e1d0*/  UIMAD UR35, UR35, 0x50, URZ ;  /* 0x00000050232378a4 */ /* 0x000fc4000f8e02ff */
[----:B------:R-:W-:Y:S01]  /*e1e0*/  UIMAD UR36, UR36, 0x4f, URZ ;  /* 0x0000004f242478a4 */ /* 0x000fe2000f8e02ff */
[----:B------:R-:W2:Y:S01]  /*e1f0*/  LDL.LU R13, [R1+0x1d4] ;  /* 0x0001d400010d7983 */ /* 0x000ea20000300800 */
[----:B------:R-:W-:Y:S01]  /*e200*/  LEA.HI.X.SX32 R2, R3, UR21, 0x1, P6 ;  /* 0x0000001503027c11 */ /* 0x000fe2000b0f0eff */
[----:B------:R-:W-:Y:S02]  /*e210*/  UIMAD UR37, UR37, 0x4e, URZ ;  /* 0x0000004e252578a4 */ /* 0x000fe4000f8e02ff */
[----:B------:R-:W-:Y:S01]  /*e220*/  UIMAD UR40, UR40, 0x4d, URZ ;  /* 0x0000004d282878a4 */ /* 0x000fe2000f8e02ff */
[----:B-1----:R-:W-:Y:S01]  /*e230*/  IADD3 R5, P6, PT, R22, UR20, RZ ;  /* 0x0000001416057c10 */ /* 0x002fe2000ffde0ff */
[----:B------:R-:W-:Y:S01]  /*e240*/  STL [R1+0x1db4], R2 ;  /* 0x001db40201007387 */ /* 0x000fe20000100800 */
[----:B------:R-:W-:Y:S02]  /*e250*/  UIMAD UR41, UR41, 0x4c, URZ ;  /* 0x0000004c292978a4 */ /* 0x000fe4000f8e02ff */
[----:B------:R-:W-:Y:S01]  /*e260*/  UIMAD UR42, UR42, 0x4b, URZ ;  /* 0x0000004b2a2a78a4 */ /* 0x000fe2000f8e02ff */
[----:B------:R1:W-:Y:S01]  /*e270*/  STL [R1+0x1db8], R5 ;  /* 0x001db80501007387 */ /* 0x0003e20000100800 */
[----:B------:R-:W-:-:S02]  /*e280*/  UIMAD UR43, UR43, 0x4a, URZ ;  /* 0x0000004a2b2b78a4 */ /* 0x000fc4000f8e02ff */
[----:B------:R-:W-:Y:S02]  /*e290*/  UIMAD UR44, UR44, 0x49, URZ ;  /* 0x000000492c2c78a4 */ /* 0x000fe4000f8e02ff */
[----:B------:R-:W-:Y:S02]  /*e2a0*/  UIMAD UR45, UR45, 0x48, URZ ;  /* 0x000000482d2d78a4 */ /* 0x000fe4000f8e02ff */
[----:B------:R-:W-:Y:S02]  /*e2b0*/  UIMAD UR46, UR46, 0x47, URZ ;  /* 0x000000472e2e78a4 */ /* 0x000fe4000f8e02ff */
[----:B------:R-:W-:Y:S01]  /*e2c0*/  UIMAD UR47, UR47, 0x46, URZ ;  /* 0x000000462f2f78a4 */ /* 0x000fe2000f8e02ff */
[----:B-1----:R-:W1:Y:S01]  /*e2d0*/  LDC R5, c[0x0][0x3ac] ;  /* 0x0000eb00ff057b82 */ /* 0x002e620000000800 */
[----:B------:R-:W-:Y:S01]  /*e2e0*/  LEA.HI.X.SX32 R3, R4, UR21, 0x1, P1 ;  /* 0x0000001504037c11 */ /* 0x000fe200088f0eff */
[----:B------:R-:W-:Y:S01]  /*e2f0*/  UIMAD UR48, UR48, 0x45, URZ ;  /* 0x00000045303078a4 */ /* 0x000fe2000f8e02ff */
[----:B------:R-:W-:Y:S01]  /*e300*/  IADD3 R2, P1, PT, R23, UR20, RZ ;  /* 0x0000001417027c10 */ /* 0x000fe2000ff3e0ff */
[----:B------:R-:W-:-:S02]  /*e310*/  UIMAD UR5, UR5, 0x44, URZ ;  /* 0x00000044050578a4 */ /* 0x000fc4000f8e02ff */
[----:B------:R0:W-:Y:S02]  /*e320*/  STL [R1+0x1dac], R3 ;  /* 0x001dac0301007387 */ /* 0x0001e40000100800 */
[----:B0-----:R-:W-:Y:S01]  /*e330*/  LOP3.LUT R6, R25, 0x3f, RZ, 0xc0, !PT ;  /* 0x0000003f19067812 */ /* 0x001fe200078ec0ff */
[----:B------:R-:W-:Y:S01]  /*e340*/  UIMAD UR6, UR6, 0x43, URZ ;  /* 0x00000043060678a4 */ /* 0x000fe2000f8e02ff */
[----:B------:R0:W-:Y:S01]  /*e350*/  STL [R1+0x1db0], R2 ;  /* 0x001db00201007387 */ /* 0x0001e20000100800 */
[----:B------:R-:W-:Y:S01]  /*e360*/  LEA.HI.X.SX32 R4, R11, UR21, 0x1, P3 ;  /* 0x000000150b047c11 */ /* 0x000fe200098f0eff */
[----:B------:R-:W-:Y:S02]  /*e370*/  UIMAD UR7, UR7, 0x42, URZ ;  /* 0x00000042070778a4 */ /* 0x000fe4000f8e02ff */
[----:B------:R-:W-:Y:S01]  /*e380*/  UIMAD UR8, UR8, 0x41, URZ ;  /* 0x00000041080878a4 */ /* 0x000fe2000f8e02ff */
[----:B------:R-:W-:Y:S01]  /*e390*/  LEA.HI.X.SX32 R3, R10, UR21, 0x1, P2 ;  /* 0x000000150a037c11 */ /* 0x000fe200090f0eff */
[----:B------:R-:W-:-:S02]  /*e3a0*/  USHF.L.U32 UR9, UR9, 0x6, URZ ;  /* 0x0000000609097899 */ /* 0x000fc400080006ff */
[----:B------:R-:W-:Y:S01]  /*e3b0*/  UIMAD UR10, UR10, 0x3f, URZ ;  /* 0x0000003f0a0a78a4 */ /* 0x000fe2000f8e02ff */
[----:B0-----:R-:W2:Y:S01]  /*e3c0*/  LDL.LU R2, [R1+0x1d0] ;  /* 0x0001d00001027983 */ /* 0x001ea20000300800 */
[----:B------:R-:W-:Y:S02]  /*e3d0*/  UIMAD UR11, UR11, 0x3e, URZ ;  /* 0x0000003e0b0b78a4 */ /* 0x000fe4000f8e02ff */
[----:B------:R-:W-:Y:S01]  /*e3e0*/  UIMAD UR12, UR12, 0x3d, URZ ;  /* 0x0000003d0c0c78a4 */ /* 0x000fe2000f8e02ff */
[----:B------:R-:W2:Y:S01]  /*e3f0*/  LDL.LU R29, [R1+0x1cc] ;  /* 0x0001cc00011d7983 */ /* 0x000ea20000300800 */
[----:B-1----:R-:W-:Y:S01]  /*e400*/  IMAD R6, R6, R5, RZ ;  /* 0x0000000506067224 */ /* 0x002fe200078e02ff */
[----:B------:R-:W-:Y:S02]  /*e410*/  UIMAD UR49, UR49, 0x3c, URZ ;  /* 0x0000003c313178a4 */ /* 0x000fe4000f8e02ff */
[----:B------:R0:W-:Y:S01]  /*e420*/  STL [R1+0x1da8], R3 ;  /* 0x001da80301007387 */ /* 0x0001e20000100800 */
[----:B------:R-:W-:-:S02]  /*e430*/  UIMAD UR13, UR13, 0x3b, URZ ;  /* 0x0000003b0d0d78a4 */ /* 0x000fc4000f8e02ff */
[----:B------:R-:W-:Y:S01]  /*e440*/  UIMAD UR54, UR54, 0x3a, URZ ;  /* 0x0000003a363678a4 */ /* 0x000fe2000f8e02ff */
[----:B------:R-:W2:Y:S01]  /*e450*/  LDL.LU R28, [R1+0x1c8] ;  /* 0x0001c800011c7983 */ /* 0x000ea20000300800 */
[----:B------:R-:W-:Y:S02]  /*e460*/  UIMAD UR69, UR69, 0x39, URZ ;  /* 0x00000039454578a4 */ /* 0x000fe4000f8e02ff */
[----:B------:R-:W-:Y:S01]  /*e470*/  UIMAD UR62, UR62, 0x38, URZ ;  /* 0x000000383e3e78a4 */ /* 0x000fe2000f8e02ff */
[----:B------:R-:W2:Y:S01]  /*e480*/  LDL.LU R27, [R1+0x1c4] ;  /* 0x0001c400011b7983 */ /* 0x000ea20000300800 */
[----:B------:R-:W-:Y:S01]  /*e490*/  UIMAD UR75, UR75, 0x37, URZ ;  /* 0x000000374b4b78a4 */ /* 0x000fe2000f8e02ff */
[----:B0-----:R-:W-:Y:S01]  /*e4a0*/  LEA.HI.X.SX32 R3, R12, UR21, 0x1, P4 ;  /* 0x000000150c037c11 */ /* 0x001fe2000a0f0eff */
[----:B------:R-:W-:Y:S01]  /*e4b0*/  UIMAD UR58, UR58, 0x36, URZ ;  /* 0x000000363a3a78a4 */ /* 0x000fe2000f8e02ff */
[----:B------:R-:W2:Y:S01]  /*e4c0*/  LDL.LU R26, [R1+0x1c0] ;  /* 0x0001c000011a7983 */ /* 0x000ea20000300800 */
[----:B------:R-:W-:Y:S01]  /*e4d0*/  IMAD R6, R5, 0x40, R6 ;  /* 0x0000004005067824 */ /* 0x000fe200078e0206 */
[----:B------:R-:W-:-:S02]  /*e4e0*/  UIMAD UR66, UR66, 0x35, URZ ;  /* 0x00000035424278a4 */ /* 0x000fc4000f8e02ff */
[----:B------:R-:W2:Y:S01]  /*e4f0*/  LDL.LU R25, [R1+0x1bc] ;  /* 0x0001bc0001197983 */ /* 0x000ea20000300800 */
[----:B------:R-:W-:Y:S02]  /*e500*/  UIMAD UR72, UR72, 0x34, URZ ;  /* 0x00000034484878a4 */ /* 0x000fe4000f8e02ff */
[----:B------:R-:W-:Y:S01]  /*e510*/  UIMAD UR52, UR52, 0x33, URZ ;  /* 0x00000033343478a4 */ /* 0x000fe2000f8e02ff */
[----:B------:R0:W-:Y:S01]  /*e520*/  STL [R1+0x1da4], R4 ;  /* 0x001da40401007387 */ /* 0x0001e20000100800 */
[----:B------:R-:W-:Y:S01]  /*e530*/  LEA.HI.X.SX32 R5, R22, UR21, 0x1, P6 ;  /* 0x0000001516057c11 */ /* 0x000fe2000b0f0eff */
[----:B------:R-:W-:Y:S02]  /*e540*/  UIMAD UR56, UR56, 0x32, URZ ;  /* 0x00000032383878a4 */ /* 0x000fe4000f8e02ff */
[----:B------:R1:W-:Y:S01]  /*e550*/  STL [R1+0x1da0], R3 ;  /* 0x001da00301007387 */ /* 0x0003e20000100800 */
[----:B------:R-:W-:Y:S02]  /*e560*/  UIMAD UR60, UR60, 0x31, URZ ;  /* 0x000000313c3c78a4 */ /* 0x000fe4000f8e02ff */
[----:B------:R-:W-:Y:S01]  /*e570*/  UIMAD UR64, UR64, 0x30, URZ ;  /* 0x00000030404078a4 */ /* 0x000fe2000f8e02ff */
[----:B------:R-:W2:Y:S01]  /*e580*/  LDCU UR22, c[0x0][0x3a8] ;  /* 0x00007500ff1677ac */ /* 0x000ea20008000800 */
[----:B0-----:R-:W-:Y:S01]  /*e590*/  LEA.HI.X.SX32 R4, R21, UR21, 0x1, P5 ;  /* 0x0000001515047c11 */ /* 0x001fe2000a8f0eff */
[----:B------:R-:W0:Y:S04]  /*e5a0*/  LDCU UR77, c[0x0][0x3a8] ;  /* 0x00007500ff4d77ac */ /* 0x000e280008000800 */
[----:B------:R0:W-:Y:S01]  /*e5b0*/  STL [R1+0x1d9c], R4 ;  /* 0x001d9c0401007387 */ /* 0x0001e20000100800 */
[----:B-1----:R-:W-:Y:S01]  /*e5c0*/  LEA.HI.X.SX32 R3, R23, UR21, 0x1, P1 ;  /* 0x0000001517037c11 */ /* 0x002fe200088f0eff */
[----:B------:R-:W1:Y:S02]  /*e5d0*/  LDCU UR20, c[0x0][0x3a8] ;  /* 0x00007500ff1477ac */ /* 0x000e640008000800 */
[----:B------:R-:W-:Y:S01]  /*e5e0*/  STL [R1+0x1d98], R5 ;  /* 0x001d980501007387 */ /* 0x000fe20000100800 */
[----:B------:R-:W1:Y:S01]  /*e5f0*/  LDCU UR21, c[0x0][0x3a8] ;  /* 0x00007500ff1577ac */ /* 0x000e620008000800 */
[----:B0-----:R-:W-:-:S05]  /*e600*/  LEA.HI.X.SX32 R4, R6, UR23, 0x1, P0 ;  /* 0x0000001706047c11 */ /* 0x001fca00080f0eff */
[----:B------:R3:W-:Y:S04]  /*e610*/  STL [R1+0x51a4], R4 ;  /* 0x0051a40401007387 */ /* 0x0007e80000100800 */
[----:B------:R5:W-:Y:S01]  /*e620*/  STL [R1+0x1d94], R3 ;  /* 0x001d940301007387 */ /* 0x000be20000100800 */
[----:B---3--:R-:W-:Y:S02]  /*e630*/  IMAD R4, R7, UR76, RZ ;  /* 0x0000004c07047c24 */ /* 0x008fe4000f8e02ff */
[----:B----4-:R-:W-:Y:S02]  /*e640*/  IMAD R5, R19, UR76, RZ ;  /* 0x0000004c13057c24 */ /* 0x010fe4000f8e02ff */
[----:B-----5:R-:W-:Y:S02]  /*e650*/  IMAD R3, R17, UR76, RZ ;  /* 0x0000004c11037c24 */ /* 0x020fe4000f8e02ff */
[----:B------:R-:W-:-:S03]  /*e660*/  IMAD R7, R16, UR76, RZ ;  /* 0x0000004c10077c24 */ /* 0x000fc6000f8e02ff */
[----:B------:R0:W-:Y:S01]  /*e670*/  STL [R1+0x33c], R3 ;  /* 0x00033c0301007387 */ /* 0x0001e20000100800 */
[----:B------:R-:W-:-:S03]  /*e680*/  IMAD R6, R18, UR76, RZ ;  /* 0x0000004c12067c24 */ /* 0x000fc6000f8e02ff */
[----:B------:R-:W-:Y:S04]  /*e690*/  STL [R1+0x338], R7 ;  /* 0x0003380701007387 */ /* 0x000fe80000100800 */
[----:B------:R3:W-:Y:S01]  /*e6a0*/  STL [R1+0x334], R6 ;  /* 0x0003340601007387 */ /* 0x0007e20000100800 */
[----:B0-----:R-:W-:Y:S02]  /*e6b0*/  IMAD R3, R24, UR76, RZ ;  /* 0x0000004c18037c24 */ /* 0x001fe4000f8e02ff */
[----:B--2---:R-:W-:Y:S01]  /*e6c0*/  IMAD R0, R0, UR76, RZ ;  /* 0x0000004c00007c24 */ /* 0x004fe2000f8e02ff */
[----:B------:R-:W2:Y:S04]  /*e6d0*/  LDL.LU R19, [R1+0x1b8] ;  /* 0x0001b80001137983 */ /* 0x000ea80000300800 */
[----:B------:R0:W-:Y:S04]  /*e6e0*/  STL [R1+0x330], R3 ;  /* 0x0003300301007387 */ /* 0x0001e80000100800 */
[----:B------:R-:W4:Y:S01]  /*e6f0*/  LDL.LU R24, [R1+0x1b4] ;  /* 0x0001b40001187983 */ /* 0x000f220000300800 */
[----:B---3--:R-:W-:-:S03]  /*e700*/  IMAD R6, R14, UR76, RZ ;  /* 0x0000004c0e067c24 */ /* 0x008fc6000f8e02ff */
[----:B------:R3:W-:Y:S01]  /*e710*/  STL [R1+0x32c], R0 ;  /* 0x00032c0001007387 */ /* 0x0007e20000100800 */
[----:B0-----:R-:W-:-:S03]  /*e720*/  IMAD R3, R13, UR76, RZ ;  /* 0x0000004c0d037c24 */ /* 0x001fc6000f8e02ff */
[----:B---3--:R-:W3:Y:S04]  /*e730*/  LDL.LU R0, [R1+0x1b0] ;  /* 0x0001b00001007983 */ /* 0x008ee80000300800 */
[----:B------:R-:W5:Y:S04]  /*e740*/  LDL.LU R17, [R1+0x1ac] ;  /* 0x0001ac0001117983 */ /* 0x000f680000300800 */
[----:B------:R0:W-:Y:S04]  /*e750*/  STL [R1+0x328], R6 ;  /* 0x0003280601007387 */ /* 0x0001e80000100800 */
[----:B------:R-:W5:Y:S04]  /*e760*/  LDL.LU R16, [R1+0x1a4] ;  /* 0x0001a40001107983 */ /* 0x000f680000300800 */
[----:B------:R0:W-:Y:S04]  /*e770*/  STL [R1+0x324], R3 ;  /* 0x0003240301007387 */ /* 0x0001e80000100800 */
[----:B------:R-:W5:Y:S04]  /*e780*/  LDL.LU R18, [R1+0x19c] ;  /* 0x00019c0001127983 */ /* 0x000f680000300800 */
[----:B------:R-:W5:Y:S04]  /*e790*/  LDL.LU R14, [R1+0x198] ;  /* 0x00019800010e7983 */ /* 0x000f680000300800 */
[----:B------:R-:W5:Y:S01]  /*e7a0*/  LDL.LU R13, [R1+0x194] ;  /* 0x00019400010d7983 */ /* 0x000f620000300800 */
[----:B0-----:R-:W-:-:S02]  /*e7b0*/  IMAD R6, R2, UR76, RZ ;  /* 0x0000004c02067c24 */ /* 0x001fc4000f8e02ff */
[----:B------:R-:W-:-:S03]  /*e7c0*/  IMAD R3, R29, UR76, RZ ;  /* 0x0000004c1d037c24 */ /* 0x000fc6000f8e02ff */
[----:B------:R0:W-:Y:S01]  /*e7d0*/  STL [R1+0x320], R6 ;  /* 0x0003200601007387 */ /* 0x0001e20000100800 */
[----:B------:R-:W-:-:S03]  /*e7e0*/  IMAD R2, R28, UR76, RZ ;  /* 0x0000004c1c027c24 */ /* 0x000fc6000f8e02ff */
[----:B------:R1:W-:Y:S01]  /*e7f0*/  STL [R1+0x31c], R3 ;  /* 0x00031c0301007387 */ /* 0x0003e20000100800 */
[----:B0-----:R-:W-:-:S03]  /*e800*/  IMAD R6, R27, UR76, RZ ;  /* 0x0000004c1b067c24 */ /* 0x001fc6000f8e02ff */
[----:B------:R0:W-:Y:S04]  /*e810*/  STL [R1+0x318], R2 ;  /* 0x0003180201007387 */ /* 0x0001e80000100800 */
[----:B------:R-:W-:Y:S01]  /*e820*/  STL [R1+0x314], R6 ;  /* 0x0003140601007387 */ /* 0x000fe20000100800 */
[----:B-1----:R-:W-:-:S03]  /*e830*/  IMAD R3, R26, UR76, RZ ;  /* 0x0000004c1a037c24 */ /* 0x002fc6000f8e02ff */
[----:B------:R-:W5:Y:S01]  /*e840*/  LDL.LU R23, [R1+0x190] ;  /* 0x0001900001177983 */ /* 0x000f620000300800 */
[----:B0-----:R-:W-:-:S03]  /*e850*/  IMAD R2, R25, UR76, RZ ;  /* 0x0000004c19027c24 */ /* 0x001fc6000f8e02ff */
[----:B------:R0:W-:Y:S04]  /*e860*/  STL [R1+0x310], R3 ;  /* 0x0003100301007387 */ /* 0x0001e80000100800 */
[----:B------:R-:W5:Y:S04]  /*e870*/  LDL.LU R22, [R1+0x18c] ;  /* 0x00018c0001167983 */ /* 0x000f680000300800 */
[----:B------:R1:W-:Y:S04]  /*e880*/  STL [R1+0x30c], R2 ;  /* 0x00030c0201007387 */ /* 0x0003e80000100800 */
[----:B------:R-:W5:Y:S04]  /*e890*/  LDL.LU R21, [R1+0x188] ;  /* 0x0001880001157983 */ /* 0x000f680000300800 */
[----:B------:R-:W5:Y:S04]  /*e8a0*/  LDL.LU R12, [R1+0x184] ;  /* 0x00018400010c7983 */ /* 0x000f680000300800 */
[----:B------:R-:W5:Y:S04]  /*e8b0*/  LDL.LU R11, [R1+0x180] ;  /* 0x00018000010b7983 */ /* 0x000f680000300800 */
[----:B------:R-:W5:Y:S04]  /*e8c0*/  LDL.LU R10, [R1+0x17c] ;  /* 0x00017c00010a7983 */ /* 0x000f680000300800 */
[----:B0-----:R-:W5:Y:S04]  /*e8d0*/  LDL.LU R3, [R1+0x178] ;  /* 0x0001780001037983 */ /* 0x001f680000300800 */
[----:B------:R-:W5:Y:S04]  /*e8e0*/  LDL.LU R6, [R1+0x174] ;  /* 0x0001740001067983 */ /* 0x000f680000300800 */
[----:B------:R-:W5:Y:S04]  /*e8f0*/  LDL.LU R7, [R1+0x170] ;  /* 0x0001700001077983 */ /* 0x000f680000300800 */
[----:B-1----:R-:W5:Y:S04]  /*e900*/  LDL.LU R2, [R1+0x16c] ;  /* 0x00016c0001027983 */ /* 0x002f680000300800 */
[----:B------:R-:W5:Y:S04]  /*e910*/  LDL.LU R29, [R1+0x168] ;  /* 0x00016800011d7983 */ /* 0x000f680000300800 */
[----:B------:R-:W5:Y:S04]  /*e920*/  LDL.LU R28, [R1+0x164] ;  /* 0x00016400011c7983 */ /* 0x000f680000300800 */
[----:B------:R-:W5:Y:S04]  /*e930*/  LDL.LU R27, [R1+0x160] ;  /* 0x00016000011b7983 */ /* 0x000f680000300800 */
[----:B------:R-:W5:Y:S04]  /*e940*/  LDL.LU R26, [R1+0x15c] ;  /* 0x00015c00011a7983 */ /* 0x000f680000300800 */
[----:B------:R-:W5:Y:S01]  /*e950*/  LDL.LU R25, [R1+0x158] ;  /* 0x0001580001197983 */ /* 0x000f620000300800 */
[----:B--2---:R-:W-:-:S05]  /*e960*/  IMAD R19, R19, UR76, RZ ;  /* 0x0000004c13137c24 */ /* 0x004fca000f8e02ff */
[----:B------:R3:W-:Y:S01]  /*e970*/  STL [R1+0x308], R19 ;  /* 0x0003081301007387 */ /* 0x0007e20000100800 */
[----:B----4-:R-:W-:-:S05]  /*e980*/  IMAD R24, R24, UR76, RZ ;  /* 0x0000004c18187c24 */ /* 0x010fca000f8e02ff */
[----:B------:R0:W-:Y:S01]  /*e990*/  STL [R1+0x304], R24 ;  /* 0x0003041801007387 */ /* 0x0001e20000100800 */
[----:B---3--:R-:W-:-:S03]  /*e9a0*/  IMAD R19, R0, UR76, RZ ;  /* 0x0000004c00137c24 */ /* 0x008fc6000f8e02ff */
[----:B0-----:R-:W2:Y:S04]  /*e9b0*/  LDL.LU R24, [R1+0x154] ;  /* 0x0001540001187983 */ /* 0x001ea80000300800 */
[----:B------:R-:W3:Y:S04]  /*e9c0*/  LDL.LU R0, [R1+0x150] ;  /* 0x0001500001007983 */ /* 0x000ee80000300800 */
[----:B------:R5:W-:Y:S02]  /*e9d0*/  STL [R1+0x300], R19 ;  /* 0x0003001301007387 */ /* 0x000be40000100800 */
[----:B-----5:R-:W-:-:S02]  /*e9e0*/  IMAD R19, R17, UR76, RZ ;  /* 0x0000004c11137c24 */ /* 0x020fc4000f8e02ff */
[----:B------:R-:W-:Y:S02]  /*e9f0*/  IMAD R17, R16, UR76, RZ ;  /* 0x0000004c10117c24 */ /* 0x000fe4000f8e02ff */
[----:B------:R-:W-:Y:S01]  /*ea00*/  IMAD R16, R18, UR76, RZ ;  /* 0x0000004c12107c24 */ /* 0x000fe2000f8e02ff */
[----:B------:R0:W-:Y:S01]  /*ea10*/  STL [R1+0x2fc], R19 ;  /* 0x0002fc1301007387 */ /* 0x0001e20000100800 */
[----:B------:R-:W-:-:S03]  /*ea20*/  IMAD R14, R14, UR76, RZ ;  /* 0x0000004c0e0e7c24 */ /* 0x000fc6000f8e02ff */
[----:B------:R1:W-:Y:S01]  /*ea30*/  STL [R1+0x2f8], R17 ;  /* 0x0002f81101007387 */ /* 0x0003e20000100800 */
[----:B------:R-:W-:-:S03]  /*ea40*/  IMAD R13, R13, UR76, RZ ;  /* 0x0000004c0d0d7c24 */ /* 0x000fc6000f8e02ff */
[----:B------:R4:W-:Y:S04]  /*ea50*/  STL [R1+0x2f4], R16 ;  /* 0x0002f41001007387 */ /* 0x0009e80000100800 */
[----:B0-----:R-:W5:Y:S04]  /*ea60*/  LDL.LU R19, [R1+0x14c] ;  /* 0x00014c0001137983 */ /* 0x001f680000300800 */
[----:B------:R0:W-:Y:S04]  /*ea70*/  STL [R1+0x2f0], R14 ;  /* 0x0002f00e01007387 */ /* 0x0001e80000100800 */
[----:B-1----:R-:W5:Y:S04]  /*ea80*/  LDL.LU R17, [R1+0x148] ;  /* 0x0001480001117983 */ /* 0x002f680000300800 */
[----:B------:R1:W-:Y:S04]  /*ea90*/  STL [R1+0x2ec], R13 ;  /* 0x0002ec0d01007387 */ /* 0x0003e80000100800 */
[----:B----4-:R-:W4:Y:S04]  /*eaa0*/  LDL.LU R16, [R1+0x144] ;  /* 0x0001440001107983 */ /* 0x010f280000300800 */
[----:B------:R-:W4:Y:S04]  /*eab0*/  LDL.LU R18, [R1+0x140] ;  /* 0x0001400001127983 */ /* 0x000f280000300800 */
[----:B0-----:R-:W4:Y:S04]  /*eac0*/  LDL.LU R14, [R1+0x13c] ;  /* 0x00013c00010e7983 */ /* 0x001f280000300800 */
[----:B-1----:R-:W4:Y:S01]  /*ead0*/  LDL.LU R13, [R1+0x138] ;  /* 0x00013800010d7983 */ /* 0x002f220000300800 */
[----:B------:R-:W-:-:S05]  /*eae0*/  IMAD R23, R23, UR76, RZ ;  /* 0x0000004c17177c24 */ /* 0x000fca000f8e02ff */
[----:B------:R0:W-:Y:S02]  /*eaf0*/  STL [R1+0x2e8], R23 ;  /* 0x0002e81701007387 */ /* 0x0001e40000100800 */
[----:B0-----:R-:W-:Y:S02]  /*eb00*/  IMAD R23, R22, UR76, RZ ;  /* 0x0000004c16177c24 */ /* 0x001fe4000f8e02ff */
[----:B------:R-:W-:Y:S02]  /*eb10*/  IMAD R22, R21, UR76, RZ ;  /* 0x0000004c15167c24 */ /* 0x000fe4000f8e02ff */
[----:B------:R-:W-:Y:S02]  /*eb20*/  IMAD R21, R12, UR76, RZ ;  /* 0x0000004c0c157c24 */ /* 0x000fe4000f8e02ff */
[----:B------:R-:W-:Y:S01]  /*eb30*/  IMAD R12, R11, UR76, RZ ;  /* 0x0000004c0b0c7c24 */ /* 0x000fe2000f8e02ff */
[----:B------:R-:W-:Y:S01]  /*eb40*/  STL [R1+0x2e4], R23 ;  /* 0x0002e41701007387 */ /* 0x000fe20000100800 */
[----:B------:R-:W-:-:S02]  /*eb50*/  IMAD R11, R10, UR76, RZ ;  /* 0x0000004c0a0b7c24 */ /* 0x000fc4000f8e02ff */
[----:B------:R-:W-:Y:S01]  /*eb60*/  IMAD R10, R3, UR76, RZ ;  /* 0x0000004c030a7c24 */ /* 0x000fe2000f8e02ff */
[----:B------:R-:W-:Y:S01]  /*eb70*/  STL [R1+0x2e0], R22 ;  /* 0x0002e01601007387 */ /* 0x000fe20000100800 */
[----:B------:R-:W-:-:S03]  /*eb80*/  IMAD R6, R6, UR76, RZ ;  /* 0x0000004c06067c24 */ /* 0x000fc6000f8e02ff */
[----:B------:R-:W-:Y:S01]  /*eb90*/  STL [R1+0x2dc], R21 ;  /* 0x0002dc1501007387 */ /* 0x000fe20000100800 */
[----:B------:R-:W-:-:S03]  /*eba0*/  IMAD R3, R7, UR76, RZ ;  /* 0x0000004c07037c24 */ /* 0x000fc6000f8e02ff */
[----:B------:R-:W-:Y:S01]  /*ebb0*/  STL [R1+0x2d8], R12 ;  /* 0x0002d80c01007387 */ /* 0x000fe20000100800 */
[----:B------:R-:W-:-:S03]  /*ebc0*/  IMAD R2, R2, UR76, RZ ;  /* 0x0000004c02027c24 */ /* 0x000fc6000f8e02ff */
[----:B------:R-:W-:Y:S04]  /*ebd0*/  STL [R1+0x2d4], R11 ;  /* 0x0002d40b01007387 */ /* 0x000fe80000100800 */
[----:B------:R-:W-:Y:S04]  /*ebe0*/  STL [R1+0x2d0], R10 ;  /* 0x0002d00a01007387 */ /* 0x000fe80000100800 */
[----:B------:R0:W-:Y:S04]  /*ebf0*/  STL [R1+0x2cc], R6 ;  /* 0x0002cc0601007387 */ /* 0x0001e80000100800 */
[----:B------:R1:W-:Y:S01]  /*ec00*/  STL [R1+0x2c8], R3 ;  /* 0x0002c80301007387 */ /* 0x0003e20000100800 */
[----:B0-----:R-:W-:-:S03]  /*ec10*/  IMAD R6, R29, UR76, RZ ;  /* 0x0000004c1d067c24 */ /* 0x001fc6000f8e02ff */
[----:B------:R0:W-:Y:S01]  /*ec20*/  STL [R1+0x2c4], R2 ;  /* 0x0002c40201007387 */ /* 0x0001e20000100800 */
[----:B-1----:R-:W-:-:S03]  /*ec30*/  IMAD R3, R28, UR76, RZ ;  /* 0x0000004c1c037c24 */ /* 0x002fc6000f8e02ff */
[----:B------:R1:W-:Y:S01]  /*ec40*/  STL [R1+0x2c0], R6 ;  /* 0x0002c00601007387 */ /* 0x0003e20000100800 */
[----:B0-----:R-:W-:-:S03]  /*ec50*/  IMAD R2, R27, UR76, RZ ;  /* 0x0000004c1b027c24 */ /* 0x001fc6000f8e02ff */
[----:B------:R0:W-:Y:S01]  /*ec60*/  STL [R1+0x2bc], R3 ;  /* 0x0002bc0301007387 */ /* 0x0001e20000100800 */
[----:B-1----:R-:W-:-:S03]  /*ec70*/  IMAD R6, R26, UR76, RZ ;  /* 0x0000004c1a067c24 */ /* 0x002fc6000f8e02ff */
[----:B------:R1:W-:Y:S01]  /*ec80*/  STL [R1+0x2b8], R2 ;  /* 0x0002b80201007387 */ /* 0x0003e20000100800 */
[----:B0-----:R-:W-:-:S03]  /*ec90*/  IMAD R3, R25, UR76, RZ ;  /* 0x0000004c19037c24 */ /* 0x001fc6000f8e02ff */
[----:B-1----:R-:W4:Y:S04]  /*eca0*/  LDL.LU R2, [R1+0x134] ;  /* 0x0001340001027983 */ /* 0x002f280000300800 */
[----:B------:R-:W-:Y:S04]  /*ecb0*/  STL [R1+0x2b4], R6 ;  /* 0x0002b40601007387 */ /* 0x000fe80000100800 */
[----:B------:R-:W4:Y:S04]  /*ecc0*/  LDL.LU R29, [R1+0x130] ;  /* 0x00013000011d7983 */ /* 0x000f280000300800 */
[----:B------:R2:W-:Y:S04]  /*ecd0*/  STL [R1+0x2b0], R3 ;  /* 0x0002b00301007387 */ /* 0x0005e80000100800 */
[----:B------:R-:W4:Y:S04]  /*ece0*/  LDL.LU R28, [R1+0x12c] ;  /* 0x00012c00011c7983 */ /* 0x000f280000300800 */
[----:B------:R-:W4:Y:S01]  /*ecf0*/  LDL.LU R27, [R1+0x128] ;  /* 0x00012800011b7983 */ /* 0x000f220000300800 */
[----:B--2---:R-:W-:-:S02]  /*ed00*/  IMAD R3, R24, UR76, RZ ;  /* 0x0000004c18037c24 */ /* 0x004fc4000f8e02ff */
[----:B---3--:R-:W-:-:S03]  /*ed10*/  IMAD R0, R0, UR76, RZ ;  /* 0x0000004c00007c24 */ /* 0x008fc6000f8e02ff */
[----:B------:R-:W-:Y:S04]  /*ed20*/  STL [R1+0x2ac], R3 ;  /* 0x0002ac0301007387 */ /* 0x000fe80000100800 */
[----:B------:R-:W2:Y:S04]  /*ed30*/  LDL.LU R26, [R1+0x124] ;  /* 0x00012400011a7983 */ /* 0x000ea80000300800 */
[----:B------:R0:W-:Y:S04]  /*ed40*/  STL [R1+0x2a8], R0 ;  /* 0x0002a80001007387 */ /* 0x0001e80000100800 */
[----:B------:R-:W3:Y:S04]  /*ed50*/  LDL.LU R25, [R1+0x120] ;  /* 0x0001200001197983 */ /* 0x000ee80000300800 */
[----:B------:R-:W3:Y:S04]  /*ed60*/  LDL.LU R24, [R1+0x11c] ;  /* 0x00011c0001187983 */ /* 0x000ee80000300800 */
[----:B0-----:R-:W3:Y:S01]  /*ed70*/  LDL.LU R0, [R1+0x118] ;  /* 0x0001180001007983 */ /* 0x001ee20000300800 */
[----:B-----5:R-:W-:-:S05]  /*ed80*/  IMAD R7, R19, UR76, RZ ;  /* 0x0000004c13077c24 */ /* 0x020fca000f8e02ff */
[----:B------:R0:W-:Y:S01]  /*ed90*/  STL [R1+0x2a4], R7 ;  /* 0x0002a40701007387 */ /* 0x0001e20000100800 */
[----:B------:R-:W-:Y:S02]  /*eda0*/  IMAD R6, R17, UR76, RZ ;  /* 0x0000004c11067c24 */ /* 0x000fe4000f8e02ff */
[----:B----4-:R-:W-:-:S03]  /*edb0*/  IMAD R3, R16, UR76, RZ ;  /* 0x0000004c10037c24 */ /* 0x010fc6000f8e02ff */
[----:B------:R1:W-:Y:S01]  /*edc0*/  STL [R1+0x2a0], R6 ;  /* 0x0002a00601007387 */ /* 0x0003e20000100800 */
[----:B0-----:R-:W-:-:S03]  /*edd0*/  IMAD R7, R18, UR76, RZ ;  /* 0x0000004c12077c24 */ /* 0x001fc6000f8e02ff */
[----:B------:R0:W-:Y:S04]  /*ede0*/  STL [R1+0x29c], R3 ;  /* 0x00029c0301007387 */ /* 0x0001e80000100800 */
[----:B------:R-:W-:Y:S01]  /*edf0*/  STL [R1+0x298], R7 ;  /* 0x0002980701007387 */ /* 0x000fe20000100800 */
[----:B-1----:R-:W-:-:S03]  /*ee00*/  IMAD R6, R14, UR76, RZ ;  /* 0x0000004c0e067c24 */ /* 0x002fc6000f8e02ff */
[----:B------:R-:W4:Y:S01]  /*ee10*/  LDL.LU R23, [R1+0x114] ;  /* 0x0001140001177983 */ /* 0x000f220000300800 */
[----:B0-----:R-:W-:-:S03]  /*ee20*/  IMAD R3, R13, UR76, RZ ;  /* 0x0000004c0d037c24 */ /* 0x001fc6000f8e02ff */
[----:B------:R-:W-:Y:S04]  /*ee30*/  STL [R1+0x294], R6 ;  /* 0x0002940601007387 */ /* 0x000fe80000100800 */
        /* <DEDUP_REMOVED lines=9> */
[----:B------:R-:W5:Y:S04]  /*eed0*/  LDL.LU R19, [R1+0xf0] ;  /* 0x0000f00001137983 */ /* 0x000f680000300800 */
[----:B------:R-:W5:Y:S04]  /*eee0*/  LDL.LU R17, [R1+0xec] ;  /* 0x0000ec0001117983 */ /* 0x000f680000300800 */
[----:B------:R-:W5:Y:S04]  /*eef0*/  LDL.LU R16, [R1+0xe8] ;  /* 0x0000e80001107983 */ /* 0x000f680000300800 */
[----:B------:R-:W5:Y:S04]  /*ef00*/  LDL.LU R18, [R1+0xe4] ;  /* 0x0000e40001127983 */ /* 0x000f680000300800 */
[----:B------:R-:W5:Y:S04]  /*ef10*/  LDL.LU R14, [R1+0xe0] ;  /* 0x0000e000010e7983 */ /* 0x000f680000300800 */
[----:B------:R-:W5:Y:S01]  /*ef20*/  LDL.LU R13, [R1+0xdc] ;  /* 0x0000dc00010d7983 */ /* 0x000f620000300800 */
[----:B------:R-:W-:-:S05]  /*ef30*/  IMAD R2, R2, UR76, RZ ;  /* 0x0000004c02027c24 */ /* 0x000fca000f8e02ff */
[----:B------:R0:W-:Y:S01]  /*ef40*/  STL [R1+0x28c], R2 ;  /* 0x00028c0201007387 */ /* 0x0001e20000100800 */
[----:B------:R-:W-:-:S03]  /*ef50*/  IMAD R29, R29, UR76, RZ ;  /* 0x0000004c1d1d7c24 */ /* 0x000fc6000f8e02ff */
[----:B0-----:R-:W5:Y:S01]  /*ef60*/  LDL.LU R2, [R1+0xd8] ;  /* 0x0000d80001027983 */ /* 0x001f620000300800 */
[----:B------:R-:W-:Y:S02]  /*ef70*/  IMAD R28, R28, UR76, RZ ;  /* 0x0000004c1c1c7c24 */ /* 0x000fe4000f8e02ff */
[----:B------:R-:W-:Y:S01]  /*ef80*/  IMAD R27, R27, UR76, RZ ;  /* 0x0000004c1b1b7c24 */ /* 0x000fe2000f8e02ff */
[----:B------:R0:W-:Y:S04]  /*ef90*/  STL [R1+0x288], R29 ;  /* 0x0002881d01007387 */ /* 0x0001e80000100800 */
[----:B0-----:R-:W5:Y:S04]  /*efa0*/  LDL.LU R29, [R1+0xd4] ;  /* 0x0000d400011d7983 */ /* 0x001f680000300800 */
[----:B------:R0:W-:Y:S04]  /*efb0*/  STL [R1+0x284], R28 ;  /* 0x0002841c01007387 */ /* 0x0001e80000100800 */
[----:B------:R1:W-:Y:S01]  /*efc0*/  STL [R1+0x280], R27 ;  /* 0x0002801b01007387 */ /* 0x0003e20000100800 */
[----:B--2---:R-:W-:-:S02]  /*efd0*/  IMAD R26, R26, UR76, RZ ;  /* 0x0000004c1a1a7c24 */ /* 0x004fc4000f8e02ff */
[----:B---3--:R-:W-:-:S03]  /*efe0*/  IMAD R25, R25, UR76, RZ ;  /* 0x0000004c19197c24 */ /* 0x008fc6000f8e02ff */
[----:B------:R2:W-:Y:S01]  /*eff0*/  STL [R1+0x27c], R26 ;  /* 0x00027c1a01007387 */ /* 0x0005e20000100800 */
[----:B------:R-:W-:-:S03]  /*f000*/  IMAD R24, R24, UR76, RZ ;  /* 0x0000004c18187c24 */ /* 0x000fc6000f8e02ff */
[----:B------:R3:W-:Y:S01]  /*f010*/  STL [R1+0x278], R25 ;  /* 0x0002781901007387 */ /* 0x0007e20000100800 */
[----:B------:R-:W-:-:S03]  /*f020*/  IMAD R0, R0, UR76, RZ ;  /* 0x0000004c00007c24 */ /* 0x000fc6000f8e02ff */
[----:B0-----:R-:W5:Y:S04]  /*f030*/  LDL.LU R28, [R1+0xd0] ;  /* 0x0000d000011c7983 */ /* 0x001f680000300800 */
[----:B------:R0:W-:Y:S04]  /*f040*/  STL [R1+0x274], R24 ;  /* 0x0002741801007387 */ /* 0x0001e80000100800 */
[----:B-1----:R-:W5:Y:S04]  /*f050*/  LDL.LU R27, [R1+0xcc] ;  /* 0x0000cc00011b7983 */ /* 0x002f680000300800 */
[----:B------:R1:W-:Y:S04]  /*f060*/  STL [R1+0x270], R0 ;  /* 0x0002700001007387 */ /* 0x0003e80000100800 */
[----:B--2---:R-:W2:Y:S04]  /*f070*/  LDL.LU R26, [R1+0xc4] ;  /* 0x0000c400011a7983 */ /* 0x004ea80000300800 */
[----:B---3--:R-:W3:Y:S04]  /*f080*/  LDL.LU R25, [R1+0xc0] ;  /* 0x0000c00001197983 */ /* 0x008ee80000300800 */
[----:B0-----:R-:W3:Y:S04]  /*f090*/  LDL.LU R24, [R1+0xbc] ;  /* 0x0000bc0001187983 */ /* 0x001ee80000300800 */
[----:B-1----:R-:W3:Y:S01]  /*f0a0*/  LDL.LU R0, [R1+0xb8] ;  /* 0x0000b80001007983 */ /* 0x002ee20000300800 */
[----:B----4-:R-:W-:-:S05]  /*f0b0*/  IMAD R23, R23, UR76, RZ ;  /* 0x0000004c17177c24 */ /* 0x010fca000f8e02ff */
[----:B------:R5:W-:Y:S02]  /*f0c0*/  STL [R1+0x26c], R23 ;  /* 0x00026c1701007387 */ /* 0x000be40000100800 */
[----:B-----5:R-:W-:Y:S02]  /*f0d0*/  IMAD R23, R22, UR76, RZ ;  /* 0x0000004c16177c24 */ /* 0x020fe4000f8e02ff */
[----:B------:R-:W-:Y:S02]  /*f0e0*/  IMAD R22, R21, UR76, RZ ;  /* 0x0000004c15167c24 */ /* 0x000fe4000f8e02ff */
[----:B------:R-:W-:Y:S01]  /*f0f0*/  IMAD R21, R12, UR76, RZ ;  /* 0x0000004c0c157c24 */ /* 0x000fe2000f8e02ff */
[----:B------:R-:W-:Y:S01]  /*f100*/  STL [R1+0x268], R23 ;  /* 0x0002681701007387 */ /* 0x000fe20000100800 */
[----:B------:R-:W-:-:S03]  /*f110*/  IMAD R12, R11, UR76, RZ ;  /* 0x0000004c0b0c7c24 */ /* 0x000fc6000f8e02ff */
        /* <DEDUP_REMOVED lines=10> */
[----:B------:R0:W-:Y:S04]  /*f1c0*/  STL [R1+0x250], R6 ;  /* 0x0002500601007387 */ /* 0x0001e80000100800 */
[----:B------:R1:W-:Y:S04]  /*f1d0*/  STL [R1+0x24c], R3 ;  /* 0x00024c0301007387 */ /* 0x0003e80000100800 */
[----:B------:R4:W-:Y:S01]  /*f1e0*/  STL [R1+0x248], R7 ;  /* 0x0002480701007387 */ /* 0x0009e20000100800 */
[----:B0-----:R-:W-:Y:S02]  /*f1f0*/  IMAD R6, R17, UR76, RZ ;  /* 0x0000004c11067c24 */ /* 0x001fe4000f8e02ff */
[----:B-1----:R-:W-:-:S03]  /*f200*/  IMAD R3, R16, UR76, RZ ;  /* 0x0000004c10037c24 */ /* 0x002fc6000f8e02ff */
[----:B------:R0:W-:Y:S01]  /*f210*/  STL [R1+0x244], R6 ;  /* 0x0002440601007387 */ /* 0x0001e20000100800 */
[----:B----4-:R-:W-:-:S03]  /*f220*/  IMAD R7, R18, UR76, RZ ;  /* 0x0000004c12077c24 */ /* 0x010fc6000f8e02ff */
[----:B------:R1:W-:Y:S04]  /*f230*/  STL [R1+0x240], R3 ;  /* 0x0002400301007387 */ /* 0x0003e80000100800 */
[----:B------:R-:W-:Y:S01]  /*f240*/  STL [R1+0x23c], R7 ;  /* 0x00023c0701007387 */ /* 0x000fe20000100800 */
[----:B0-----:R-:W-:-:S03]  /*f250*/  IMAD R6, R14, UR76, RZ ;  /* 0x0000004c0e067c24 */ /* 0x001fc6000f8e02ff */
[----:B------:R-:W4:Y:S01]  /*f260*/  LDL.LU R23, [R1+0xb0] ;  /* 0x0000b00001177983 */ /* 0x000f220000300800 */
[----:B-1----:R-:W-:-:S03]  /*f270*/  IMAD R3, R13, UR76, RZ ;  /* 0x0000004c0d037c24 */ /* 0x002fc6000f8e02ff */
[----:B------:R-:W-:Y:S04]  /*f280*/  STL [R1+0x238], R6 ;  /* 0x0002380601007387 */ /* 0x000fe80000100800 */
[----:B------:R-:W5:Y:S04]  /*f290*/  LDL.LU R12, [R1+0xac] ;  /* 0x0000ac00010c7983 */ /* 0x000f680000300800 */
[----:B------:R0:W-:Y:S04]  /*f2a0*/  STL [R1+0x234], R3 ;  /* 0x0002340301007387 */ /* 0x0001e80000100800 */
[----:B------:R-:W5:Y:S04]  /*f2b0*/  LDL.LU R13, [R1+0xa8] ;  /* 0x0000a800010d7983 */ /* 0x000f680000300800 */
[----:B------:R-:W5:Y:S01]  /*f2c0*/  LDL.LU R11, [R1+0xa4] ;  /* 0x0000a400010b7983 */ /* 0x000f620000300800 */
[----:B0-----:R-:W-:-:S05]  /*f2d0*/  IMAD R3, R2, UR76, RZ ;  /* 0x0000004c02037c24 */ /* 0x001fca000f8e02ff */
[----:B------:R0:W-:Y:S04]  /*f2e0*/  STL [R1+0x230], R3 ;  /* 0x0002300301007387 */ /* 0x0001e80000100800 */
[----:B------:R-:W5:Y:S01]  /*f2f0*/  LDL.LU R10, [R1+0xa0] ;  /* 0x0000a000010a7983 */ /* 0x000f620000300800 */
[----:B------:R-:W-:-:S05]  /*f300*/  IMAD R2, R29, UR76, RZ ;  /* 0x0000004c1d027c24 */ /* 0x000fca000f8e02ff */
[----:B------:R1:W-:Y:S04]  /*f310*/  STL [R1+0x22c], R2 ;  /* 0x00022c0201007387 */ /* 0x0003e80000100800 */
[----:B0-----:R-:W5:Y:S04]  /*f320*/  LDL.LU R3, [R1+0x98] ;  /* 0x0000980001037983 */ /* 0x001f680000300800 */
[----:B------:R-:W5:Y:S04]  /*f330*/  LDL.LU R6, [R1+0x94] ;  /* 0x0000940001067983 */ /* 0x000f680000300800 */
[----:B------:R-:W5:Y:S01]  /*f340*/  LDL.LU R7, [R1+0x90] ;  /* 0x0000900001077983 */ /* 0x000f620000300800 */
[----:B------:R-:W-:-:S05]  /*f350*/  IMAD R14, R28, UR76, RZ ;  /* 0x0000004c1c0e7c24 */ /* 0x000fca000f8e02ff */
[----:B------:R3:W-:Y:S01]  /*f360*/  STL [R1+0x228], R14 ;  /* 0x0002280e01007387 */ /* 0x0007e20000100800 */
[----:B-1----:R-:W-:-:S05]  /*f370*/  IMAD R2, R27, UR76, RZ ;  /* 0x0000004c1b027c24 */ /* 0x002fca000f8e02ff */
[----:B------:R0:W-:Y:S01]  /*f380*/  STL [R1+0x224], R2 ;  /* 0x0002240201007387 */ /* 0x0001e20000100800 */
[----:B--2---:R-:W-:Y:S02]  /*f390*/  IMAD R16, R26, UR76, RZ ;  /* 0x0000004c1a107c24 */ /* 0x004fe4000f8e02ff */
[----:B---3--:R-:W-:-:S03]  /*f3a0*/  IMAD R14, R25, UR76, RZ ;  /* 0x0000004c190e7c24 */ /* 0x008fc6000f8e02ff */
[----:B------:R1:W-:Y:S01]  /*f3b0*/  STL [R1+0x220], R16 ;  /* 0x0002201001007387 */ /* 0x0003e20000100800 */
[----:B0-----:R-:W-:-:S03]  /*f3c0*/  IMAD R2, R24, UR76, RZ ;  /* 0x0000004c18027c24 */ /* 0x001fc6000f8e02ff */
[----:B------:R0:W-:Y:S01]  /*f3d0*/  STL [R1+0x21c], R14 ;  /* 0x00021c0e01007387 */ /* 0x0001e20000100800 */
[----:B------:R-:W-:-:S03]  /*f3e0*/  IMAD R0, R0, UR76, RZ ;  /* 0x0000004c00007c24 */ /* 0x000fc6000f8e02ff */
[----:B------:R-:W2:Y:S04]  /*f3f0*/  LDL.LU R19, [R1+0x8c] ;  /* 0x00008c0001137983 */ /* 0x000ea80000300800 */
[----:B------:R3:W-:Y:S04]  /*f400*/  STL [R1+0x218], R2 ;  /* 0x0002180201007387 */ /* 0x0007e80000100800 */
[----:B------:R-:W2:Y:S04]  /*f410*/  LDL.LU R17, [R1+0x88] ;  /* 0x0000880001117983 */ /* 0x000ea80000300800 */
[----:B------:R0:W-:Y:S04]  /*f420*/  STL [R1+0x214], R0 ;  /* 0x0002140001007387 */ /* 0x0001e80000100800 */
[----:B-1----:R-:W2:Y:S04]  /*f430*/  LDL.LU R16, [R1+0x80] ;  /* 0x0000800001107983 */ /* 0x002ea80000300800 */
[----:B------:R-:W2:Y:S04]  /*f440*/  LDL.LU R18, [R1+0x74] ;  /* 0x0000740001127983 */ /* 0x000ea80000300800 */
[----:B0-----:R-:W2:Y:S04]  /*f450*/  LDL.LU R14, [R1+0x6c] ;  /* 0x00006c00010e7983 */ /* 0x001ea80000300800 */
[----:B---3--:R-:W3:Y:S04]  /*f460*/  LDL.LU R2, [R1+0x68] ;  /* 0x0000680001027983 */ /* 0x008ee80000300800 */
[----:B------:R-:W3:Y:S04]  /*f470*/  LDL.LU R29, [R1+0x64] ;  /* 0x00006400011d7983 */ /* 0x000ee80000300800 */
[----:B------:R-:W3:Y:S04]  /*f480*/  LDL.LU R28, [R1+0x60] ;  /* 0x00006000011c7983 */ /* 0x000ee80000300800 */
[----:B------:R-:W3:Y:S04]  /*f490*/  LDL.LU R27, [R1+0x58] ;  /* 0x00005800011b7983 */ /* 0x000ee80000300800 */
[----:B------:R-:W3:Y:S04]  /*f4a0*/  LDL.LU R26, [R1+0x50] ;  /* 0x00005000011a7983 */ /* 0x000ee80000300800 */
[----:B------:R-:W3:Y:S04]  /*f4b0*/  LDL.LU R25, [R1+0x4c] ;  /* 0x00004c0001197983 */ /* 0x000ee80000300800 */
[----:B------:R-:W3:Y:S04]  /*f4c0*/  LDL.LU R22, [R1+0x48] ;  /* 0x0000480001167983 */ /* 0x000ee80000300800 */
[----:B------:R-:W3:Y:S04]  /*f4d0*/  LDL.LU R24, [R1+0x40] ;  /* 0x0000400001187983 */ /* 0x000ee80000300800 */
[----:B------:R-:W3:Y:S04]  /*f4e0*/  LDL.LU R21, [R1+0x3c] ;  /* 0x00003c0001157983 */ /* 0x000ee80000300800 */
[----:B------:R-:W3:Y:S01]  /*f4f0*/  LDL.LU R0, [R1+0x28] ;  /* 0x0000280001007983 */ /* 0x000ee20000300800 */
[----:B----4-:R-:W-:-:S05]  /*f500*/  IMAD R23, R23, UR76, RZ ;  /* 0x0000004c17177c24 */ /* 0x010fca000f8e02ff */
[----:B------:R5:W-:Y:S02]  /*f510*/  STL [R1+0x210], R23 ;  /* 0x0002101701007387 */ /* 0x000be40000100800 */
[----:B-----5:R-:W-:Y:S02]  /*f520*/  IMAD R23, R12, UR76, RZ ;  /* 0x0000004c0c177c24 */ /* 0x020fe4000f8e02ff */
[----:B------:R-:W-:-:S03]  /*f530*/  IMAD R12, R13, UR76, RZ ;  /* 0x0000004c0d0c7c24 */ /* 0x000fc6000f8e02ff */
[----:B------:R0:W-:Y:S04]  /*f540*/  STL [R1+0x20c], R23 ;  /* 0x00020c1701007387 */ /* 0x0001e80000100800 */
[----:B0-----:R-:W4:Y:S04]  /*f550*/  LDL.LU R23, [R1+0x24] ;  /* 0x0000240001177983 */ /* 0x001f280000300800 */
[----:B------:R-:W5:Y:S04]  /*f560*/  LDL.LU R13, [R1+0x20] ;  /* 0x00002000010d7983 */ /* 0x000f680000300800 */
[----:B------:R0:W-:Y:S02]  /*f570*/  STL [R1+0x208], R12 ;  /* 0x0002080c01007387 */ /* 0x0001e40000100800 */
[----:B0-----:R-:W-:-:S02]  /*f580*/  IMAD R12, R11, UR76, RZ ;  /* 0x0000004c0b0c7c24 */ /* 0x001fc4000f8e02ff */
[----:B------:R-:W-:Y:S02]  /*f590*/  IMAD R11, R10, UR76, RZ ;  /* 0x0000004c0a0b7c24 */ /* 0x000fe4000f8e02ff */
[----:B------:R-:W-:Y:S01]  /*f5a0*/  IMAD R10, R3, UR76, RZ ;  /* 0x0000004c030a7c24 */ /* 0x000fe2000f8e02ff */
[----:B------:R0:W-:Y:S01]  /*f5b0*/  STL [R1+0x204], R12 ;  /* 0x0002040c01007387 */ /* 0x0001e20000100800 */
[----:B------:R-:W-:-:S03]  /*f5c0*/  IMAD R6, R6, UR76, RZ ;  /* 0x0000004c06067c24 */ /* 0x000fc6000f8e02ff */
[----:B------:R1:W-:Y:S01]  /*f5d0*/  STL [R1+0x200], R11 ;  /* 0x0002000b01007387 */ /* 0x0003e20000100800 */
[----:B------:R-:W-:-:S03]  /*f5e0*/  IMAD R3, R7, UR76, RZ ;  /* 0x0000004c07037c24 */ /* 0x000fc6000f8e02ff */
[----:B------:R1:W-:Y:S04]  /*f5f0*/  STL [R1+0x1fc], R10 ;  /* 0x0001fc0a01007387 */ /* 0x0003e80000100800 */
[----:B0-----:R-:W4:Y:S04]  /*f600*/  LDL.LU R12, [R1+0x14] ;  /* 0x00001400010c7983 */ /* 0x001f280000300800 */
[----:B------:R-:W-:Y:S04]  /*f610*/  STL [R1+0x1f8], R6 ;  /* 0x0001f80601007387 */ /* 0x000fe80000100800 */
[----:B-1----:R-:W4:Y:S04]  /*f620*/  LDL.LU R11, [R1+0x10] ;  /* 0x00001000010b7983 */ /* 0x002f280000300800 */
[----:B------:R0:W-:Y:S04]  /*f630*/  STL [R1+0x1f4], R3 ;  /* 0x0001f40301007387 */ /* 0x0001e80000100800 */
[----:B------:R-:W4:Y:S04]  /*f640*/  LDL.LU R10, [R1+0xc] ;  /* 0x00000c00010a7983 */ /* 0x000f280000300800 */
[----:B0-----:R-:W4:Y:S04]  /*f650*/  LDL.LU R3, [R1+0x8] ;  /* 0x0000080001037983 */ /* 0x001f280000300800 */
[----:B------:R-:W4:Y:S04]  /*f660*/  LDL.LU R6, [R1+0x4] ;  /* 0x0000040001067983 */ /* 0x000f280000300800 */
[----:B------:R-:W4:Y:S01]  /*f670*/  LDL.LU R7, [R1] ;  /* 0x0000000001077983 */ /* 0x000f220000300800 */
[----:B--2---:R-:W-:-:S05]  /*f680*/  IMAD R19, R19, UR76, RZ ;  /* 0x0000004c13137c24 */ /* 0x004fca000f8e02ff */
[----:B------:R0:W-:Y:S01]  /*f690*/  STL [R1+0x1f0], R19 ;  /* 0x0001f01301007387 */ /* 0x0001e20000100800 */
[----:B------:R-:W-:-:S03]  /*f6a0*/  IMAD R17, R17, UR76, RZ ;  /* 0x0000004c11117c24 */ /* 0x000fc6000f8e02ff */
[----:B0-----:R-:W2:Y:S01]  /*f6b0*/  LDL.LU R19, [R1+0x522c] ;  /* 0x00522c0001137983 */ /* 0x001ea20000300800 */
[----:B------:R-:W-:-:S03]  /*f6c0*/  IMAD R16, R16, UR76, RZ ;  /* 0x0000004c10107c24 */ /* 0x000fc6000f8e02ff */
[----:B------:R0:W-:Y:S01]  /*f6d0*/  STL [R1+0x1ec], R17 ;  /* 0x0001ec1101007387 */ /* 0x0001e20000100800 */
[----:B------:R-:W-:Y:S02]  /*f6e0*/  IMAD R18, R18, UR76, RZ ;  /* 0x0000004c12127c24 */ /* 0x000fe4000f8e02ff */
[----:B------:R-:W-:Y:S01]  /*f6f0*/  IMAD R14, R14, UR76, RZ ;  /* 0x0000004c0e0e7c24 */ /* 0x000fe2000f8e02ff */
[----:B0-----:R-:W2:Y:S01]  /*f700*/  LDL.LU R17, [R1+0x5228] ;  /* 0x0052280001117983 */ /* 0x001ea20000300800 */
[----:B---3--:R-:W-:-:S03]  /*f710*/  IMAD R2, R2, UR76, RZ ;  /* 0x0000004c02027c24 */ /* 0x008fc6000f8e02ff */
[----:B------:R0:W-:Y:S01]  /*f720*/  STL [R1+0x1e8], R16 ;  /* 0x0001e81001007387 */ /* 0x0001e20000100800 */
[----:B------:R-:W-:Y:S02]  /*f730*/  IMAD R29, R29, UR76, RZ ;  /* 0x0000004c1d1d7c24 */ /* 0x000fe4000f8e02ff */
[----:B------:R-:W-:Y:S01]  /*f740*/  IMAD R28, R28, UR76, RZ ;  /* 0x0000004c1c1c7c24 */ /* 0x000fe2000f8e02ff */
[----:B0-----:R-:W3:Y:S04]  /*f750*/  LDL.LU R16, [R1+0x5224] ;  /* 0x0052240001107983 */ /* 0x001ee80000300800 */
[----:B------:R0:W-:Y:S01]  /*f760*/  STL [R1+0x1e4], R18 ;  /* 0x0001e41201007387 */ /* 0x0001e20000100800 */
[----:B------:R-:W-:Y:S02]  /*f770*/  IMAD R27, R27, UR76, RZ ;  /* 0x0000004c1b1b7c24 */ /* 0x000fe4000f8e02ff */
[----:B------:R-:W-:Y:S01]  /*f780*/  IMAD R26, R26, UR76, RZ ;  /* 0x0000004c1a1a7c24 */ /* 0x000fe2000f8e02ff */
[----:B0-----:R-:W2:Y:S04]  /*f790*/  LDL.LU R18, [R1+0x5220] ;  /* 0x0052200001127983 */ /* 0x001ea80000300800 */
[----:B------:R0:W-:Y:S01]  /*f7a0*/  STL [R1+0x1e0], R14 ;  /* 0x0001e00e01007387 */ /* 0x0001e20000100800 */
[----:B------:R-:W-:-:S03]  /*f7b0*/  IMAD R25, R25, UR76, RZ ;  /* 0x0000004c19197c24 */ /* 0x000fc6000f8e02ff */
        /* <DEDUP_REMOVED lines=11> */
[----:B-----5:R-:W-:-:S03]  /*f870*/  IMAD R13, R13, UR76, RZ ;  /* 0x0000004c0d0d7c24 */ /* 0x020fc6000f8e02ff */
[----:B0-----:R-:W5:Y:S04]  /*f880*/  LDL.LU R27, [R1+0x520c] ;  /* 0x00520c00011b7983 */ /* 0x001f680000300800 */
[----:B------:R0:W-:Y:S01]  /*f890*/  STL [R1+0x1cc], R26 ;  /* 0x0001cc1a01007387 */ /* 0x0001e20000100800 */
[----:B------:R-:W-:-:S03]  /*f8a0*/  IMAD R21, R21, UR76, RZ ;  /* 0x0000004c15157c24 */ /* 0x000fc6000f8e02ff */
[----:B0-----:R-:W2:Y:S04]  /*f8b0*/  LDL.LU R26, [R1+0x5208] ;  /* 0x00520800011a7983 */ /* 0x001ea80000300800 */
[----:B------:R0:W-:Y:S04]  /*f8c0*/  STL [R1+0x1c8], R25 ;  /* 0x0001c81901007387 */ /* 0x0001e80000100800 */
[----:B0-----:R-:W2:Y:S04]  /*f8d0*/  LDL.LU R25, [R1+0x5204] ;  /* 0x0052040001197983 */ /* 0x001ea80000300800 */
[----:B------:R0:W-:Y:S04]  /*f8e0*/  STL [R1+0x1c0], R24 ;  /* 0x0001c01801007387 */ /* 0x0001e80000100800 */
[----:B0-----:R-:W2:Y:S04]  /*f8f0*/  LDL.LU R24, [R1+0x5200] ;  /* 0x0052000001187983 */ /* 0x001ea80000300800 */
[----:B------:R0:W-:Y:S04]  /*f900*/  STL [R1+0x1b8], R0 ;  /* 0x0001b80001007387 */ /* 0x0001e80000100800 */
[----:B0-----:R-:W2:Y:S04]  /*f910*/  LDL.LU R0, [R1+0x51fc] ;  /* 0x0051fc0001007983 */ /* 0x001ea80000300800 */
[----:B------:R-:W-:Y:S04]  /*f920*/  STL [R1+0x1c4], R22 ;  /* 0x0001c41601007387 */ /* 0x000fe80000100800 */
[----:B------:R0:W-:Y:S04]  /*f930*/  STL [R1+0x51b0], R22 ;  /* 0x0051b01601007387 */ /* 0x0001e80000100800 */
[----:B0-----:R-:W3:Y:S04]  /*f940*/  LDL.LU R22, [R1+0x18] ;  /* 0x0000180001167983 */ /* 0x001ee80000300800 */
[----:B------:R0:W-:Y:S04]  /*f950*/  STL [R1+0x1b0], R13 ;  /* 0x0001b00d01007387 */ /* 0x0001e80000100800 */
[----:B0-----:R-:W3:Y:S04]  /*f960*/  LDL.LU R13, [R1+0x51f8] ;  /* 0x0051f800010d7983 */ /* 0x001ee80000300800 */
[----:B------:R-:W-:Y:S04]  /*f970*/  STL [R1+0x1bc], R21 ;  /* 0x0001bc1501007387 */ /* 0x000fe80000100800 */
[----:B------:R0:W-:Y:S04]  /*f980*/  STL [R1+0x51b4], R21 ;  /* 0x0051b41501007387 */ /* 0x0001e80000100800 */
[----:B0-----:R-:W3:Y:S01]  /*f990*/  LDL.LU R21, [R1+0x1c] ;  /* 0x00001c0001157983 */ /* 0x001ee20000300800 */
[----:B----4-:R-:W-:-:S02]  /*f9a0*/  IMAD R23, R23, UR76, RZ ;  /* 0x0000004c17177c24 */ /* 0x010fc4000f8e02ff */
[----:B------:R-:W-:Y:S02]  /*f9b0*/  IMAD R3, R3, UR76, RZ ;  /* 0x0000004c03037c24 */ /* 0x000fe4000f8e02ff */
[----:B--2---:R-:W-:Y:S02]  /*f9c0*/  IMAD R0, R0, UR76, RZ ;  /* 0x0000004c00007c24 */ /* 0x004fe4000f8e02ff */
[----:B---3--:R-:W-:-:S05]  /*f9d0*/  IMAD R21, R21, UR76, RZ ;  /* 0x0000004c15157c24 */ /* 0x008fca000f8e02ff */
[----:B------:R0:W-:Y:S04]  /*f9e0*/  STL [R1+0x1ac], R21 ;  /* 0x0001ac1501007387 */ /* 0x0001e80000100800 */
[----:B------:R-:W-:Y:S01]  /*f9f0*/  STL [R1+0x1b4], R23 ;  /* 0x0001b41701007387 */ /* 0x000fe20000100800 */
[----:B0-----:R-:W-:-:S03]  /*fa00*/  IMAD R21, R22, UR76, RZ ;  /* 0x0000004c16157c24 */ /* 0x001fc6000f8e02ff */
[----:B------:R-:W-:Y:S04]  /*fa10*/  STL [R1+0x51b8], R23 ;  /* 0x0051b81701007387 */ /* 0x000fe80000100800 */
[----:B------:R0:W-:Y:S02]  /*fa20*/  STL [R1+0x1a8], R21 ;  /* 0x0001a81501007387 */ /* 0x0001e40000100800 */
[----:B0-----:R-:W-:Y:S02]  /*fa30*/  IMAD R21, R12, UR76, RZ ;  /* 0x0000004c0c157c24 */ /* 0x001fe4000f8e02ff */
[----:B------:R-:W-:Y:S02]  /*fa40*/  IMAD R12, R11, UR76, RZ ;  /* 0x0000004c0b0c7c24 */ /* 0x000fe4000f8e02ff */
[----:B------:R-:W-:Y:S01]  /*fa50*/  IMAD R11, R10, UR76, RZ ;  /* 0x0000004c0a0b7c24 */ /* 0x000fe2000f8e02ff */
[----:B------:R-:W-:Y:S01]  /*fa60*/  STL [R1+0x1a4], R21 ;  /* 0x0001a41501007387 */ /* 0x000fe20000100800 */
[----:B------:R-:W-:-:S02]  /*fa70*/  IMAD R10, R6, UR76, RZ ;  /* 0x0000004c060a7c24 */ /* 0x000fc4000f8e02ff */
[----:B------:R-:W-:Y:S01]  /*fa80*/  IMAD R6, R7, UR76, RZ ;  /* 0x0000004c07067c24 */ /* 0x000fe2000f8e02ff */
[----:B------:R-:W-:Y:S04]  /*fa90*/  STL [R1+0x1a0], R12 ;  /* 0x0001a00c01007387 */ /* 0x000fe80000100800 */
[----:B------:R-:W-:Y:S04]  /*faa0*/  STL [R1+0x190], R11 ;  /* 0x0001900b01007387 */ /* 0x000fe80000100800 */
[----:B------:R0:W-:Y:S04]  /*fab0*/  STL [R1+0x174], R3 ;  /* 0x0001740301007387 */ /* 0x0001e80000100800 */
[----:B------:R-:W-:Y:S04]  /*fac0*/  STL [R1+0x160], R10 ;  /* 0x0001600a01007387 */ /* 0x000fe80000100800 */
[----:B------:R1:W-:Y:S01]  /*fad0*/  STL [R1+0x140], R6 ;  /* 0x0001400601007387 */ /* 0x0003e20000100800 */
[----:B0-----:R-:W-:-:S05]  /*fae0*/  IMAD R3, R13, UR76, RZ ;  /* 0x0000004c0d037c24 */ /* 0x001fca000f8e02ff */
[----:B------:R0:W-:Y:S01]  /*faf0*/  STL [R1+0x130], R3 ;  /* 0x0001300301007387 */ /* 0x0001e20000100800 */
[----:B-1----:R-:W-:-:S03]  /*fb00*/  IMAD R6, R24, UR76, RZ ;  /* 0x0000004c18067c24 */ /* 0x002fc6000f8e02ff */
[----:B------:R1:W-:Y:S04]  /*fb10*/  STL [R1+0x114], R0 ;  /* 0x0001140001007387 */ /* 0x0003e80000100800 */
[----:B------:R5:W-:Y:S01]  /*fb20*/  STL [R1+0x104], R6 ;  /* 0x0001040601007387 */ /* 0x000be20000100800 */
[----:B0-----:R-:W-:Y:S02]  /*fb30*/  IMAD R3, R25, UR76, RZ ;  /* 0x0000004c19037c24 */ /* 0x001fe4000f8e02ff */
[----:B-1----:R-:W-:-:S03]  /*fb40*/  IMAD R0, R26, UR76, RZ ;  /* 0x0000004c1a007c24 */ /* 0x002fc6000f8e02ff */
[----:B------:R0:W-:Y:S01]  /*fb50*/  STL [R1+0xe4], R3 ;  /* 0x0000e40301007387 */ /* 0x0001e20000100800 */
[----:B-----5:R-:W-:-:S03]  /*fb60*/  IMAD R6, R27, UR76, RZ ;  /* 0x0000004c1b067c24 */ /* 0x020fc6000f8e02ff */
[----:B------:R1:W-:Y:S04]  /*fb70*/  STL [R1+0xd4], R0 ;  /* 0x0000d40001007387 */ /* 0x0003e80000100800 */
[----:B------:R2:W-:Y:S04]  /*fb80*/  STL [R1+0xb0], R6 ;  /* 0x0000b00601007387 */ /* 0x0005e80000100800 */
[----:B------:R-:W3:Y:S01]  /*fb90*/  LDL R21, [R1+0x338] ;  /* 0x0003380001157983 */ /* 0x000ee20000100800 */
[----:B0-----:R-:W-:Y:S02]  /*fba0*/  IMAD R3, R28, UR76, RZ ;  /* 0x0000004c1c037c24 */ /* 0x001fe4000f8e02ff */
[----:B-1----:R-:W-:-:S02]  /*fbb0*/  IMAD R0, R29, UR76, RZ ;  /* 0x0000004c1d007c24 */ /* 0x002fc4000f8e02ff */
[----:B------:R-:W-:Y:S01]  /*fbc0*/  IMAD R12, R18, UR76, RZ ;  /* 0x0000004c120c7c24 */ /* 0x000fe2000f8e02ff */
[----:B------:R0:W-:Y:S01]  /*fbd0*/  STL [R1+0x9c], R3 ;  /* 0x00009c0301007387 */ /* 0x0001e20000100800 */
[----:B------:R-:W-:Y:S02]  /*fbe0*/  IMAD R10, R16, UR76, RZ ;  /* 0x0000004c100a7c24 */ /* 0x000fe4000f8e02ff */
[----:B------:R-:W-:Y:S02]  /*fbf0*/  IMAD R7, R14, UR76, RZ ;  /* 0x0000004c0e077c24 */ /* 0x000fe4000f8e02ff */
[----:B--2---:R-:W-:Y:S02]  /*fc00*/  IMAD R6, R2, UR76, RZ ;  /* 0x0000004c02067c24 */ /* 0x004fe4000f8e02ff */
[----:B------:R-:W-:Y:S02]  /*fc10*/  IMAD R11, R17, UR76, RZ ;  /* 0x0000004c110b7c24 */ /* 0x000fe4000f8e02ff */
[----:B------:R-:W-:-:S02]  /*fc20*/  IMAD R2, R19, UR76, RZ ;  /* 0x0000004c13027c24 */ /* 0x000fc4000f8e02ff */
[----:B0-----:R-:W-:Y:S02]  /*fc30*/  IMAD R3, R8, UR76, RZ ;  /* 0x0000004c08037c24 */ /* 0x001fe4000f8e02ff */
[----:B------:R-:W-:Y:S01]  /*fc40*/  IMAD R13, R15, UR76, RZ ;  /* 0x0000004c0f0d7c24 */ /* 0x000fe2000f8e02ff */
[----:B------:R-:W-:Y:S01]  /*fc50*/  SHF.R.S32.HI R8, RZ, 0x1f, R4 ;  /* 0x0000001fff087819 */ /* 0x000fe20000011404 */
[----:B---3--:R-:W-:Y:S04]  /*fc60*/  STL [R1+0x51f4], R21 ;  /* 0x0051f41501007387 */ /* 0x008fe80000100800 */
[----:B------:R-:W-:Y:S04]  /*fc70*/  STL [R1+0x80], R0 ;  /* 0x0000800001007387 */ /* 0x000fe80000100800 */
[----:B------:R-:W2:Y:S04]  /*fc80*/  LDL R29, [R1+0x2ec] ;  /* 0x0002ec00011d7983 */ /* 0x000ea80000100800 */
[----:B------:R-:W3:Y:S04]  /*fc90*/  LDL R28, [R1+0x2e8] ;  /* 0x0002e800011c7983 */ /* 0x000ee80000100800 */
[----:B------:R-:W4:Y:S04]  /*fca0*/  LDL R27, [R1+0x2e4] ;  /* 0x0002e400011b7983 */ /* 0x000f280000100800 */
[----:B------:R-:W5:Y:S04]  /*fcb0*/  LDL R26, [R1+0x2e0] ;  /* 0x0002e000011a7983 */ /* 0x000f680000100800 */
[----:B------:R-:W2:Y:S04]  /*fcc0*/  LDL R25, [R1+0x2dc] ;  /* 0x0002dc0001197983 */ /* 0x000ea80000100800 */
[----:B------:R-:W2:Y:S04]  /*fcd0*/  LDL R24, [R1+0x2d8] ;  /* 0x0002d80001187983 */ /* 0x000ea80000100800 */
[----:B------:R-:W2:Y:S04]  /*fce0*/  LDL R23, [R1+0x2d4] ;  /* 0x0002d40001177983 */ /* 0x000ea80000100800 */
[----:B------:R-:W2:Y:S04]  /*fcf0*/  LDL R22, [R1+0x2d0] ;  /* 0x0002d00001167983 */ /* 0x000ea80000100800 */
[----:B------:R-:W2:Y:S04]  /*fd00*/  LDL R14, [R1+0x2f0] ;  /* 0x0002f000010e7983 */ /* 0x000ea80000100800 */
[----:B------:R-:W2:Y:S04]  /*fd10*/  LDL R18, [R1+0x2f4] ;  /* 0x0002f40001127983 */ /* 0x000ea80000100800 */
[----:B------:R0:W-:Y:S04]  /*fd20*/  STL [R1+0x51bc], R12 ;  /* 0x0051bc0c01007387 */ /* 0x0001e80000100800 */
[----:B------:R-:W2:Y:S04]  /*fd30*/  LDL R16, [R1+0x2fc] ;  /* 0x0002fc0001107983 */ /* 0x000ea80000100800 */
[----:B0-----:R-:W2:Y:S04]  /*fd40*/  LDL R12, [R1+0x2f8] ;  /* 0x0002f800010c7983 */ /* 0x001ea80000100800 */
[----:B------:R0:W-:Y:S04]  /*fd50*/  STL [R1+0x51c0], R10 ;  /* 0x0051c00a01007387 */ /* 0x0001e80000100800 */
[----:B0-----:R-:W2:Y:S04]  /*fd60*/  LDL R10, [R1+0x300] ;  /* 0x00030000010a7983 */ /* 0x001ea80000100800 */
[----:B------:R-:W-:Y:S04]  /*fd70*/  STL [R1+0x6c], R6 ;  /* 0x00006c0601007387 */ /* 0x000fe80000100800 */
[----:B------:R0:W-:Y:S04]  /*fd80*/  STL [R1+0x51c4], R6 ;  /* 0x0051c40601007387 */ /* 0x0001e80000100800 */
[----:B------:R-:W2:Y:S04]  /*fd90*/  LDL R17, [R1+0x308] ;  /* 0x0003080001117983 */ /* 0x000ea80000100800 */
[----:B0-----:R-:W2:Y:S04]  /*fda0*/  LDL R6, [R1+0x304] ;  /* 0x0003040001067983 */ /* 0x001ea80000100800 */
[----:B------:R0:W-:Y:S01]  /*fdb0*/  STL [R1+0x51c8], R11 ;  /* 0x0051c80b01007387 */ /* 0x0001e20000100800 */
[----:B------:R-:W-:-:S03]  /*fdc0*/  IMAD R0, R20, UR76, RZ ;  /* 0x0000004c14007c24 */ /* 0x000fc6000f8e02ff */
[----:B0-----:R-:W2:Y:S04]  /*fdd0*/  LDL R11, [R1+0x30c] ;  /* 0x00030c00010b7983 */ /* 0x001ea80000100800 */
[----:B------:R-:W-:Y:S04]  /*fde0*/  STL [R1+0x4c], R7 ;  /* 0x00004c0701007387 */ /* 0x000fe80000100800 */
[----:B------:R0:W-:Y:S04]  /*fdf0*/  STL [R1+0x51cc], R7 ;  /* 0x0051cc0701007387 */ /* 0x0001e80000100800 */
[----:B------:R-:W2:Y:S04]  /*fe00*/  LDL R19, [R1+0x314] ;  /* 0x0003140001137983 */ /* 0x000ea80000100800 */
[----:B0-----:R-:W2:Y:S04]  /*fe10*/  LDL R7, [R1+0x310] ;  /* 0x0003100001077983 */ /* 0x001ea80000100800 */
[----:B------:R0:W-:Y:S01]  /*fe20*/  STL [R1+0x51d0], R2 ;  /* 0x0051d00201007387 */ /* 0x0001e20000100800 */
[----:B------:R-:W-:-:S03]  /*fe30*/  SHF.R.S32.HI R21, RZ, 0x1f, R5 ;  /* 0x0000001fff157819 */ /* 0x000fc60000011405 */
[----:B0-----:R-:W2:Y:S04]  /*fe40*/  LDL R2, [R1+0x318] ;  /* 0x0003180001027983 */ /* 0x001ea80000100800 */
[----:B------:R0:W-:Y:S04]  /*fe50*/  STL [R1+0x51d4], R3 ;  /* 0x0051d40301007387 */ /* 0x0001e80000100800 */
[----:B------:R-:W2:Y:S04]  /*fe60*/  LDL R15, [R1+0x320] ;  /* 0x00032000010f7983 */ /* 0x000ea80000100800 */
[----:B0-----:R-:W2:Y:S04]  /*fe70*/  LDL R3, [R1+0x31c] ;  /* 0x00031c0001037983 */ /* 0x001ea80000100800 */
[----:B------:R0:W-:Y:S04]  /*fe80*/  STL [R1+0x51d8], R13 ;  /* 0x0051d80d01007387 */ /* 0x0001e80000100800 */
[----:B0-----:R-:W2:Y:S04]  /*fe90*/  LDL R13, [R1+0x324] ;  /* 0x00032400010d7983 */ /* 0x001ea80000100800 */
[----:B------:R0:W-:Y:S04]  /*fea0*/  STL [R1+0x51dc], R9 ;  /* 0x0051dc0901007387 */ /* 0x0001e80000100800 */
[----:B------:R-:W2:Y:S04]  /*feb0*/  LDL R20, [R1+0x32c] ;  /* 0x00032c0001147983 */ /* 0x000ea80000100800 */
[----:B0-----:R-:W2:Y:S04]  /*fec0*/  LDL R9, [R1+0x328] ;  /* 0x0003280001097983 */ /* 0x001ea80000100800 */
[----:B------:R0:W-:Y:S04]  /*fed0*/  STL [R1+0x5148], R0 ;  /* 0x0051480001007387 */ /* 0x0001e80000100800 */
[----:B0-----:R-:W2:Y:S04]  /*fee0*/  LDL R0, [R1+0x330] ;  /* 0x0003300001007983 */ /* 0x001ea80000100800 */
[----:B------:R0:W-:Y:S04]  /*fef0*/  STL [R1+0x51e4], R8 ;  /* 0x0051e40801007387 */ /* 0x0001e80000100800 */
[----:B0-----:R-:W3:Y:S04]  /*ff00*/  LDL R8, [R1+0x334] ;  /* 0x0003340001087983 */ /* 0x001ee80000100800 */
[----:B------:R0:W-:Y:S04]  /*ff10*/  STL [R1+0x51e0], R4 ;  /* 0x0051e00401007387 */ /* 0x0001e80000100800 */
[----:B0-----:R-:W3:Y:S04]  /*ff20*/  LDL R4, [R1+0x33c] ;  /* 0x00033c0001047983 */ /* 0x001ee80000100800 */
[----:B------:R0:W-:Y:S04]  /*ff30*/  STL [R1+0x19c], R21 ;  /* 0x00019c1501007387 */ /* 0x0001e80000100800 */
[----:B0-----:R-:W4:Y:S04]  /*ff40*/  LDL.LU R21, [R1+0x51f4] ;  /* 0x0051f40001157983 */ /* 0x001f280000300800 */
[----:B------:R4:W-:Y:S01]  /*ff50*/  STL [R1+0x51e8], R5 ;  /* 0x0051e80501007387 */ /* 0x0009e20000100800 */
[----:B--2---:R-:W-:-:S02]  /*ff60*/  SHF.R.S32.HI R0, RZ, 0x1f, R0 ;  /* 0x0000001fff007819 */ /* 0x004fc40000011400 */
[----:B---3--:R-:W-:Y:S02]  /*ff70*/  SHF.R.S32.HI R4, RZ, 0x1f, R4 ;  /* 0x0000001fff047819 */ /* 0x008fe40000011404 */
[----:B----4-:R-:W-:Y:S02]  /*ff80*/  SHF.R.S32.HI R5, RZ, 0x1f, R21 ;  /* 0x0000001fff057819 */ /* 0x010fe40000011415 */
[----:B------:R-:W2:Y:S04]  /*ff90*/  LDL R21, [R1+0x2cc] ;  /* 0x0002cc0001157983 */ /* 0x000ea80000100800 */
[----:B------:R0:W-:Y:S04]  /*ffa0*/  STL [R1+0x198], R4 ;  /* 0x0001980401007387 */ /* 0x0001e80000100800 */
[----:B------:R1:W-:Y:S01]  /*ffb0*/  STL [R1+0x194], R5 ;  /* 0x0001940501007387 */ /* 0x0003e20000100800 */
[----:B0-----:R-:W-:-:S02]  /*ffc0*/  SHF.R.S32.HI R4, RZ, 0x1f, R8 ;  /* 0x0000001fff047819 */ /* 0x001fc40000011408 */
[----:B-1----:R-:W-:-:S03]  /*ffd0*/  SHF.R.S32.HI R5, RZ, 0x1f, R20 ;  /* 0x0000001fff057819 */ /* 0x002fc60000011414 */
[----:B------:R0:W-:Y:S04]  /*ffe0*/  STL [R1+0x18c], R4 ;  /* 0x00018c0401007387 */ /* 0x0001e80000100800 */
[----:B------:R1:W-:Y:S01]  /*fff0*/  STL [R1+0x188], R0 ;  /* 0x0001880001007387 */ /* 0x0003e20000100800 */
[----:B0-----:R-:W-:-:S03]  /*10000*/  SHF.R.S32.HI R4, RZ, 0x1f, R9 ;  /* 0x0000001fff047819 */ /* 0x001fc60000011409 */
[----:B------:R0:W-:Y:S01]  /*10010*/  STL [R1+0x184], R5 ;  /* 0x0001840501007387 */ /* 0x0001e20000100800 */
[----:B-1----:R-:W-:-:S03]  /*10020*/  SHF.R.S32.HI R0, RZ, 0x1f, R13 ;  /* 0x0000001fff007819 */ /* 0x002fc6000001140d */
[----:B------:R1:W-:Y:S04]  /*10030*/  STL [R1+0x180], R4 ;  /* 0x0001800401007387 */ /* 0x0003e80000100800 */
[----:B------:R3:W-:Y:S01]  /*10040*/  STL [R1+0x17c], R0 ;  /* 0x00017c0001007387 */ /* 0x0007e20000100800 */
[----:B0-----:R-:W-:Y:S02]  /*10050*/  SHF.R.S32.HI R5, RZ, 0x1f, R15 ;  /* 0x0000001fff057819 */ /* 0x001fe4000001140f */
[----:B-1----:R-:W-:Y:S02]  /*10060*/  SHF.R.S32.HI R4, RZ, 0x1f, R3 ;  /* 0x0000001fff047819 */ /* 0x002fe40000011403 */
[----:B------:R-:W-:Y:S02]  /*10070*/  SHF.R.S32.HI R3, RZ, 0x1f, R19 ;  /* 0x0000001fff037819 */ /* 0x000fe40000011413 */
[----:B---3--:R-:W-:Y:S01]  /*10080*/  SHF.R.S32.HI R0, RZ, 0x1f, R2 ;  /* 0x0000001fff007819 */ /* 0x008fe20000011402 */
[----:B------:R-:W-:Y:S01]  /*10090*/  STL [R1+0x178], R5 ;  /* 0x0001780501007387 */ /* 0x000fe20000100800 */
[----:B------:R-:W-:-:S03]  /*100a0*/  SHF.R.S32.HI R2, RZ, 0x1f, R7 ;  /* 0x0000001fff027819 */ /* 0x000fc60000011407 */
[----:B------:R-:W-:Y:S04]  /*100b0*/  STL [R1+0x170], R4 ;  /* 0x0001700401007387 */ /* 0x000fe80000100800 */
        /* <DEDUP_REMOVED lines=8> */
[----:B-1----:R-:W-:-:S03]  /*10140*/  SHF.R.S32.HI R0, RZ, 0x1f, R10 ;  /* 0x0000001fff007819 */ /* 0x002fc6000001140a */
[----:B------:R0:W-:Y:S01]  /*10150*/  STL [R1+0x154], R2 ;  /* 0x0001540201007387 */ /* 0x0001e20000100800 */
[----:B---3--:R-:W-:-:S03]  /*10160*/  SHF.R.S32.HI R3, RZ, 0x1f, R16 ;  /* 0x0000001fff037819 */ /* 0x008fc60000011410 */
        /* <DEDUP_REMOVED lines=14> */
[----:B-----5:R-:W-:Y:S02]  /*10250*/  SHF.R.S32.HI R2, RZ, 0x1f, R26 ;  /* 0x0000001fff027819 */ /* 0x020fe4000001141a */
[----:B0-----:R-:W-:-:S03]  /*10260*/  SHF.R.S32.HI R0, RZ, 0x1f, R25 ;  /* 0x0000001fff007819 */ /* 0x001fc60000011419 */
[----:B------:R0:W-:Y:S01]  /*10270*/  STL [R1+0x128], R2 ;  /* 0x0001280201007387 */ /* 0x0001e20000100800 */
[----:B-1----:R-:W-:-:S03]  /*10280*/  SHF.R.S32.HI R3, RZ, 0x1f, R24 ;  /* 0x0000001fff037819 */ /* 0x002fc60000011418 */
[----:B------:R1:W-:Y:S04]  /*10290*/  STL [R1+0x124], R0 ;  /* 0x0001240001007387 */ /* 0x0003e80000100800 */
[----:B------:R-:W-:Y:S04]  /*102a0*/  STL [R1+0x120], R3 ;  /* 0x0001200301007387 */ /* 0x000fe80000100800 */
[----:B------:R-:W3:Y:S01]  /*102b0*/  LDL R5, [R1+0x2c4] ;  /* 0x0002c40001057983 */ /* 0x000ee20000100800 */
[----:B0-----:R-:W-:Y:S02]  /*102c0*/  SHF.R.S32.HI R2, RZ, 0x1f, R23 ;  /* 0x0000001fff027819 */ /* 0x001fe40000011417 */
[----:B-1----:R-:W-:-:S03]  /*102d0*/  SHF.R.S32.HI R0, RZ, 0x1f, R22 ;  /* 0x0000001fff007819 */ /* 0x002fc60000011416 */
[----:B------:R-:W-:Y:S04]  /*102e0*/  STL [R1+0x11c], R2 ;  /* 0x00011c0201007387 */ /* 0x000fe80000100800 */
[----:B---3--:R0:W-:Y:S04]  /*102f0*/  STL [R1+0x51f0], R5 ;  /* 0x0051f00501007387 */ /* 0x0081e80000100800 */
[----:B------:R2:W-:Y:S04]  /*10300*/  STL [R1+0x118], R0 ;  /* 0x0001180001007387 */ /* 0x0005e80000100800 */
[----:B------:R-:W3:Y:S04]  /*10310*/  LDL R22, [R1+0x2c0] ;  /* 0x0002c00001167983 */ /* 0x000ee80000100800 */
[----:B0-----:R-:W4:Y:S01]  /*10320*/  LDL R5, [R1+0x2c8] ;  /* 0x0002c80001057983 */ /* 0x001f220000100800 */
[----:B--2---:R-:W-:-:S03]  /*10330*/  SHF.R.S32.HI R0, RZ, 0x1f, R21 ;  /* 0x0000001fff007819 */ /* 0x004fc60000011415 */
[----:B------:R-:W2:Y:S04]  /*10340*/  LDL R4, [R1+0x2bc] ;  /* 0x0002bc0001047983 */ /* 0x000ea80000100800 */
[----:B------:R-:W5:Y:S04]  /*10350*/  LDL R8, [R1+0x2b8] ;  /* 0x0002b80001087983 */ /* 0x000f680000100800 */
[----:B------:R0:W-:Y:S04]  /*10360*/  STL [R1+0x110], R0 ;  /* 0x0001100001007387 */ /* 0x0001e80000100800 */
[----:B------:R-:W2:Y:S04]  /*10370*/  LDL R20, [R1+0x2b0] ;  /* 0x0002b00001147983 */ /* 0x000ea80000100800 */
[----:B------:R-:W2:Y:S04]  /*10380*/  LDL R9, [R1+0x2ac] ;  /* 0x0002ac0001097983 */ /* 0x000ea80000100800 */
[----:B0-----:R-:W2:Y:S04]  /*10390*/  LDL R0, [R1+0x2b4] ;  /* 0x0002b40001007983 */ /* 0x001ea80000100800 */
[----:B------:R-:W3:Y:S04]  /*103a0*/  LDL R13, [R1+0x2a8] ;  /* 0x0002a800010d7983 */ /* 0x000ee80000100800 */
        /* <DEDUP_REMOVED lines=20> */
[----:B------:R-:W3:Y:S01]  /*104f0*/  LDL R21, [R1+0x254] ;  /* 0x0002540001157983 */ /* 0x000ee20000100800 */
[----:B----4-:R-:W-:-:S05]  /*10500*/  SHF.R.S32.HI R5, RZ, 0x1f, R5 ;  /* 0x0000001fff057819 */ /* 0x010fca0000011405 */
[----:B------:R0:W-:Y:S04]  /*10510*/  STL [R1+0x10c], R5 ;  /* 0x00010c0501007387 */ /* 0x0001e80000100800 */
[----:B0-----:R-:W4:Y:S01]  /*10520*/  LDL.LU R5, [R1+0x51f0] ;  /* 0x0051f00001057983 */ /* 0x001f220000300800 */
[----:B--2---:R-:W-:Y:S02]  /*10530*/  SHF.R.S32.HI R0, RZ, 0x1f, R0 ;  /* 0x0000001fff007819 */ /* 0x004fe40000011400 */
[----:B----4-:R-:W-:-:S05]  /*10540*/  SHF.R.S32.HI R5, RZ, 0x1f, R5 ;  /* 0x0000001fff057819 */ /* 0x010fca0000011405 */
[----:B------:R3:W-:Y:S02]  /*10550*/  STL [R1+0x108], R5 ;  /* 0x0001080501007387 */ /* 0x0007e40000100800 */
[----:B---3--:R-:W-:Y:S02]  /*10560*/  SHF.R.S32.HI R5, RZ, 0x1f, R22 ;  /* 0x0000001fff057819 */ /* 0x008fe40000011416 */
[----:B------:R-:W2:Y:S04]  /*10570*/  LDL R22, [R1+0x250] ;  /* 0x0002500001167983 */ /* 0x000ea80000100800 */
[----:B------:R0:W-:Y:S02]  /*10580*/  STL [R1+0x100], R5 ;  /* 0x0001000501007387 */ /* 0x0001e40000100800 */
[----:B0-----:R-:W-:-:S02]  /*10590*/  SHF.R.S32.HI R5, RZ, 0x1f, R4 ;  /* 0x0000001fff057819 */ /* 0x001fc40000011404 */
[----:B-----5:R-:W-:-:S03]  /*105a0*/  SHF.R.S32.HI R4, RZ, 0x1f, R8 ;  /* 0x0000001fff047819 */ /* 0x020fc60000011408 */
[----:B------:R0:W-:Y:S04]  /*105b0*/  STL [R1+0xfc], R5 ;  /* 0x0000fc0501007387 */ /* 0x0001e80000100800 */
        /* <DEDUP_REMOVED lines=56> */
[----:B------:R0:W-:Y:S04]  /*10940*/  STL [R1+0x7c], R0 ;  /* 0x00007c0001007387 */ /* 0x0001e80000100800 */
[----:B------:R-:W5:Y:S04]  /*10950*/  LDL R4, [R1+0x23c] ;  /* 0x00023c0001047983 */ /* 0x000f680000100800 */
[----:B------:R-:W2:Y:S04]  /*10960*/  LDL R9, [R1+0x238] ;  /* 0x0002380001097983 */ /* 0x000ea80000100800 */
[----:B------:R-:W5:Y:S04]  /*10970*/  LDL R13, [R1+0x234] ;  /* 0x00023400010d7983 */ /* 0x000f680000100800 */
        /* <DEDUP_REMOVED lines=10> */
[----:B0-----:R-:W5:Y:S04]  /*10a20*/  LDL R0, [R1+0x208] ;  /* 0x0002080001007983 */ /* 0x001f680000100800 */
        /* <DEDUP_REMOVED lines=11> */
[----:B------:R-:W5:Y:S01]  /*10ae0*/  LDL R25, [R1+0x1d8] ;  /* 0x0001d80001197983 */ /* 0x000f620000100800 */
[----:B----4-:R-:W-:-:S05]  /*10af0*/  SHF.R.S32.HI R24, RZ, 0x1f, R24 ;  /* 0x0000001fff187819 */ /* 0x010fca0000011418 */
[----:B------:R0:W-:Y:S04]  /*10b00*/  STL [R1+0x78], R24 ;  /* 0x0000781801007387 */ /* 0x0001e80000100800 */
[----:B0-----:R-:W4:Y:S01]  /*10b10*/  LDL.LU R24, [R1+0x51ec] ;  /* 0x0051ec0001187983 */ /* 0x001f220000300800 */
[----:B---3--:R-:W-:Y:S02]  /*10b20*/  SHF.R.S32.HI R5, RZ, 0x1f, R5 ;  /* 0x0000001fff057819 */ /* 0x008fe40000011405 */
[----:B--2---:R-:W-:Y:S02]  /*10b30*/  SHF.R.S32.HI R8, RZ, 0x1f, R8 ;  /* 0x0000001fff087819 */ /* 0x004fe40000011408 */
[----:B-----5:R-:W-:Y:S02]  /*10b40*/  SHF.R.S32.HI R4, RZ, 0x1f, R4 ;  /* 0x0000001fff047819 */ /* 0x020fe40000011404 */
[----:B------:R-:W-:-:S02]  /*10b50*/  SHF.R.S32.HI R9, RZ, 0x1f, R9 ;  /* 0x0000001fff097819 */ /* 0x000fc40000011409 */
[----:B------:R-:W-:Y:S02]  /*10b60*/  SHF.R.S32.HI R13, RZ, 0x1f, R13 ;  /* 0x0000001fff0d7819 */ /* 0x000fe4000001140d */
[----:B------:R-:W-:Y:S02]  /*10b70*/  SHF.R.S32.HI R3, RZ, 0x1f, R3 ;  /* 0x0000001fff037819 */ /* 0x000fe40000011403 */
[----:B------:R-:W-:Y:S02]  /*10b80*/  SHF.R.S32.HI R2, RZ, 0x1f, R2 ;  /* 0x0000001fff027819 */ /* 0x000fe40000011402 */
[----:B------:R-:W-:Y:S02]  /*10b90*/  SHF.R.S32.HI R7, RZ, 0x1f, R7 ;  /* 0x0000001fff077819 */ /* 0x000fe40000011407 */
[----:B------:R-:W-:Y:S02]  /*10ba0*/  SHF.R.S32.HI R11, RZ, 0x1f, R11 ;  /* 0x0000001fff0b7819 */ /* 0x000fe4000001140b */
[----:B------:R-:W-:-:S02]  /*10bb0*/  SHF.R.S32.HI R6, RZ, 0x1f, R6 ;  /* 0x0000001fff067819 */ /* 0x000fc40000011406 */
[----:B------:R-:W-:Y:S02]  /*10bc0*/  SHF.R.S32.HI R10, RZ, 0x1f, R10 ;  /* 0x0000001fff0a7819 */ /* 0x000fe4000001140a */
[----:B----4-:R-:W-:-:S05]  /*10bd0*/  SHF.R.S32.HI R24, RZ, 0x1f, R24 ;  /* 0x0000001fff187819 */ /* 0x010fca0000011418 */
[----:B------:R0:W-:Y:S04]  /*10be0*/  STL [R1+0x74], R24 ;  /* 0x0000741801007387 */ /* 0x0001e80000100800 */
[----:B0-----:R-:W2:Y:S04]  /*10bf0*/  LDL R24, [R1+0x1d4] ;  /* 0x0001d40001187983 */ /* 0x001ea80000100800 */
[----:B------:R0:W-:Y:S04]  /*10c00*/  STL [R1+0x70], R5 ;  /* 0x0000700501007387 */ /* 0x0001e80000100800 */
[----:B0-----:R-:W3:Y:S04]  /*10c10*/  LDL.LU R5, [R1+0x51e8] ;  /* 0x0051e80001057983 */ /* 0x001ee80000300800 */
[----:B------:R0:W-:Y:S04]  /*10c20*/  STL [R1+0x68], R8 ;  /* 0x0000680801007387 */ /* 0x0001e80000100800 */
[----:B0-----:R-:W4:Y:S04]  /*10c30*/  LDL.LU R8, [R1+0x51e4] ;  /* 0x0051e40001087983 */ /* 0x001f280000300800 */
[----:B------:R0:W-:Y:S04]  /*10c40*/  STL [R1+0x64], R4 ;  /* 0x0000640401007387 */ /* 0x0001e80000100800 */
[----:B0-----:R-:W5:Y:S04]  /*10c50*/  LDL.LU R4, [R1+0x51e0] ;  /* 0x0051e00001047983 */ /* 0x001f680000300800 */
[----:B------:R0:W-:Y:S04]  /*10c60*/  STL [R1+0x60], R9 ;  /* 0x0000600901007387 */ /* 0x0001e80000100800 */
[----:B0-----:R-:W3:Y:S04]  /*10c70*/  LDL.LU R9, [R1+0x51dc] ;  /* 0x0051dc0001097983 */ /* 0x001ee80000300800 */
[----:B------:R0:W-:Y:S01]  /*10c80*/  STL [R1+0x5c], R13 ;  /* 0x00005c0d01007387 */ /* 0x0001e20000100800 */
[----:B------:R-:W-:-:S03]  /*10c90*/  SHF.R.S32.HI R12, RZ, 0x1f, R12 ;  /* 0x0000001fff0c7819 */ /* 0x000fc6000001140c */
        /* <DEDUP_REMOVED lines=13> */
[----:B------:R0:W-:Y:S04]  /*10d70*/  STL [R1+0x44], R6 ;  /* 0x0000440601007387 */ /* 0x0001e80000100800 */
[----:B0-----:R-:W3:Y:S04]  /*10d80*/  LDL.LU R6, [R1+0x51c4] ;  /* 0x0051c40001067983 */ /* 0x001ee80000300800 */
[----:B------:R0:W-:Y:S01]  /*10d90*/  STL [R1+0x40], R10 ;  /* 0x0000400a01007387 */ /* 0x0001e20000100800 */
[----:B------:R-:W-:-:S03]  /*10da0*/  SHF.R.S32.HI R20, RZ, 0x1f, R20 ;  /* 0x0000001fff147819 */ /* 0x000fc60000011414 */
[----:B0-----:R-:W3:Y:S04]  /*10db0*/  LDL.LU R10, [R1+0x51c0] ;  /* 0x0051c000010a7983 */ /* 0x001ee80000300800 */
[----:B------:R0:W-:Y:S04]  /*10dc0*/  STL [R1+0x3c], R12 ;  /* 0x00003c0c01007387 */ /* 0x0001e80000100800 */
        /* <DEDUP_REMOVED lines=9> */
[----:B------:R-:W-:Y:S01]  /*10e60*/  STL [R1+0x28], R20 ;  /* 0x0000281401007387 */ /* 0x000fe20000100800 */
[----:B0-----:R-:W-:-:S02]  /*10e70*/  SHF.R.S32.HI R0, RZ, 0x1f, R15 ;  /* 0x0000001fff007819 */ /* 0x001fc4000001140f */
[----:B------:R-:W-:-:S03]  /*10e80*/  SHF.R.S32.HI R15, RZ, 0x1f, R17 ;  /* 0x0000001fff0f7819 */ /* 0x000fc60000011411 */
[----:B------:R0:W-:Y:S04]  /*10e90*/  STL [R1+0x24], R0 ;  /* 0x0000240001007387 */ /* 0x0001e80000100800 */
[----:B------:R-:W-:Y:S01]  /*10ea0*/  STL [R1+0x20], R19 ;  /* 0x0000201301007387 */ /* 0x000fe20000100800 */
[----:B0-----:R-:W-:-:S03]  /*10eb0*/  SHF.R.S32.HI R0, RZ, 0x1f, R16 ;  /* 0x0000001fff007819 */ /* 0x001fc60000011410 */
[----:B------:R0:W-:Y:S01]  /*10ec0*/  STL [R1+0x1c], R15 ;  /* 0x00001c0f01007387 */ /* 0x0001e20000100800 */
[----:B------:R-:W-:-:S03]  /*10ed0*/  SHF.R.S32.HI R16, RZ, 0x1f, R18 ;  /* 0x0000001fff107819 */ /* 0x000fc60000011412 */
[----:B------:R1:W-:Y:S01]  /*10ee0*/  STL [R1+0x18], R0 ;  /* 0x0000180001007387 */ /* 0x0003e20000100800 */
[----:B0-----:R-:W-:Y:S02]  /*10ef0*/  SHF.R.S32.HI R15, RZ, 0x1f, R14 ;  /* 0x0000001fff0f7819 */ /* 0x001fe4000001140e */
[----:B------:R-:W-:Y:S02]  /*10f00*/  SHF.R.S32.HI R14, RZ, 0x1f, R28 ;  /* 0x0000001fff0e7819 */ /* 0x000fe4000001141c */
[----:B-1----:R-:W-:Y:S01]  /*10f10*/  SHF.R.S32.HI R0, RZ, 0x1f, R29 ;  /* 0x0000001fff007819 */ /* 0x002fe2000001141d */
[----:B------:R-:W-:Y:S04]  /*10f20*/  STL [R1+0x14], R16 ;  /* 0x0000141001007387 */ /* 0x000fe80000100800 */
[----:B------:R0:W-:Y:S04]  /*10f30*/  STL [R1+0x10], R15 ;  /* 0x0000100f01007387 */ /* 0x0001e80000100800 */
[----:B------:R1:W-:Y:S04]  /*10f40*/  STL [R1+0xc], R0 ;  /* 0x00000c0001007387 */ /* 0x0003e80000100800 */
[----:B------:R1:W-:Y:S01]  /*10f50*/  STL [R1+0x8], R14 ;  /* 0x0000080e01007387 */ /* 0x0003e20000100800 */
[----:B0-----:R-:W-:-:S02]  /*10f60*/  SHF.R.S32.HI R15, RZ, 0x1f, R27 ;  /* 0x0000001fff0f7819 */ /* 0x001fc4000001141b */
[----:B-1----:R-:W-:-:S03]  /*10f70*/  SHF.R.S32.HI R0, RZ, 0x1f, R26 ;  /* 0x0000001fff007819 */ /* 0x002fc6000001141a */
[----:B------:R-:W-:Y:S01]  /*10f80*/  STL [R1+0x4], R15 ;  /* 0x0000040f01007387 */ /* 0x000fe20000100800 */
[----:B------:R-:W-:-:S05]  /*10f90*/  SHF.R.S32.HI R14, RZ, 0x1f, R25 ;  /* 0x0000001fff0e7819 */ /* 0x000fca0000011419 */
[----:B------:R0:W-:Y:S04]  /*10fa0*/  STL [R1+0x5160], R14 ;  /* 0x0051600e01007387 */ /* 0x0001e80000100800 */
[----:B------:R-:W-:Y:S04]  /*10fb0*/  STL [R1], R0 ;  /* 0x0000000001007387 */ /* 0x000fe80000100800 */
[----:B0-----:R-:W3:Y:S01]  /*10fc0*/  LDL.LU R14, [R1+0x1d0] ;  /* 0x0001d000010e7983 */ /* 0x001ee20000300800 */
[----:B--2---:R-:W-:-:S03]  /*10fd0*/  SHF.R.S32.HI R15, RZ, 0x1f, R24 ;  /* 0x0000001fff0f7819 */ /* 0x004fc60000011418 */
[----:B------:R-:W2:Y:S04]  /*10fe0*/  LDL R24, [R1+0x1b0] ;  /* 0x0001b00001187983 */ /* 0x000ea80000100800 */
[----:B------:R0:W-:Y:S04]  /*10ff0*/  STL [R1+0x5158], R15 ;  /* 0x0051580f01007387 */ /* 0x0001e80000100800 */
[----:B0-----:R-:W2:Y:S01]  /*11000*/  LDL.LU R15, [R1+0x1cc] ;  /* 0x0001cc00010f7983 */ /* 0x001ea20000300800 */
[----:B---3--:R-:W-:-:S03]  /*11010*/  SHF.R.S32.HI R16, RZ, 0x1f, R14 ;  /* 0x0000001fff107819 */ /* 0x008fc6000001140e */
[----:B------:R-:W-:Y:S04]  /*11020*/  STL [R1+0x5168], R14 ;  /* 0x0051680e01007387 */ /* 0x000fe80000100800 */
[----:B------:R-:W-:Y:S01]  /*11030*/  STL [R1+0x515c], R16 ;  /* 0x00515c1001007387 */ /* 0x000fe20000100800 */
[----:B--2---:R-:W-:-:S03]  /*11040*/  SHF.R.S32.HI R17, RZ, 0x1f, R15 ;  /* 0x0000001fff117819 */ /* 0x004fc6000001140f */
[----:B------:R-:W-:Y:S04]  /*11050*/  STL [R1+0x5164], R15 ;  /* 0x0051640f01007387 */ /* 0x000fe80000100800 */
[----:B------:R0:W-:Y:S04]  /*11060*/  STL [R1+0x5154], R17 ;  /* 0x0051541101007387 */ /* 0x0001e80000100800 */
[----:B0-----:R-:W2:Y:S01]  /*11070*/  LDL.LU R17, [R1+0x1c8] ;  /* 0x0001c80001117983 */ /* 0x001ea20000300800 */
[----:B------:R-:W-:Y:S02]  /*11080*/  SHF.R.S32.HI R19, RZ, 0x1f, R22 ;  /* 0x0000001fff137819 */ /* 0x000fe40000011416 */
[----:B--2---:R-:W-:-:S05]  /*11090*/  SHF.R.S32.HI R18, RZ, 0x1f, R17 ;  /* 0x0000001fff127819 */ /* 0x004fca0000011411 */
[----:B------:R-:W-:Y:S04]  /*110a0*/  STL [R1+0x5170], R18 ;  /* 0x0051701201007387 */ /* 0x000fe80000100800 */
[----:B------:R-:W-:Y:S04]  /*110b0*/  STL [R1+0x516c], R17 ;  /* 0x00516c1101007387 */ /* 0x000fe80000100800 */
[----:B------:R-:W2:Y:S04]  /*110c0*/  LDL R25, [R1+0x1ac] ;  /* 0x0001ac0001197983 */ /* 0x000ea80000100800 */
[----:B------:R-:W3:Y:S04]  /*110d0*/  LDL R26, [R1+0x1a8] ;  /* 0x0001a800011a7983 */ /* 0x000ee80000100800 */
[----:B------:R-:W2:Y:S04]  /*110e0*/  LDL R27, [R1+0x1a4] ;  /* 0x0001a400011b7983 */ /* 0x000ea80000100800 */
[----:B------:R-:W2:Y:S04]  /*110f0*/  LDL R28, [R1+0x1a0] ;  /* 0x0001a000011c7983 */ /* 0x000ea80000100800 */
[----:B------:R-:W2:Y:S04]  /*11100*/  LDL R29, [R1+0x190] ;  /* 0x00019000011d7983 */ /* 0x000ea80000100800 */
[----:B------:R-:W2:Y:S04]  /*11110*/  LDL R16, [R1+0x140] ;  /* 0x0001400001107983 */ /* 0x000ea80000100800 */
[----:B------:R0:W-:Y:S04]  /*11120*/  STL [R1+0x5150], R19 ;  /* 0x0051501301007387 */ /* 0x0001e80000100800 */
[----:B0-----:R-:W2:Y:S01]  /*11130*/  LDL.LU R19, [R1+0x1c0] ;  /* 0x0001c00001137983 */ /* 0x001ea20000300800 */
[----:B------:R-:W-:-:S02]  /*11140*/  SHF.R.S32.HI R21, RZ, 0x1f, R21 ;  /* 0x0000001fff157819 */ /* 0x000fc40000011415 */
[----:B--2---:R-:W-:-:S05]  /*11150*/  SHF.R.S32.HI R20, RZ, 0x1f, R19 ;  /* 0x0000001fff147819 */ /* 0x004fca0000011413 */
[----:B------:R0:W-:Y:S04]  /*11160*/  STL [R1+0x5178], R20 ;  /* 0x0051781401007387 */ /* 0x0001e80000100800 */
[----:B------:R1:W-:Y:S04]  /*11170*/  STL [R1+0x5174], R19 ;  /* 0x0051741301007387 */ /* 0x0003e80000100800 */
[----:B------:R-:W2:Y:S04]  /*11180*/  LDL R17, [R1+0xe4] ;  /* 0x0000e40001117983 */ /* 0x000ea80000100800 */
[----:B0-----:R-:W2:Y:S04]  /*11190*/  LDL R20, [R1+0x104] ;  /* 0x0001040001147983 */ /* 0x001ea80000100800 */
[----:B-1----:R-:W2:Y:S04]  /*111a0*/  LDL R19, [R1+0x114] ;  /* 0x0001140001137983 */ /* 0x002ea80000100800 */
        /* <DEDUP_REMOVED lines=9> */
[----:B0-----:R-:W2:Y:S04]  /*11240*/  LDL R22, [R1+0x130] ;  /* 0x0001300001167983 */ /* 0x001ea80000100800 */
[----:B------:R0:W-:Y:S04]  /*11250*/  STL [R1+0x517c], R21 ;  /* 0x00517c1501007387 */ /* 0x0001e80000100800 */
[----:B0-----:R-:W2:Y:S04]  /*11260*/  LDL R21, [R1+0x160] ;  /* 0x0001600001157983 */ /* 0x001ea80000100800 */
[----:B------:R0:W-:Y:S04]  /*11270*/  STL [R1+0x5184], R23 ;  /* 0x0051841701007387 */ /* 0x0001e80000100800 */
[----:B0-----:R-:W4:Y:S01]  /*11280*/  LDL R23, [R1+0x174] ;  /* 0x0001740001177983 */ /* 0x001f220000100800 */
[----:B------:R-:W-:-:S02]  /*11290*/  SHF.R.S32.HI R24, RZ, 0x1f, R24 ;  /* 0x0000001fff187819 */ /* 0x000fc40000011418 */
[----:B------:R-:W-:Y:S02]  /*112a0*/  SHF.R.S32.HI R25, RZ, 0x1f, R25 ;  /* 0x0000001fff197819 */ /* 0x000fe40000011419 */
[----:B---3--:R-:W-:Y:S02]  /*112b0*/  SHF.R.S32.HI R26, RZ, 0x1f, R26 ;  /* 0x0000001fff1a7819 */ /* 0x008fe4000001141a */
[----:B------:R-:W-:Y:S01]  /*112c0*/  SHF.R.S32.HI R27, RZ, 0x1f, R27 ;  /* 0x0000001fff1b7819 */ /* 0x000fe2000001141b */
[----:B------:R4:W-:Y:S01]  /*112d0*/  STL [R1+0x5188], R24 ;  /* 0x0051881801007387 */ /* 0x0009e20000100800 */
[----:B------:R-:W-:Y:S02]  /*112e0*/  SHF.R.S32.HI R28, RZ, 0x1f, R28 ;  /* 0x0000001fff1c7819 */ /* 0x000fe4000001141c */
[----:B------:R-:W-:Y:S01]  /*112f0*/  SHF.R.S32.HI R29, RZ, 0x1f, R29 ;  /* 0x0000001fff1d7819 */ /* 0x000fe2000001141d */
[----:B------:R-:W-:Y:S04]  /*11300*/  STL [R1+0x518c], R25 ;  /* 0x00518c1901007387 */ /* 0x000fe80000100800 */
[----:B------:R-:W-:Y:S04]  /*11310*/  STL [R1+0x5190], R26 ;  /* 0x0051901a01007387 */ /* 0x000fe80000100800 */
[----:B------:R-:W-:Y:S04]  /*11320*/  STL [R1+0x5194], R27 ;  /* 0x0051941b01007387 */ /* 0x000fe80000100800 */
[----:B------:R-:W-:Y:S04]  /*11330*/  STL [R1+0x5198], R28 ;  /* 0x0051981c01007387 */ /* 0x000fe80000100800 */
[----:B------:R-:W-:Y:S01]  /*11340*/  STL [R1+0x519c], R29 ;  /* 0x00519c1d01007387 */ /* 0x000fe20000100800 */
[----:B------:R-:W-:-:S02]  /*11350*/  SHF.R.S32.HI R19, RZ, 0x1f, R19 ;  /* 0x0000001fff137819 */ /* 0x000fc40000011413 */
[----:B------:R-:W-:Y:S02]  /*11360*/  SHF.R.S32.HI R20, RZ, 0x1f, R20 ;  /* 0x0000001fff147819 */ /* 0x000fe40000011414 */
[----:B------:R-:W-:Y:S02]  /*11370*/  SHF.R.S32.HI R17, RZ, 0x1f, R17 ;  /* 0x0000001fff117819 */ /* 0x000fe40000011411 */
[----:B------:R-:W-:Y:S02]  /*11380*/  SHF.R.S32.HI R18, RZ, 0x1f, R18 ;  /* 0x0000001fff127819 */ /* 0x000fe40000011412 */
[----:B--2---:R-:W-:Y:S02]  /*11390*/  SHF.R.S32.HI R21, RZ, 0x1f, R21 ;  /* 0x0000001fff157819 */ /* 0x004fe40000011415 */
[----:B----4-:R-:W-:Y:S02]  /*113a0*/  SHF.R.S32.HI R24, RZ, 0x1f, R23 ;  /* 0x0000001fff187819 */ /* 0x010fe40000011417 */
[----:B------:R-:W-:-:S03]  /*113b0*/  SHF.R.S32.HI R23, RZ, 0x1f, R16 ;  /* 0x0000001fff177819 */ /* 0x000fc60000011410 */
[----:B------:R-:W-:Y:S04]  /*113c0*/  STL [R1+0x348], R24 ;  /* 0x0003481801007387 */ /* 0x000fe80000100800 */
[----:B------:R-:W2:Y:S04]  /*113d0*/  LDL.LU R16, [R1+0x33c] ;  /* 0x00033c0001107983 */ /* 0x000ea80000300800 */
[----:B------:R0:W-:Y:S04]  /*113e0*/  STL [R1+0x34c], R21 ;  /* 0x00034c1501007387 */ /* 0x0001e80000100800 */
[----:B------:R-:W-:Y:S01]  /*113f0*/  STL [R1+0x350], R23 ;  /* 0x0003501701007387 */ /* 0x000fe20000100800 */
[----:B0-----:R-:W-:-:S05]  /*11400*/  SHF.R.S32.HI R21, RZ, 0x1f, R22 ;  /* 0x0000001fff157819 */ /* 0x001fca0000011416 */
[----:B------:R-:W-:Y:S04]  /*11410*/  STL [R1+0x354], R21 ;  /* 0x0003541501007387 */ /* 0x000fe80000100800 */
[----:B------:R0:W-:Y:S04]  /*11420*/  STL [R1+0x358], R19 ;  /* 0x0003581301007387 */ /* 0x0001e80000100800 */
[----:B0-----:R-:W3:Y:S04]  /*11430*/  LDL.LU R19, [R1+0x338] ;  /* 0x0003380001137983 */ /* 0x001ee80000300800 */
[----:B------:R-:W-:Y:S04]  /*11440*/  STL [R1+0x35c], R20 ;  /* 0x00035c1401007387 */ /* 0x000fe80000100800 */
[----:B------:R0:W-:Y:S04]  /*11450*/  STL [R1+0x360], R17 ;  /* 0x0003601101007387 */ /* 0x0001e80000100800 */
[----:B------:R-:W-:Y:S04]  /*11460*/  STL [R1+0x364], R18 ;  /* 0x0003641201007387 */ /* 0x000fe80000100800 */
[----:B------:R-:W4:Y:S01]  /*11470*/  LDL.LU R25, [R1+0x334] ;  /* 0x0003340001197983 */ /* 0x000f220000300800 */
[----:B0-----:R-:W-:-:S02]  /*11480*/  SHF.R.S32.HI R17, RZ, 0x1f, R15 ;  /* 0x0000001fff117819 */ /* 0x001fc4000001140f */
[----:B------:R-:W-:Y:S02]  /*11490*/  SHF.R.S32.HI R15, RZ, 0x1f, R14 ;  /* 0x0000001fff0f7819 */ /* 0x000fe4000001140e */
[----:B------:R-:W-:Y:S01]  /*114a0*/  SHF.R.S32.HI R14, RZ, 0x1f, R0 ;  /* 0x0000001fff0e7819 */ /* 0x000fe20000011400 */
[----:B------:R-:W-:Y:S01]  /*114b0*/  STL [R1+0x368], R17 ;  /* 0x0003681101007387 */ /* 0x000fe20000100800 */
[----:B------:R-:W-:-:S03]  /*114c0*/  SHF.R.S32.HI R0, RZ, 0x1f, R6 ;  /* 0x0000001fff007819 */ /* 0x000fc60000011406 */
[----:B------:R-:W-:Y:S04]  /*114d0*/  STL [R1+0x36c], R15 ;  /* 0x00036c0f01007387 */ /* 0x000fe80000100800 */
[----:B------:R-:W2:Y:S04]  /*114e0*/  LDL.LU R20, [R1+0x19c] ;  /* 0x00019c0001147983 */ /* 0x000ea80000300800 */
[----:B------:R0:W-:Y:S04]  /*114f0*/  STL [R1+0x370], R14 ;  /* 0x0003700e01007387 */ /* 0x0001e80000100800 */
[----:B------:R-:W5:Y:S01]  /*11500*/  LDL.LU R6, [R1+0x51ac] ;  /* 0x0051ac0001067983 */ /* 0x000f620000300800 */
[----:B0-----:R-:W-:-:S03]  /*11510*/  SHF.R.S32.HI R14, RZ, 0x1f, R7 ;  /* 0x0000001fff0e7819 */ /* 0x001fc60000011407 */
[----:B------:R-:W2:Y:S04]  /*11520*/  LDL.LU R7, [R1+0x51a8] ;  /* 0x0051a80001077983 */ /* 0x000ea80000300800 */
[----:B------:R0:W-:Y:S04]  /*11530*/  STL [R1+0x374], R0 ;  /* 0x0003740001007387 */ /* 0x0001e80000100800 */
[----:B------:R-:W3:Y:S04]  /*11540*/  LDL.LU R17, [R1+0x330] ;  /* 0x0003300001117983 */ /* 0x000ee80000300800 */
[----:B------:R1:W-:Y:S01]  /*11550*/  STL [R1+0x378], R14 ;  /* 0x0003780e01007387 */ /* 0x0003e20000100800 */
[----:B0-----:R-:W-:-:S05]  /*11560*/  SHF.R.S32.HI R0, RZ, 0x1f, R12 ;  /* 0x0000001fff007819 */ /* 0x001fca000001140c */
[----:B------:R-:W-:Y:S01]  /*11570*/  STL [R1+0x37c], R0 ;  /* 0x00037c0001007387 */ /* 0x000fe20000100800 */
[----:B-1----:R-:W-:-:S03]  /*11580*/  SHF.R.S32.HI R14, RZ, 0x1f, R10 ;  /* 0x0000001fff0e7819 */ /* 0x002fc6000001140a */
[----:B------:R-:W3:Y:S04]  /*11590*/  LDL.LU R18, [R1+0x198] ;  /* 0x0001980001127983 */ /* 0x000ee80000300800 */
[----:B------:R0:W-:Y:S01]  /*115a0*/  STL [R1+0x380], R14 ;  /* 0x0003800e01007387 */ /* 0x0001e20000100800 */
[----:B------:R-:W-:-:S03]  /*115b0*/  SHF.R.S32.HI R15, RZ, 0x1f, R3 ;  /* 0x0000001fff0f7819 */ /* 0x000fc60000011403 */
[----:B------:R-:W3:Y:S01]  /*115c0*/  LDL.LU R24, [R1+0x32c] ;  /* 0x00032c0001187983 */ /* 0x000ee20000300800 */
[----:B0-----:R-:W-:Y:S02]  /*115d0*/  SHF.R.S32.HI R14, RZ, 0x1f, R2 ;  /* 0x0000001fff0e7819 */ /* 0x001fe40000011402 */
[----:B------:R-:W-:-:S03]  /*115e0*/  SHF.R.S32.HI R22, RZ, 0x1f, R9 ;  /* 0x0000001fff167819 */ /* 0x000fc60000011409 */
[----:B------:R0:W-:Y:S04]  /*115f0*/  STL [R1+0x388], R14 ;  /* 0x0003880e01007387 */ /* 0x0001e80000100800 */
[----:B------:R1:W-:Y:S01]  /*11600*/  STL [R1+0x38c], R15 ;  /* 0x00038c0f01007387 */ /* 0x0003e20000100800 */
[----:B0-----:R-:W-:-:S03]  /*11610*/  SHF.R.S32.HI R14, RZ, 0x1f, R13 ;  /* 0x0000001fff0e7819 */ /* 0x001fc6000001140d */
[----:B-1----:R-:W3:Y:S04]  /*11620*/  LDL.LU R15, [R1+0x194] ;  /* 0x00019400010f7983 */ /* 0x002ee80000300800 */
[----:B------:R-:W-:Y:S04]  /*11630*/  STL [R1+0x390], R14 ;  /* 0x0003900e01007387 */ /* 0x000fe80000100800 */
[----:B------:R0:W-:Y:S01]  /*11640*/  STL [R1+0x394], R22 ;  /* 0x0003941601007387 */ /* 0x0001e20000100800 */
[-C--:B-----5:R-:W-:Y:S02]  /*11650*/  IADD3 R21, P2, PT, R4, R6.reuse, RZ ;  /* 0x0000000604157210 */ /* 0x0a0fe40007f5e0ff */
[----:B0-----:R-:W-:-:S02]  /*11660*/  IADD3 R22, P1, PT, R5, R6, RZ ;  /* 0x0000000605167210 */ /* 0x001fc40007f3e0ff */
[-C--:B--2---:R-:W-:Y:S02]  /*11670*/  IADD3 R14, P5, PT, R4, R7.reuse, RZ ;  /* 0x00000007040e7210 */ /* 0x084fe40007fbe0ff */
[----:B------:R-:W2:Y:S04]  /*11680*/  LDL.LU R4, [R1+0x51a4] ;  /* 0x0051a40001047983 */ /* 0x000ea80000300800 */
[----:B------:R0:W-:Y:S04]  /*11690*/  STL [R1+0x4c20], R21 ;  /* 0x004c201501007387 */ /* 0x0001e80000100800 */
[----:B------:R-:W5:Y:S04]  /*116a0*/  LDL.LU R23, [R1+0x328] ;  /* 0x0003280001177983 */ /* 0x000f680000300800 */
[----:B------:R1:W-:Y:S01]  /*116b0*/  STL [R1+0x4b98], R14 ;  /* 0x004b980e01007387 */ /* 0x0003e20000100800 */
[----:B0-----:R-:W-:-:S03]  /*116c0*/  IADD3 R21, P0, PT, R5, R7, RZ ;  /* 0x0000000705157210 */ /* 0x001fc60007f1e0ff */
[----:B-1----:R-:W4:Y:S04]  /*116d0*/  LDL.LU R14, [R1+0x18c] ;  /* 0x00018c00010e7983 */ /* 0x002f280000300800 */
[----:B------:R0:W-:Y:S04]  /*116e0*/  STL [R1+0x4b94], R22 ;  /* 0x004b941601007387 */ /* 0x0001e80000100800 */
[----:B------:R-:W4:Y:S04]  /*116f0*/  LDL.LU R5, [R1+0x51a0] ;  /* 0x0051a00001057983 */ /* 0x000f280000300800 */
[----:B------:R1:W-:Y:S01]  /*11700*/  STL [R1+0x4b8c], R21 ;  /* 0x004b8c1501007387 */ /* 0x0003e20000100800 */
[----:B0-----:R-:W-:-:S02]  /*11710*/  IADD3 R22, P4, PT, R16, R6, RZ ;  /* 0x0000000610167210 */ /* 0x001fc40007f9e0ff */
[----:B------:R-:W-:Y:S01]  /*11720*/  IADD3 R16, P3, PT, R16, R7, RZ ;  /* 0x0000000710107210 */ /* 0x000fe20007f7e0ff */
[----:B-1----:R-:W5:Y:S04]  /*11730*/  LDL.LU R21, [R1+0x324] ;  /* 0x0003240001157983 */ /* 0x002f680000300800 */
[----:B------:R-:W-:Y:S04]  /*11740*/  STL [R1+0x4b90], R22 ;  /* 0x004b901601007387 */ /* 0x000fe80000100800 */
[----:B------:R0:W-:Y:S04]  /*11750*/  STL [R1+0x4b84], R16 ;  /* 0x004b841001007387 */ /* 0x0001e80000100800 */
[----:B0-----:R-:W5:Y:S01]  /*11760*/  LDL.LU R16, [R1+0x188] ;  /* 0x0001880001107983 */ /* 0x001f620000300800 */
[----:B---3--:R-:W-:Y:S01]  /*11770*/  IADD3 R22, P6, PT, R19, R6, RZ ;  /* 0x0000000613167210 */ /* 0x008fe20007fde0ff */
[----:B--2---:R-:W-:-:S05]  /*11780*/  IMAD.X R26, R8, 0x1, R4, P2 ;  /* 0x00000001081a7824 */ /* 0x004fca00010e0604 */
[----:B------:R-:W-:Y:S04]  /*11790*/  STL [R1+0x4c1c], R26 ;  /* 0x004c1c1a01007387 */ /* 0x000fe80000100800 */
[----:B------:R0:W-:Y:S04]  /*117a0*/  STL [R1+0x4b88], R22 ;  /* 0x004b881601007387 */ /* 0x0001e80000100800 */
[----:B0-----:R-:W2:Y:S01]  /*117b0*/  LDL.LU R22, [R1+0x320] ;  /* 0x0003200001167983 */ /* 0x001ea20000300800 */
[----:B----4-:R-:W-:Y:S01]  /*117c0*/  IMAD.X R8, R8, 0x1, R5, P5 ;  /* 0x0000000108087824 */ /* 0x010fe200028e0605 */
[----:B------:R-:W-:-:S04]  /*117d0*/  IADD3 R19, P5, PT, R19, R7, RZ ;  /* 0x0000000713137210 */ /* 0x000fc80007fbe0ff */
[----:B------:R-:W-:Y:S04]  /*117e0*/  STL [R1+0x4b80], R8 ;  /* 0x004b800801007387 */ /* 0x000fe80000100800 */
[----:B------:R0:W-:Y:S04]  /*117f0*/  STL [R1+0x4b78], R19 ;  /* 0x004b781301007387 */ /* 0x0001e80000100800 */
[----:B0-----:R-:W3:Y:S01]  /*11800*/  LDL.LU R19, [R1+0x184] ;  /* 0x0001840001137983 */ /* 0x001ee20000300800 */
[----:B------:R-:W-:Y:S01]  /*11810*/  IADD3 R8, P2, PT, R25, R6, RZ ;  /* 0x0000000619087210 */ /* 0x000fe20007f5e0ff */
[----:B------:R-:W-:-:S02]  /*11820*/  IMAD.X R26, R20, 0x1, R4, P1 ;  /* 0x00000001141a7824 */ /* 0x000fc400008e0604 */
[----:B------:R-:W-:Y:S02]  /*11830*/  IMAD.X R20, R20, 0x1, R5, P0 ;  /* 0x0000000114147824 */ /* 0x000fe400000e0605 */
[----:B------:R0:W-:Y:S04]  /*11840*/  STL [R1+0x4b7c], R8 ;  /* 0x004b7c0801007387 */ /* 0x0001e80000100800 */
[----:B------:R-:W-:Y:S01]  /*11850*/  STL [R1+0x4b74], R26 ;  /* 0x004b741a01007387 */ /* 0x000fe20000100800 */
[----:B0-----:R-:W-:-:S03]  /*11860*/  IADD3 R8, P1, PT, R25, R7, RZ ;  /* 0x0000000719087210 */ /* 0x001fc60007f3e0ff */
[----:B------:R-:W4:Y:S04]  /*11870*/  LDL.LU R25, [R1+0x31c] ;  /* 0x00031c0001197983 */ /* 0x000f280000300800 */
[----:B------:R-:W-:Y:S04]  /*11880*/  STL [R1+0x4b70], R8 ;  /* 0x004b700801007387 */ /* 0x000fe80000100800 */
[----:B------:R0:W-:Y:S04]  /*11890*/  STL [R1+0x4b64], R20 ;  /* 0x004b641401007387 */ /* 0x0001e80000100800 */
[----:B0-----:R-:W4:Y:S01]  /*118a0*/  LDL.LU R20, [R1+0x180] ;  /* 0x0001800001147983 */ /* 0x001f220000300800 */
        /* <DEDUP_REMOVED lines=14> */
[----:B------:R1:W-:Y:S01]  /*11990*/  STL [R1+0x4b58], R26 ;  /* 0x004b581a01007387 */ /* 0x0003e20000100800 */
[----:B0-----:R-:W-:-:S03]  /*119a0*/  IADD3 R8, P6, PT, R24, R7, RZ ;  /* 0x0000000718087210 */ /* 0x001fc60007fde0ff */
[----:B------:R-:W4:Y:S04]  /*119b0*/  LDL.LU R24, [R1+0x314] ;  /* 0x0003140001187983 */ /* 0x000f280000300800 */
[----:B------:R5:W-:Y:S01]  /*119c0*/  STL [R1+0x4b50], R8 ;  /* 0x004b500801007387 */ /* 0x000be20000100800 */
[----:B-1----:R-:W-:-:S03]  /*119d0*/  IMAD.X R26, R14, 0x1, R4, P2 ;  /* 0x000000010e1a7824 */ /* 0x002fc600010e0604 */
[----:B------:R0:W-:Y:S01]  /*119e0*/  STL [R1+0x4b44], R15 ;  /* 0x004b440f01007387 */ /* 0x0001e20000100800 */
[----:B-----5:R-:W-:-:S03]  /*119f0*/  IADD3 R8, P5, PT, R23, R6, RZ ;  /* 0x0000000617087210 */ /* 0x020fc60007fbe0ff */
[----:B0-----:R-:W5:Y:S01]  /*11a00*/  LDL.LU R15, [R1+0x178] ;  /* 0x00017800010f7983 */ /* 0x001f620000300800 */
[----:B------:R-:W-:-:S03]  /*11a10*/  IMAD.X R14, R14, 0x1, R5, P1 ;  /* 0x000000010e0e7824 */ /* 0x000fc600008e0605 */
[----:B------:R0:W-:Y:S04]  /*11a20*/  STL [R1+0x4b4c], R8 ;  /* 0x004b4c0801007387 */ /* 0x0001e80000100800 */
[----:B------:R-:W-:Y:S01]  /*11a30*/  STL [R1+0x4b48], R26 ;  /* 0x004b481a01007387 */ /* 0x000fe20000100800 */
[----:B0-----:R-:W-:-:S03]  /*11a40*/  IADD3 R8, P2, PT, R23, R7, RZ ;  /* 0x0000000717087210 */ /* 0x001fc60007f5e0ff */
[----:B------:R-:W5:Y:S04]  /*11a50*/  LDL.LU R23, [R1+0x310] ;  /* 0x0003100001177983 */ /* 0x000f680000300800 */
[----:B------:R-:W-:Y:S04]  /*11a60*/  STL [R1+0x4b40], R8 ;  /* 0x004b400801007387 */ /* 0x000fe80000100800 */
[----:B------:R0:W-:Y:S04]  /*11a70*/  STL [R1+0x4b34], R14 ;  /* 0x004b340e01007387 */ /* 0x0001e80000100800 */
[----:B0-----:R-:W5:Y:S01]  /*11a80*/  LDL.LU R14, [R1+0x170] ;  /* 0x00017000010e7983 */ /* 0x001f620000300800 */
[----:B------:R-:W-:Y:S01]  /*11a90*/  IADD3 R8, P1, PT, R21, R6, RZ ;  /* 0x0000000615087210 */ /* 0x000fe20007f3e0ff */
[----:B------:R-:W-:-:S02]  /*11aa0*/  IMAD.X R26, R16, 0x1, R4, P0 ;  /* 0x00000001101a7824 */ /* 0x000fc400000e0604 */
[----:B------:R-:W-:Y:S02]  /*11ab0*/  IMAD.X R16, R16, 0x1, R5, P4 ;  /* 0x0000000110107824 */ /* 0x000fe400020e0605 */
[----:B------:R0:W-:Y:S04]  /*11ac0*/  STL [R1+0x4b3c], R8 ;  /* 0x004b3c0801007387 */ /* 0x0001e80000100800 */
[----:B------:R-:W-:Y:S01]  /*11ad0*/  STL [R1+0x4b38], R26 ;  /* 0x004b381a01007387 */ /* 0x000fe20000100800 */
[----:B0-----:R-:W-:-:S03]  /*11ae0*/  IADD3 R8, P0, PT, R21, R7, RZ ;  /* 0x0000000715087210 */ /* 0x001fc60007f1e0ff */
[----:B------:R-:W5:Y:S04]  /*11af0*/  LDL.LU R21, [R1+0x30c] ;  /* 0x00030c0001157983 */ /* 0x000f680000300800 */
[----:B------:R-:W-:Y:S04]  /*11b00*/  STL [R1+0x4b30], R8 ;  /* 0x004b300801007387 */ /* 0x000fe80000100800 */
[----:B------:R0:W-:Y:S04]  /*11b10*/  STL [R1+0x4b24], R16 ;  /* 0x004b241001007387 */ /* 0x0001e80000100800 */
[----:B0-----:R-:W5:Y:S01]  /*11b20*/  LDL.LU R16, [R1+0x16c] ;  /* 0x00016c0001107983 */ /* 0x001f620000300800 */
[----:B--2---:R-:W-:-:S05]  /*11b30*/  IADD3 R8, P4, PT, R22, R6, RZ ;  /* 0x0000000616087210 */ /* 0x004fca0007f9e0ff */
[----:B------:R0:W-:Y:S01]  /*11b40*/  STL [R1+0x4b2c], R8 ;  /* 0x004b2c0801007387 */ /* 0x0001e20000100800 */
[C---:B---3--:R-:W-:Y:S01]  /*11b50*/  IMAD.X R26, R19.reuse, 0x1, R4, P3 ;  /* 0x00000001131a7824 */ /* 0x048fe200018e0604 */
[----:B0-----:R-:W-:Y:S01]  /*11b60*/  IADD3 R8, P3, PT, R22, R7, RZ ;  /* 0x0000000716087210 */ /* 0x001fe20007f7e0ff */
[----:B------:R-:W-:-:S03]  /*11b70*/  IMAD.X R19, R19, 0x1, R5, P6 ;  /* 0x0000000113137824 */ /* 0x000fc600030e0605 */
[----:B------:R-:W-:Y:S04]  /*11b80*/  STL [R1+0x4b28], R26 ;  /* 0x004b281a01007387 */ /* 0x000fe80000100800 */
[----:B------:R-:W2:Y:S04]  /*11b90*/  LDL.LU R22, [R1+0x308] ;  /* 0x0003080001167983 */ /* 0x000ea80000300800 */
[----:B------:R-:W-:Y:S04]  /*11ba0*/  STL [R1+0x4b20], R8 ;  /* 0x004b200801007387 */ /* 0x000fe80000100800 */
[----:B------:R0:W-:Y:S04]  /*11bb0*/  STL [R1+0x4b14], R19 ;  /* 0x004b141301007387 */ /* 0x0001e80000100800 */
[----:B0-----:R-:W3:Y:S01]  /*11bc0*/  LDL.LU R19, [R1+0x168] ;  /* 0x0001680001137983 */ /* 0x001ee20000300800 */
[----:B----4-:R-:W-:-:S05]  /*11bd0*/  IADD3 R8, P6, PT, R25, R6, RZ ;  /* 0x0000000619087210 */ /* 0x010fca0007fde0ff */
[----:B------:R0:W-:Y:S01]  /*11be0*/  STL [R1+0x4b1c], R8 ;  /* 0x004b1c0801007387 */ /* 0x0001e20000100800 */
[C---:B------:R-:W-:Y:S02]  /*11bf0*/  IMAD.X R26, R20.reuse, 0x1, R4, P5 ;  /* 0x00000001141a7824 */ /* 0x040fe400028e0604 */
[----:B------:R-:W-:-:S03]  /*11c00*/  IMAD.X R20, R20, 0x1, R5, P2 ;  /* 0x0000000114147824 */ /* 0x000fc600010e0605 */
[----:B------:R-:W-:Y:S01]  /*11c10*/  STL [R1+0x4b18], R26 ;  /* 0x004b181a01007387 */ /* 0x000fe20000100800 */
[----:B0-----:R-:W-:-:S03]  /*11c20*/  IADD3 R8, P5, PT, R25, R7, RZ ;  /* 0x0000000719087210 */ /* 0x001fc60007fbe0ff */
[----:B------:R-:W4:Y:S04]  /*11c30*/  LDL.LU R25, [R1+0x304] ;  /* 0x0003040001197983 */ /* 0x000f280000300800 */
[----:B------:R-:W-:Y:S04]  /*11c40*/  STL [R1+0x4b10], R8 ;  /* 0x004b100801007387 */ /* 0x000fe80000100800 */
[----:B------:R0:W-:Y:S04]  /*11c50*/  STL [R1+0x4b04], R20 ;  /* 0x004b041401007387 */ /* 0x0001e80000100800 */
[----:B0-----:R-:W4:Y:S01]  /*11c60*/  LDL.LU R20, [R1+0x164] ;  /* 0x0001640001147983 */ /* 0x001f220000300800 */
[----:B------:R-:W-:-:S05]  /*11c70*/  IADD3 R8, P2, PT, R17, R6, RZ ;  /* 0x0000000611087210 */ /* 0x000fca0007f5e0ff */
        /* <DEDUP_REMOVED lines=11> */
[C---:B-----5:R-:W-:Y:S02]  /*11d30*/  IMAD.X R26, R15.reuse, 0x1, R4, P4 ;  /* 0x000000010f1a7824 */ /* 0x060fe400020e0604 */
[----:B------:R-:W-:Y:S01]  /*11d40*/  IMAD.X R15, R15, 0x1, R5, P3 ;  /* 0x000000010f0f7824 */ /* 0x000fe200018e0605 */
[----:B0-----:R-:W-:Y:S02]  /*11d50*/  IADD3 R8, P4, PT, R24, R7, RZ ;  /* 0x0000000718087210 */ /* 0x001fe40007f9e0ff */
[----:B------:R-:W-:Y:S04]  /*11d60*/  STL [R1+0x4af8], R26 ;  /* 0x004af81a01007387 */ /* 0x000fe80000100800 */
[----:B------:R-:W5:Y:S04]  /*11d70*/  LDL.LU R24, [R1+0x2fc] ;  /* 0x0002fc0001187983 */ /* 0x000f680000300800 */
[----:B------:R0:W-:Y:S04]  /*11d80*/  STL [R1+0x4af0], R8 ;  /* 0x004af00801007387 */ /* 0x0001e80000100800 */
[----:B------:R1:W-:Y:S01]  /*11d90*/  STL [R1+0x4ae4], R15 ;  /* 0x004ae40f01007387 */ /* 0x0003e20000100800 */
[----:B0-----:R-:W-:-:S03]  /*11da0*/  IADD3 R8, P3, PT, R23, R6, RZ ;  /* 0x0000000617087210 */ /* 0x001fc60007f7e0ff */
[----:B-1----:R-:W5:Y:S01]  /*11db0*/  LDL.LU R15, [R1+0x158] ;  /* 0x00015800010f7983 */ /* 0x002f620000300800 */
[----:B------:R-:W-:-:S03]  /*11dc0*/  IMAD.X R26, R14, 0x1, R4, P6 ;  /* 0x000000010e1a7824 */ /* 0x000fc600030e0604 */
[----:B------:R0:W-:Y:S01]  /*11dd0*/  STL [R1+0x4aec], R8 ;  /* 0x004aec0801007387 */ /* 0x0001e20000100800 */
[----:B------:R-:W-:-:S03]  /*11de0*/  IMAD.X R14, R14, 0x1, R5, P5 ;  /* 0x000000010e0e7824 */ /* 0x000fc600028e0605 */
[----:B------:R-:W-:Y:S01]  /*11df0*/  STL [R1+0x4ae8], R26 ;  /* 0x004ae81a01007387 */ /* 0x000fe20000100800 */
[----:B0-----:R-:W-:-:S03]  /*11e00*/  IADD3 R8, P6, PT, R23, R7, RZ ;  /* 0x0000000717087210 */ /* 0x001fc60007fde0ff */
[----:B------:R-:W5:Y:S04]  /*11e10*/  LDL.LU R23, [R1+0x2f8] ;  /* 0x0002f80001177983 */ /* 0x000f680000300800 */
[----:B------:R-:W-:Y:S04]  /*11e20*/  STL [R1+0x4ae0], R8 ;  /* 0x004ae00801007387 */ /* 0x000fe80000100800 */
[----:B------:R0:W-:Y:S04]  /*11e30*/  STL [R1+0x4ad4], R14 ;  /* 0x004ad40e01007387 */ /* 0x0001e80000100800 */
[----:B0-----:R-:W5:Y:S01]  /*11e40*/  LDL.LU R14, [R1+0x154] ;  /* 0x00015400010e7983 */ /* 0x001f620000300800 */
[----:B------:R-:W-:Y:S01]  /*11e50*/  IADD3 R8, P5, PT, R21, R6, RZ ;  /* 0x0000000615087210 */ /* 0x000fe20007fbe0ff */
[----:B------:R-:W-:-:S04]  /*11e60*/  IMAD.X R26, R16, 0x1, R4, P2 ;  /* 0x00000001101a7824 */ /* 0x000fc800010e0604 */
        /* <DEDUP_REMOVED lines=20> */
[C-C-:B------:R-:W-:Y:S02]  /*11fb0*/  IMAD.X R26, R20.reuse, 0x1, R4.reuse, P3 ;  /* 0x00000001141a7824 */ /* 0x140fe400018e0604 */
[----:B------:R-:W-:Y:S01]  /*11fc0*/  IMAD.X R20, R20, 0x1, R5, P6 ;  /* 0x0000000114147824 */ /* 0x000fe200030e0605 */
[----:B0-----:R-:W-:Y:S02]  /*11fd0*/  IADD3 R8, P3, PT, R25, R7, RZ ;  /* 0x0000000719087210 */ /* 0x001fe40007f7e0ff */
[----:B------:R-:W-:Y:S04]  /*11fe0*/  STL [R1+0x4ab8], R26 ;  /* 0x004ab81a01007387 */ /* 0x000fe80000100800 */
[----:B------:R-:W4:Y:S04]  /*11ff0*/  LDL.LU R25, [R1+0x2ec] ;  /* 0x0002ec0001197983 */ /* 0x000f280000300800 */
[----:B------:R-:W-:Y:S04]  /*12000*/  STL [R1+0x4ab0], R8 ;  /* 0x004ab00801007387 */ /* 0x000fe80000100800 */
[----:B------:R0:W-:Y:S04]  /*12010*/  STL [R1+0x4aa4], R20 ;  /* 0x004aa41401007387 */ /* 0x0001e80000100800 */
[----:B0-----:R-:W4:Y:S01]  /*12020*/  LDL.LU R20, [R1+0x148] ;  /* 0x0001480001147983 */ /* 0x001f220000300800 */
[----:B------:R-:W-:Y:S01]  /*12030*/  IADD3 R8, P6, PT, R17, R6, RZ ;  /* 0x0000000611087210 */ /* 0x000fe20007fde0ff */
[----:B------:R-:W-:-:S04]  /*12040*/  IMAD.X R26, R18, 0x1, R4, P5 ;  /* 0x00000001121a7824 */ /* 0x000fc800028e0604 */
[----:B------:R0:W-:Y:S01]  /*12050*/  STL [R1+0x4aac], R8 ;  /* 0x004aac0801007387 */ /* 0x0001e20000100800 */
[----:B------:R-:W-:-:S03]  /*12060*/  IMAD.X R18, R18, 0x1, R5, P2 ;  /* 0x0000000112127824 */ /* 0x000fc600010e0605 */
[----:B------:R-:W-:Y:S01]  /*12070*/  STL [R1+0x4aa8], R26 ;  /* 0x004aa81a01007387 */ /* 0x000fe20000100800 */
[----:B0-----:R-:W-:-:S03]  /*12080*/  IADD3 R8, P5, PT, R17, R7, RZ ;  /* 0x0000000711087210 */ /* 0x001fc60007fbe0ff */
[----:B------:R-:W4:Y:S04]  /*12090*/  LDL.LU R17, [R1+0x2e8] ;  /* 0x0002e80001117983 */ /* 0x000f280000300800 */
[----:B------:R-:W-:Y:S04]  /*120a0*/  STL [R1+0x4aa0], R8 ;  /* 0x004aa00801007387 */ /* 0x000fe80000100800 */
[----:B------:R0:W-:Y:S04]  /*120b0*/  STL [R1+0x4a94], R18 ;  /* 0x004a941201007387 */ /* 0x0001e80000100800 */
[----:B0-----:R-:W4:Y:S01]  /*120c0*/  LDL.LU R18, [R1+0x144] ;  /* 0x0001440001127983 */ /* 0x001f220000300800 */
[----:B-----5:R-:W-:-:S05]  /*120d0*/  IADD3 R8, P2, PT, R24, R6, RZ ;  /* 0x0000000618087210 */ /* 0x020fca0007f5e0ff */
[----:B------:R0:W-:Y:S01]  /*120e0*/  STL [R1+0x4a9c], R8 ;  /* 0x004a9c0801007387 */ /* 0x0001e20000100800 */
[C---:B------:R-:W-:Y:S02]  /*120f0*/  IMAD.X R26, R15.reuse, 0x1, R4, P1 ;  /* 0x000000010f1a7824 */ /* 0x040fe400008e0604 */
[----:B------:R-:W-:-:S03]  /*12100*/  IMAD.X R15, R15, 0x1, R5, P0 ;  /* 0x000000010f0f7824 */ /* 0x000fc600000e0605 */
[----:B------:R-:W-:Y:S01]  /*12110*/  STL [R1+0x4a98], R26 ;  /* 0x004a981a01007387 */ /* 0x000fe20000100800 */
[----:B0-----:R-:W-:-:S03]  /*12120*/  IADD3 R8, P1, PT, R24, R7, RZ ;  /* 0x0000000718087210 */ /* 0x001fc60007f3e0ff */
[----:B------:R-:W5:Y:S04]  /*12130*/  LDL.LU R24, [R1+0x2e4] ;  /* 0x0002e40001187983 */ /* 0x000f680000300800 */
[----:B------:R0:W-:Y:S04]  /*12140*/  STL [R1+0x4a90], R8 ;  /* 0x004a900801007387 */ /* 0x0001e80000100800 */
[----:B------:R1:W-:Y:S01]  /*12150*/  STL [R1+0x4a84], R15 ;  /* 0x004a840f01007387 */ /* 0x0003e20000100800 */
[----:B0-----:R-:W-:-:S03]  /*12160*/  IADD3 R8, P0, PT, R23, R6, RZ ;  /* 0x0000000617087210 */ /* 0x001fc60007f1e0ff */
[----:B-1----:R-:W5:Y:S04]  /*12170*/  LDL.LU R15, [R1+0x13c] ;  /* 0x00013c00010f7983 */ /* 0x002f680000300800 */
[----:B------:R0:W-:Y:S01]  /*12180*/  STL [R1+0x4a8c], R8 ;  /* 0x004a8c0801007387 */ /* 0x0001e20000100800 */
[C---:B------:R-:W-:Y:S02]  /*12190*/  IMAD.X R26, R14.reuse, 0x1, R4, P4 ;  /* 0x000000010e1a7824 */ /* 0x040fe400020e0604 */
[----:B------:R-:W-:-:S03]  /*121a0*/  IMAD.X R14, R14, 0x1, R5, P3 ;  /* 0x000000010e0e7824 */ /* 0x000fc600018e0605 */
[----:B------:R-:W-:Y:S01]  /*121b0*/  STL [R1+0x4a88], R26 ;  /* 0x004a881a01007387 */ /* 0x000fe20000100800 */
[----:B0-----:R-:W-:-:S03]  /*121c0*/  IADD3 R8, P4, PT, R23, R7, RZ ;  /* 0x0000000717087210 */ /* 0x001fc60007f9e0ff */
[----:B------:R-:W5:Y:S04]  /*121d0*/  LDL.LU R23, [R1+0x2e0] ;  /* 0x0002e00001177983 */ /* 0x000f680000300800 */
[----:B------:R-:W-:Y:S04]  /*121e0*/  STL [R1+0x4a80], R8 ;  /* 0x004a800801007387 */ /* 0x000fe80000100800 */
[----:B------:R0:W-:Y:S04]  /*121f0*/  STL [R1+0x4a74], R14 ;  /* 0x004a740e01007387 */ /* 0x0001e80000100800 */
[----:B0-----:R-:W5:Y:S01]  /*12200*/  LDL.LU R14, [R1+0x138] ;  /* 0x00013800010e7983 */ /* 0x001f620000300800 */
[----:B------:R-:W-:-:S05]  /*12210*/  IADD3 R8, P3, PT, R21, R6, RZ ;  /* 0x0000000615087210 */ /* 0x000fca0007f7e0ff */
[----:B------:R0:W-:Y:S01]  /*12220*/  STL [R1+0x4a7c], R8 ;  /* 0x004a7c0801007387 */ /* 0x0001e20000100800 */
[C---:B------:R-:W-:Y:S02]  /*12230*/  IMAD.X R26, R16.reuse, 0x1, R4, P6 ;  /* 0x00000001101a7824 */ /* 0x040fe400030e0604 */
[----:B------:R-:W-:Y:S01]  /*12240*/  IMAD.X R16, R16, 0x1, R5, P5 ;  /* 0x0000000110107824 */ /* 0x000fe200028e0605 */
[----:B0-----:R-:W-:Y:S02]  /*12250*/  IADD3 R8, P6, PT, R21, R7, RZ ;  /* 0x0000000715087210 */ /* 0x001fe40007fde0ff */
[----:B------:R-:W-:Y:S04]  /*12260*/  STL [R1+0x4a78], R26 ;  /* 0x004a781a01007387 */ /* 0x000fe80000100800 */
        /* <DEDUP_REMOVED lines=17> */
[----:B------:R-:W-:Y:S01]  /*12380*/  IMAD.X R20, R20, 0x1, R5, P4 ;  /* 0x0000000114147824 */ /* 0x000fe200020e0605 */
[----:B0-----:R-:W-:Y:S02]  /*12390*/  IADD3 R8, P0, PT, R25, R7, RZ ;  /* 0x0000000719087210 */ /* 0x001fe40007f1e0ff */
[----:B------:R-:W-:Y:S04]  /*123a0*/  STL [R1+0x4a58], R26 ;  /* 0x004a581a01007387 */ /* 0x000fe80000100800 */
[----:B------:R-:W4:Y:S04]  /*123b0*/  LDL.LU R25, [R1+0x2d4] ;  /* 0x0002d40001197983 */ /* 0x000f280000300800 */
[----:B------:R-:W-:Y:S04]  /*123c0*/  STL [R1+0x4a50], R8 ;  /* 0x004a500801007387 */ /* 0x000fe80000100800 */
[----:B------:R0:W-:Y:S04]  /*123d0*/  STL [R1+0x4a44], R20 ;  /* 0x004a441401007387 */ /* 0x0001e80000100800 */
[----:B0-----:R-:W4:Y:S01]  /*123e0*/  LDL.LU R20, [R1+0x128] ;  /* 0x0001280001147983 */ /* 0x001f220000300800 */
[----:B------:R-:W-:-:S05]  /*123f0*/  IADD3 R8, P4, PT, R17, R6, RZ ;  /* 0x0000000611087210 */ /* 0x000fca0007f9e0ff */
        /* <DEDUP_REMOVED lines=199> */
[----:B-1----:R-:W5:Y:S04]  /*13070*/  LDL.LU R15, [R1+0xc8] ;  /* 0x0000c800010f7983 */ /* 0x002f680000300800 */
        /* <DEDUP_REMOVED lines=202> */
[----:B0-----:R-:W-:Y:S02]  /*13d20*/  IADD3 R8, P2, PT, R22, R7, RZ ;  /* 0x0000000716087210 */ /* 0x001fe40007f5e0ff */
[----:B------:R-:W2:Y:S04]  /*13d30*/  LDL.LU R22, [R1+0x230] ;  /* 0x0002300001167983 */ /* 0x000ea80000300800 */
[----:B------:R0:W-:Y:S04]  /*13d40*/  STL [R1+0x47c8], R26 ;  /* 0x0047c81a01007387 */ /* 0x0001e80000100800 */
[----:B------:R4:W-:Y:S01]  /*13d50*/  STL [R1+0x47c0], R8 ;  /* 0x0047c00801007387 */ /* 0x0009e20000100800 */
[----:B0-----:R-:W-:-:S03]  /*13d60*/  IMAD.X R26, R19, 0x1, R5, P1 ;  /* 0x00000001131a7824 */ /* 0x001fc600008e0605 */
[----:B------:R-:W3:Y:S01]  /*13d70*/  LDL.LU R19, [R1+0x64] ;  /* 0x0000640001137983 */ /* 0x000ee20000300800 */
[----:B----4-:R-:W-:-:S03]  /*13d80*/  IADD3 R8, P1, PT, R25, R6, RZ ;  /* 0x0000000619087210 */ /* 0x010fc60007f3e0ff */
[----:B------:R0:W-:Y:S04]  /*13d90*/  STL [R1+0x47b4], R26 ;  /* 0x0047b41a01007387 */ /* 0x0001e80000100800 */
[----:B------:R1:W-:Y:S01]  /*13da0*/  STL [R1+0x47bc], R8 ;  /* 0x0047bc0801007387 */ /* 0x0003e20000100800 */
[C---:B0-----:R-:W-:Y:S01]  /*13db0*/  IMAD.X R26, R20.reuse, 0x1, R4, P0 ;  /* 0x00000001141a7824 */ /* 0x041fe200000e0604 */
[----:B-1----:R-:W-:Y:S02]  /*13dc0*/  IADD3 R8, P0, PT, R25, R7, RZ ;  /* 0x0000000719087210 */ /* 0x002fe40007f1e0ff */
[----:B------:R-:W4:Y:S04]  /*13dd0*/  LDL.LU R25, [R1+0x22c] ;  /* 0x00022c0001197983 */ /* 0x000f280000300800 */
[----:B------:R0:W-:Y:S04]  /*13de0*/  STL [R1+0x47b8], R26 ;  /* 0x0047b81a01007387 */ /* 0x0001e80000100800 */
[----:B------:R1:W-:Y:S01]  /*13df0*/  STL [R1+0x47b0], R8 ;  /* 0x0047b00801007387 */ /* 0x0003e20000100800 */
[----:B0-----:R-:W-:-:S03]  /*13e00*/  IMAD.X R26, R20, 0x1, R5, P4 ;  /* 0x00000001141a7824 */ /* 0x001fc600020e0605 */
[----:B------:R-:W4:Y:S01]  /*13e10*/  LDL.LU R20, [R1+0x60] ;  /* 0x0000600001147983 */ /* 0x000f220000300800 */
[----:B-1----:R-:W-:-:S03]  /*13e20*/  IADD3 R8, P4, PT, R17, R6, RZ ;  /* 0x0000000611087210 */ /* 0x002fc60007f9e0ff */
        /* <DEDUP_REMOVED lines=9> */
[----:B-----5:R-:W-:-:S03]  /*13ec0*/  IADD3 R8, P6, PT, R24, R6, RZ ;  /* 0x0000000618087210 */ /* 0x020fc60007fde0ff */
[----:B------:R0:W-:Y:S04]  /*13ed0*/  STL [R1+0x4794], R26 ;  /* 0x0047941a01007387 */ /* 0x0001e80000100800 */
[----:B------:R1:W-:Y:S01]  /*13ee0*/  STL [R1+0x479c], R8 ;  /* 0x00479c0801007387 */ /* 0x0003e20000100800 */
[C---:B0-----:R-:W-:Y:S01]  /*13ef0*/  IMAD.X R26, R15.reuse, 0x1, R4, P5 ;  /* 0x000000010f1a7824 */ /* 0x041fe200028e0604 */
[----:B-1----:R-:W-:Y:S02]  /*13f00*/  IADD3 R8, P5, PT, R24, R7, RZ ;  /* 0x0000000718087210 */ /* 0x002fe40007fbe0ff */
[----:B------:R-:W5:Y:S04]  /*13f10*/  LDL.LU R24, [R1+0x224] ;  /* 0x0002240001187983 */ /* 0x000f680000300800 */
[----:B------:R0:W-:Y:S04]  /*13f20*/  STL [R1+0x4798], R26 ;  /* 0x0047981a01007387 */ /* 0x0001e80000100800 */
[----:B------:R1:W-:Y:S01]  /*13f30*/  STL [R1+0x4790], R8 ;  /* 0x0047900801007387 */ /* 0x0003e20000100800 */
[----:B0-----:R-:W-:-:S03]  /*13f40*/  IMAD.X R26, R15, 0x1, R5, P2 ;  /* 0x000000010f1a7824 */ /* 0x001fc600010e0605 */
[----:B------:R-:W5:Y:S01]  /*13f50*/  LDL.LU R15, [R1+0x58] ;  /* 0x00005800010f7983 */ /* 0x000f620000300800 */
[----:B-1----:R-:W-:-:S03]  /*13f60*/  IADD3 R8, P2, PT, R23, R6, RZ ;  /* 0x0000000617087210 */ /* 0x002fc60007f5e0ff */
[----:B------:R0:W-:Y:S04]  /*13f70*/  STL [R1+0x4784], R26 ;  /* 0x0047841a01007387 */ /* 0x0001e80000100800 */
[----:B------:R1:W-:Y:S01]  /*13f80*/  STL [R1+0x478c], R8 ;  /* 0x00478c0801007387 */ /* 0x0003e20000100800 */
[C---:B0-----:R-:W-:Y:S01]  /*13f90*/  IMAD.X R26, R14.reuse, 0x1, R4, P1 ;  /* 0x000000010e1a7824 */ /* 0x041fe200008e0604 */
[----:B------:R-:W-:Y:S01]  /*13fa0*/  IADD3 R23, P1, PT, R23, R7, RZ ;  /* 0x0000000717177210 */ /* 0x000fe20007f3e0ff */
[----:B-1----:R-:W-:-:S03]  /*13fb0*/  IMAD.X R8, R14, 0x1, R5, P0 ;  /* 0x000000010e087824 */ /* 0x002fc600000e0605 */
[----:B------:R-:W-:Y:S04]  /*13fc0*/  STL [R1+0x4788], R26 ;  /* 0x0047881a01007387 */ /* 0x000fe80000100800 */
[----:B------:R-:W5:Y:S04]  /*13fd0*/  LDL.LU R14, [R1+0x220] ;  /* 0x00022000010e7983 */ /* 0x000f680000300800 */
[----:B------:R0:W-:Y:S04]  /*13fe0*/  STL [R1+0x4780], R23 ;  /* 0x0047801701007387 */ /* 0x0001e80000100800 */
[----:B------:R1:W-:Y:S04]  /*13ff0*/  STL [R1+0x4774], R8 ;  /* 0x0047740801007387 */ /* 0x0003e80000100800 */
[----:B0-----:R-:W5:Y:S01]  /*14000*/  LDL.LU R23, [R1+0x54] ;  /* 0x0000540001177983 */ /* 0x001f620000300800 */
[----:B------:R-:W-:-:S05]  /*14010*/  IADD3 R26, P0, PT, R21, R6, RZ ;  /* 0x00000006151a7210 */ /* 0x000fca0007f1e0ff */
[----:B------:R0:W-:Y:S01]  /*14020*/  STL [R1+0x477c], R26 ;  /* 0x00477c1a01007387 */ /* 0x0001e20000100800 */
[C---:B-1----:R-:W-:Y:S01]  /*14030*/  IMAD.X R8, R16.reuse, 0x1, R4, P4 ;  /* 0x0000000110087824 */ /* 0x042fe200020e0604 */
[----:B0-----:R-:W-:Y:S01]  /*14040*/  IADD3 R26, P4, PT, R21, R7, RZ ;  /* 0x00000007151a7210 */ /* 0x001fe20007f9e0ff */
[----:B------:R-:W-:-:S03]  /*14050*/  IMAD.X R21, R16, 0x1, R5, P3 ;  /* 0x0000000110157824 */ /* 0x000fc600018e0605 */
[----:B------:R-:W-:Y:S04]  /*14060*/  STL [R1+0x4778], R8 ;  /* 0x0047780801007387 */ /* 0x000fe80000100800 */
[----:B------:R-:W-:Y:S04]  /*14070*/  STL [R1+0x4770], R26 ;  /* 0x0047701a01007387 */ /* 0x000fe80000100800 */
[----:B------:R-:W5:Y:S04]  /*14080*/  LDL.LU R16, [R1+0x21c] ;  /* 0x00021c0001107983 */ /* 0x000f680000300800 */
[----:B------:R0:W-:Y:S04]  /*14090*/  STL [R1+0x4764], R21 ;  /* 0x0047641501007387 */ /* 0x0001e80000100800 */
[----:B0-----:R-:W5:Y:S01]  /*140a0*/  LDL.LU R21, [R1+0x50] ;  /* 0x0000500001157983 */ /* 0x001f620000300800 */
[----:B--2---:R-:W-:-:S05]  /*140b0*/  IADD3 R8, P3, PT, R22, R6, RZ ;  /* 0x0000000616087210 */ /* 0x004fca0007f7e0ff */
[----:B------:R3:W-:Y:S02]  /*140c0*/  STL [R1+0x476c], R8 ;  /* 0x00476c0801007387 */ /* 0x0007e40000100800 */
[C---:B---3--:R-:W-:Y:S01]  /*140d0*/  IMAD.X R8, R19.reuse, 0x1, R4, P6 ;  /* 0x0000000113087824 */ /* 0x048fe200030e0604 */
[----:B------:R-:W-:Y:S01]  /*140e0*/  IADD3 R22, P6, PT, R22, R7, RZ ;  /* 0x0000000716167210 */ /* 0x000fe20007fde0ff */
[----:B------:R-:W-:-:S03]  /*140f0*/  IMAD.X R19, R19, 0x1, R5, P5 ;  /* 0x0000000113137824 */ /* 0x000fc600028e0605 */
[----:B------:R-:W-:Y:S04]  /*14100*/  STL [R1+0x4768], R8 ;  /* 0x0047680801007387 */ /* 0x000fe80000100800 */
[----:B------:R0:W-:Y:S04]  /*14110*/  STL [R1+0x4760], R22 ;  /* 0x0047601601007387 */ /* 0x0001e80000100800 */
[----:B0-----:R-:W2:Y:S04]  /*14120*/  LDL.LU R22, [R1+0x218] ;  /* 0x0002180001167983 */ /* 0x001ea80000300800 */
[----:B------:R0:W-:Y:S01]  /*14130*/  STL [R1+0x4754], R19 ;  /* 0x0047541301007387 */ /* 0x0001e20000100800 */
[----:B----4-:R-:W-:-:S03]  /*14140*/  IADD3 R8, P5, PT, R25, R6, RZ ;  /* 0x0000000619087210 */ /* 0x010fc60007fbe0ff */
[----:B0-----:R-:W3:Y:S04]  /*14150*/  LDL.LU R19, [R1+0x48] ;  /* 0x0000480001137983 */ /* 0x001ee80000300800 */
[----:B------:R0:W-:Y:S02]  /*14160*/  STL [R1+0x475c], R8 ;  /* 0x00475c0801007387 */ /* 0x0001e40000100800 */
[C---:B0-----:R-:W-:Y:S01]  /*14170*/  IMAD.X R8, R20.reuse, 0x1, R4, P2 ;  /* 0x0000000114087824 */ /* 0x041fe200010e0604 */
[----:B------:R-:W-:Y:S01]  /*14180*/  IADD3 R26, P2, PT, R25, R7, RZ ;  /* 0x00000007191a7210 */ /* 0x000fe20007f5e0ff */
[----:B------:R-:W-:-:S03]  /*14190*/  IMAD.X R25, R20, 0x1, R5, P1 ;  /* 0x0000000114197824 */ /* 0x000fc600008e0605 */
[----:B------:R0:W-:Y:S04]  /*141a0*/  STL [R1+0x4758], R8 ;  /* 0x0047580801007387 */ /* 0x0001e80000100800 */
[----:B------:R1:W-:Y:S04]  /*141b0*/  STL [R1+0x4750], R26 ;  /* 0x0047501a01007387 */ /* 0x0003e80000100800 */
[----:B------:R-:W4:Y:S01]  /*141c0*/  LDL.LU R20, [R1+0x214] ;  /* 0x0002140001147983 */ /* 0x000f220000300800 */
[----:B0-----:R-:W-:-:S03]  /*141d0*/  IADD3 R8, P1, PT, R17, R6, RZ ;  /* 0x0000000611087210 */ /* 0x001fc60007f3e0ff */
[----:B------:R-:W-:Y:S04]  /*141e0*/  STL [R1+0x4744], R25 ;  /* 0x0047441901007387 */ /* 0x000fe80000100800 */
[----:B-1----:R-:W4:Y:S04]  /*141f0*/  LDL.LU R26, [R1+0x44] ;  /* 0x00004400011a7983 */ /* 0x002f280000300800 */
[----:B------:R0:W-:Y:S02]  /*14200*/  STL [R1+0x474c], R8 ;  /* 0x00474c0801007387 */ /* 0x0001e40000100800 */
[C---:B0-----:R-:W-:Y:S01]  /*14210*/  IMAD.X R8, R18.reuse, 0x1, R4, P0 ;  /* 0x0000000112087824 */ /* 0x041fe200000e0604 */
[----:B------:R-:W-:Y:S01]  /*14220*/  IADD3 R17, P0, PT, R17, R7, RZ ;  /* 0x0000000711117210 */ /* 0x000fe20007f1e0ff */
[----:B------:R-:W-:-:S03]  /*14230*/  IMAD.X R18, R18, 0x1, R5, P4 ;  /* 0x0000000112127824 */ /* 0x000fc600020e0605 */
[----:B------:R-:W-:Y:S04]  /*14240*/  STL [R1+0x4748], R8 ;  /* 0x0047480801007387 */ /* 0x000fe80000100800 */
[----:B------:R0:W-:Y:S04]  /*14250*/  STL [R1+0x4740], R17 ;  /* 0x0047401101007387 */ /* 0x0001e80000100800 */
[----:B0-----:R-:W4:Y:S04]  /*14260*/  LDL.LU R17, [R1+0x210] ;  /* 0x0002100001117983 */ /* 0x001f280000300800 */
[----:B------:R0:W-:Y:S04]  /*14270*/  STL [R1+0x4734], R18 ;  /* 0x0047341201007387 */ /* 0x0001e80000100800 */
[----:B0-----:R-:W4:Y:S01]  /*14280*/  LDL.LU R18, [R1+0x40] ;  /* 0x0000400001127983 */ /* 0x001f220000300800 */
[----:B-----5:R-:W-:-:S05]  /*14290*/  IADD3 R8, P4, PT, R24, R6, RZ ;  /* 0x0000000618087210 */ /* 0x020fca0007f9e0ff */
[----:B------:R0:W-:Y:S04]  /*142a0*/  STL [R1+0x473c], R8 ;  /* 0x00473c0801007387 */ /* 0x0001e80000100800 */
[----:B------:R-:W5:Y:S01]  /*142b0*/  LDL.LU R25, [R1+0x20c] ;  /* 0x00020c0001197983 */ /* 0x000f620000300800 */
[----:B0-----:R-:W-:Y:S01]  /*142c0*/  IMAD.X R8, R15, 0x1, R4, P3 ;  /* 0x000000010f087824 */ /* 0x001fe200018e0604 */
[----:B------:R-:W-:-:S04]  /*142d0*/  IADD3 R24, P3, PT, R24, R7, RZ ;  /* 0x0000000718187210 */ /* 0x000fc80007f7e0ff */
        /* <DEDUP_REMOVED lines=8> */
[----:B-1----:R-:W-:Y:S02]  /*14360*/  IADD3 R24, P5, PT, R14, R7, RZ ;  /* 0x000000070e187210 */ /* 0x002fe40007fbe0ff */
[----:B------:R-:W5:Y:S04]  /*14370*/  LDL.LU R14, [R1+0x208] ;  /* 0x00020800010e7983 */ /* 0x000f680000300800 */
[----:B------:R-:W-:Y:S04]  /*14380*/  STL [R1+0x4728], R8 ;  /* 0x0047280801007387 */ /* 0x000fe80000100800 */
[----:B------:R0:W-:Y:S04]  /*14390*/  STL [R1+0x4720], R24 ;  /* 0x0047201801007387 */ /* 0x0001e80000100800 */
[----:B0-----:R-:W5:Y:S01]  /*143a0*/  LDL.LU R24, [R1+0x38] ;  /* 0x0000380001187983 */ /* 0x001f620000300800 */
[----:B------:R-:W-:Y:S01]  /*143b0*/  IMAD.X R8, R23, 0x1, R5, P2 ;  /* 0x0000000117087824 */ /* 0x000fe200010e0605 */
[----:B------:R-:W-:-:S04]  /*143c0*/  IADD3 R23, P2, PT, R16, R6, RZ ;  /* 0x0000000610177210 */ /* 0x000fc80007f5e0ff */
[----:B------:R0:W-:Y:S04]  /*143d0*/  STL [R1+0x4714], R8 ;  /* 0x0047140801007387 */ /* 0x0001e80000100800 */
[----:B------:R1:W-:Y:S01]  /*143e0*/  STL [R1+0x471c], R23 ;  /* 0x00471c1701007387 */ /* 0x0003e20000100800 */
[C---:B------:R-:W-:Y:S01]  /*143f0*/  IMAD.X R27, R21.reuse, 0x1, R4, P1 ;  /* 0x00000001151b7824 */ /* 0x040fe200008e0604 */
[----:B0-----:R-:W-:Y:S02]  /*14400*/  IADD3 R8, P1, PT, R16, R7, RZ ;  /* 0x0000000710087210 */ /* 0x001fe40007f3e0ff */
[----:B-1----:R-:W5:Y:S04]  /*14410*/  LDL.LU R23, [R1+0x204] ;  /* 0x0002040001177983 */ /* 0x002f680000300800 */
[----:B------:R-:W-:Y:S04]  /*14420*/  STL [R1+0x4718], R27 ;  /* 0x0047181b01007387 */ /* 0x000fe80000100800 */
[----:B------:R-:W5:Y:S01]  /*14430*/  LDL.LU R16, [R1+0x34] ;  /* 0x0000340001107983 */ /* 0x000f620000300800 */
[----:B------:R-:W-:-:S03]  /*14440*/  IMAD.X R21, R21, 0x1, R5, P0 ;  /* 0x0000000115157824 */ /* 0x000fc600000e0605 */
[----:B------:R-:W-:Y:S04]  /*14450*/  STL [R1+0x4710], R8 ;  /* 0x0047100801007387 */ /* 0x000fe80000100800 */
[----:B------:R0:W-:Y:S04]  /*14460*/  STL [R1+0x4704], R21 ;  /* 0x0047041501007387 */ /* 0x0001e80000100800 */
[----:B0-----:R-:W5:Y:S01]  /*14470*/  LDL.LU R21, [R1+0x200] ;  /* 0x0002000001157983 */ /* 0x001f620000300800 */
[----:B--2---:R-:W-:-:S05]  /*14480*/  IADD3 R27, P0, PT, R22, R6, RZ ;  /* 0x00000006161b7210 */ /* 0x004fca0007f1e0ff */
[----:B------:R0:W-:Y:S01]  /*14490*/  STL [R1+0x470c], R27 ;  /* 0x00470c1b01007387 */ /* 0x0001e20000100800 */
[----:B---3--:R-:W-:Y:S01]  /*144a0*/  IMAD.X R8, R19, 0x1, R4, P4 ;  /* 0x0000000113087824 */ /* 0x008fe200020e0604 */
[----:B0-----:R-:W-:-:S04]  /*144b0*/  IADD3 R27, P4, PT, R22, R7, RZ ;  /* 0x00000007161b7210 */ /* 0x001fc80007f9e0ff */
[----:B------:R0:W-:Y:S04]  /*144c0*/  STL [R1+0x4708], R8 ;  /* 0x0047080801007387 */ /* 0x0001e80000100800 */
[----:B------:R-:W2:Y:S01]  /*144d0*/  LDL.LU R22, [R1+0x30] ;  /* 0x0000300001167983 */ /* 0x000ea20000300800 */
[----:B0-----:R-:W-:-:S03]  /*144e0*/  IMAD.X R8, R19, 0x1, R5, P3 ;  /* 0x0000000113087824 */ /* 0x001fc600018e0605 */
[----:B------:R0:W-:Y:S04]  /*144f0*/  STL [R1+0x4700], R27 ;  /* 0x0047001b01007387 */ /* 0x0001e80000100800 */
[----:B------:R-:W-:Y:S01]  /*14500*/  STL [R1+0x46f4], R8 ;  /* 0x0046f40801007387 */ /* 0x000fe20000100800 */
[----:B----4-:R-:W-:-:S05]  /*14510*/  IADD3 R19, P3, PT, R20, R6, RZ ;  /* 0x0000000614137210 */ /* 0x010fca0007f7e0ff */
[----:B------:R1:W-:Y:S01]  /*14520*/  STL [R1+0x46fc], R19 ;  /* 0x0046fc1301007387 */ /* 0x0003e20000100800 */
[----:B0-----:R-:W-:-:S03]  /*14530*/  IMAD.X R27, R26, 0x1, R4, P6 ;  /* 0x000000011a1b7824 */ /* 0x001fc600030e0604 */
[----:B-1----:R-:W3:Y:S01]  /*14540*/  LDL.LU R19, [R1+0x1fc] ;  /* 0x0001fc0001137983 */ /* 0x002ee20000300800 */
[----:B------:R-:W-:-:S03]  /*14550*/  IADD3 R8, P6, PT, R20, R7, RZ ;  /* 0x0000000714087210 */ /* 0x000fc60007fde0ff */
[----:B------:R0:W-:Y:S04]  /*14560*/  STL [R1+0x46f8], R27 ;  /* 0x0046f81b01007387 */ /* 0x0001e80000100800 */
[----:B------:R-:W4:Y:S04]  /*14570*/  LDL.LU R20, [R1+0x2c] ;  /* 0x00002c0001147983 */ /* 0x000f280000300800 */
[----:B------:R1:W-:Y:S01]  /*14580*/  STL [R1+0x46f0], R8 ;  /* 0x0046f00801007387 */ /* 0x0003e20000100800 */
[----:B0-----:R-:W-:-:S05]  /*14590*/  IMAD.X R27, R26, 0x1, R5, P5 ;  /* 0x000000011a1b7824 */ /* 0x001fca00028e0605 */
[----:B------:R-:W-:Y:S01]  /*145a0*/  STL [R1+0x46e4], R27 ;  /* 0x0046e41b01007387 */ /* 0x000fe20000100800 */
[----:B------:R-:W-:-:S05]  /*145b0*/  IADD3 R26, P5, PT, R17, R6, RZ ;  /* 0x00000006111a7210 */ /* 0x000fca0007fbe0ff */
[----:B------:R-:W-:Y:S01]  /*145c0*/  STL [R1+0x46ec], R26 ;  /* 0x0046ec1a01007387 */ /* 0x000fe20000100800 */
[C---:B-1----:R-:W-:Y:S01]  /*145d0*/  IMAD.X R8, R18.reuse, 0x1, R4, P2 ;  /* 0x0000000112087824 */ /* 0x042fe200010e0604 */
[----:B------:R-:W-:Y:S01]  /*145e0*/  IADD3 R17, P2, PT, R17, R7, RZ ;  /* 0x0000000711117210 */ /* 0x000fe20007f5e0ff */
[----:B------:R-:W-:-:S03]  /*145f0*/  IMAD.X R18, R18, 0x1, R5, P1 ;  /* 0x0000000112127824 */ /* 0x000fc600008e0605 */
[----:B------:R-:W-:Y:S04]  /*14600*/  STL [R1+0x46e8], R8 ;  /* 0x0046e80801007387 */ /* 0x000fe80000100800 */
[----:B------:R0:W-:Y:S04]  /*14610*/  STL [R1+0x46e0], R17 ;  /* 0x0046e01101007387 */ /* 0x0001e80000100800 */
[----:B0-----:R-:W4:Y:S04]  /*14620*/  LDL.LU R17, [R1+0x1f8] ;  /* 0x0001f80001117983 */ /* 0x001f280000300800 */
[----:B------:R0:W-:Y:S04]  /*14630*/  STL [R1+0x46d4], R18 ;  /* 0x0046d41201007387 */ /* 0x0001e80000100800 */
[----:B0-----:R-:W4:Y:S01]  /*14640*/  LDL.LU R18, [R1+0x28] ;  /* 0x0000280001127983 */ /* 0x001f220000300800 */
[----:B-----5:R-:W-:Y:S01]  /*14650*/  IADD3 R8, P1, PT, R25, R6, RZ ;  /* 0x0000000619087210 */ /* 0x020fe20007f3e0ff */
[----:B------:R-:W-:Y:S01]  /*14660*/  IMAD.X R27, R15, 0x1, R4, P0 ;  /* 0x000000010f1b7824 */ /* 0x000fe200000e0604 */
[----:B------:R-:W-:-:S03]  /*14670*/  IADD3 R26, P0, PT, R25, R7, RZ ;  /* 0x00000007191a7210 */ /* 0x000fc60007f1e0ff */
[----:B------:R0:W-:Y:S04]  /*14680*/  STL [R1+0x46dc], R8 ;  /* 0x0046dc0801007387 */ /* 0x0001e80000100800 */
[----:B------:R-:W-:Y:S04]  /*14690*/  STL [R1+0x46d8], R27 ;  /* 0x0046d81b01007387 */ /* 0x000fe80000100800 */
[----:B------:R-:W-:Y:S01]  /*146a0*/  STL [R1+0x46d0], R26 ;  /* 0x0046d01a01007387 */ /* 0x000fe20000100800 */
[----:B0-----:R-:W-:-:S03]  /*146b0*/  IMAD.X R8, R15, 0x1, R5, P4 ;  /* 0x000000010f087824 */ /* 0x001fc600020e0605 */
[----:B------:R-:W5:Y:S01]  /*146c0*/  LDL.LU R15, [R1+0x1f4] ;  /* 0x0001f400010f7983 */ /* 0x000f620000300800 */
[----:B------:R-:W-:-:S03]  /*146d0*/  IADD3 R25, P4, PT, R14, R6, RZ ;  /* 0x000000060e197210 */ /* 0x000fc60007f9e0ff */
[----:B------:R0:W-:Y:S04]  /*146e0*/  STL [R1+0x46c4], R8 ;  /* 0x0046c40801007387 */ /* 0x0001e80000100800 */
[----:B------:R1:W-:Y:S01]  /*146f0*/  STL [R1+0x46cc], R25 ;  /* 0x0046cc1901007387 */ /* 0x0003e20000100800 */
[----:B0-----:R-:W-:Y:S01]  /*14700*/  IMAD.X R8, R24, 0x1, R4, P3 ;  /* 0x0000000118087824 */ /* 0x001fe200018e0604 */
[----:B-1----:R-:W-:Y:S02]  /*14710*/  IADD3 R25, P3, PT, R14, R7, RZ ;  /* 0x000000070e197210 */ /* 0x002fe40007f7e0ff */
[----:B------:R-:W5:Y:S04]  /*14720*/  LDL.LU R14, [R1+0x24] ;  /* 0x00002400010e7983 */ /* 0x000f680000300800 */
[----:B------:R0:W-:Y:S04]  /*14730*/  STL [R1+0x46c8], R8 ;  /* 0x0046c80801007387 */ /* 0x0001e80000100800 */
[----:B------:R1:W-:Y:S01]  /*14740*/  STL [R1+0x46c0], R25 ;  /* 0x0046c01901007387 */ /* 0x0003e20000100800 */
[----:B0-----:R-:W-:Y:S01]  /*14750*/  IMAD.X R8, R24, 0x1, R5, P6 ;  /* 0x0000000118087824 */ /* 0x001fe200030e0605 */
[----:B-1----:R-:W-:-:S04]  /*14760*/  IADD3 R25, P6, PT, R23, R6, RZ ;  /* 0x0000000617197210 */ /* 0x002fc80007fde0ff */
[----:B------:R0:W-:Y:S04]  /*14770*/  STL [R1+0x46b4], R8 ;  /* 0x0046b40801007387 */ /* 0x0001e80000100800 */
[----:B------:R-:W-:Y:S01]  /*14780*/  STL [R1+0x46bc], R25 ;  /* 0x0046bc1901007387 */ /* 0x000fe20000100800 */
[----:B------:R-:W-:-:S03]  /*14790*/  IMAD.X R24, R16, 0x1, R4, P5 ;  /* 0x0000000110187824 */ /* 0x000fc600028e0604 */
[----:B------:R-:W5:Y:S01]  /*147a0*/  LDL.LU R28, [R1+0x1f0] ;  /* 0x0001f000011c7983 */ /* 0x000f620000300800 */
[----:B0-----:R-:W-:Y:S01]  /*147b0*/  IADD3 R8, P5, PT, R23, R7, RZ ;  /* 0x0000000717087210 */ /* 0x001fe20007fbe0ff */
[----:B------:R-:W-:Y:S02]  /*147c0*/  IMAD.X R23, R16, 0x1, R5, P2 ;  /* 0x0000000110177824 */ /* 0x000fe400010e0605 */
[----:B------:R-:W-:Y:S04]  /*147d0*/  STL [R1+0x46b8], R24 ;  /* 0x0046b81801007387 */ /* 0x000fe80000100800 */
[----:B------:R0:W-:Y:S04]  /*147e0*/  STL [R1+0x46b0], R8 ;  /* 0x0046b00801007387 */ /* 0x0001e80000100800 */
[----:B------:R-:W5:Y:S04]  /*147f0*/  LDL.LU R16, [R1+0x20] ;  /* 0x0000200001107983 */ /* 0x000f680000300800 */
[----:B------:R2:W-:Y:S01]  /*14800*/  STL [R1+0x46a4], R23 ;  /* 0x0046a41701007387 */ /* 0x0005e20000100800 */
[----:B0-----:R-:W-:-:S05]  /*14810*/  IADD3 R8, P2, PT, R21, R6, RZ ;  /* 0x0000000615087210 */ /* 0x001fca0007f5e0ff */
[----:B------:R0:W-:Y:S01]  /*14820*/  STL [R1+0x46ac], R8 ;  /* 0x0046ac0801007387 */ /* 0x0001e20000100800 */
[----:B--2---:R-:W-:Y:S01]  /*14830*/  IMAD.X R23, R22, 0x1, R4, P1 ;  /* 0x0000000116177824 */ /* 0x004fe200008e0604 */
[----:B------:R-:W-:-:S04]  /*14840*/  IADD3 R21, P1, PT, R21, R7, RZ ;  /* 0x0000000715157210 */ /* 0x000fc80007f3e0ff */
[----:B------:R-:W-:Y:S04]  /*14850*/  STL [R1+0x46a8], R23 ;  /* 0x0046a81701007387 */ /* 0x000fe80000100800 */
[----:B------:R-:W2:Y:S04]  /*14860*/  LDL.LU R27, [R1+0x1ec] ;  /* 0x0001ec00011b7983 */ /* 0x000ea80000300800 */
[----:B------:R3:W-:Y:S04]  /*14870*/  STL [R1+0x46a0], R21 ;  /* 0x0046a01501007387 */ /* 0x0007e80000100800 */
[----:B------:R-:W2:Y:S01]  /*14880*/  LDL.LU R26, [R1+0x1c] ;  /* 0x00001c00011a7983 */ /* 0x000ea20000300800 */
[----:B0-----:R-:W-:-:S05]  /*14890*/  IMAD.X R8, R22, 0x1, R5, P0 ;  /* 0x0000000116087824 */ /* 0x001fca00000e0605 */
[----:B------:R4:W-:Y:S04]  /*148a0*/  STL [R1+0x4694], R8 ;  /* 0x0046940801007387 */ /* 0x0009e80000100800 */
[----:B------:R-:W2:Y:S01]  /*148b0*/  LDL.LU R25, [R1+0x1e8] ;  /* 0x0001e80001197983 */ /* 0x000ea20000300800 */
[----:B---3--:R-:W-:-:S05]  /*148c0*/  IADD3 R21, P0, PT, R19, R6, RZ ;  /* 0x0000000613157210 */ /* 0x008fca0007f1e0ff */
[----:B------:R0:W-:Y:S04]  /*148d0*/  STL [R1+0x469c], R21 ;  /* 0x00469c1501007387 */ /* 0x0001e80000100800 */
[----:B------:R-:W3:Y:S01]  /*148e0*/  LDL.LU R24, [R1+0x18] ;  /* 0x0000180001187983 */ /* 0x000ee20000300800 */
[----:B----4-:R-:W-:-:S05]  /*148f0*/  IMAD.X R8, R20, 0x1, R4, P4 ;  /* 0x0000000114087824 */ /* 0x010fca00020e0604 */
[----:B------:R1:W-:Y:S01]  /*14900*/  STL [R1+0x4698], R8 ;  /* 0x0046980801007387 */ /* 0x0003e20000100800 */
[----:B0-----:R-:W-:-:S03]  /*14910*/  IADD3 R21, P4, PT, R19, R7, RZ ;  /* 0x0000000713157210 */ /* 0x001fc60007f9e0ff */
[----:B-1----:R-:W4:Y:S04]  /*14920*/  LDL.LU R8, [R1+0x1e4] ;  /* 0x0001e40001087983 */ /* 0x002f280000300800 */
[----:B------:R-:W-:Y:S01]  /*14930*/  STL [R1+0x4690], R21 ;  /* 0x0046901501007387 */ /* 0x000fe20000100800 */
[----:B------:R-:W-:-:S03]  /*14940*/  IMAD.X R19, R20, 0x1, R5, P3 ;  /* 0x0000000114137824 */ /* 0x000fc600018e0605 */
[----:B------:R-:W3:Y:S04]  /*14950*/  LDL.LU R23, [R1+0x14] ;  /* 0x0000140001177983 */ /* 0x000ee80000300800 */
[----:B------:R0:W-:Y:S01]  /*14960*/  STL [R1+0x4684], R19 ;  /* 0x0046841301007387 */ /* 0x0001e20000100800 */
[----:B------:R-:W-:-:S05]  /*14970*/  IADD3 R20, P3, PT, R17, R6, RZ ;  /* 0x0000000611147210 */ /* 0x000fca0007f7e0ff */
[----:B------:R1:W-:Y:S04]  /*14980*/  STL [R1+0x468c], R20 ;  /* 0x00468c1401007387 */ /* 0x0003e80000100800 */
[----:B------:R-:W4:Y:S01]  /*14990*/  LDL.LU R22, [R1+0x1e0] ;  /* 0x0001e00001167983 */ /* 0x000f220000300800 */
[----:B0-----:R-:W-:-:S05]  /*149a0*/  IMAD.X R19, R18, 0x1, R4, P6 ;  /* 0x0000000112137824 */ /* 0x001fca00030e0604 */
[----:B------:R0:W-:Y:S04]  /*149b0*/  STL [R1+0x4688], R19 ;  /* 0x0046881301007387 */ /* 0x0001e80000100800 */
[----:B------:R-:W4:Y:S01]  /*149c0*/  LDL.LU R21, [R1+0x10] ;  /* 0x0000100001157983 */ /* 0x000f220000300800 */
[----:B------:R-:W-:Y:S01]  /*149d0*/  IADD3 R17, P6, PT, R17, R7, RZ ;  /* 0x0000000711117210 */ /* 0x000fe20007fde0ff */
[----:B------:R-:W-:-:S04]  /*149e0*/  IMAD.X R18, R18, 0x1, R5, P5 ;  /* 0x0000000112127824 */ /* 0x000fc800028e0605 */
[----:B------:R5:W-:Y:S04]  /*149f0*/  STL [R1+0x4680], R17 ;  /* 0x0046801101007387 */ /* 0x000be80000100800 */
[----:B-1----:R-:W4:Y:S04]  /*14a00*/  LDL.LU R20, [R1+0x1dc] ;  /* 0x0001dc0001147983 */ /* 0x002f280000300800 */
[----:B------:R1:W-:Y:S04]  /*14a10*/  STL [R1+0x4674], R18 ;  /* 0x0046741201007387 */ /* 0x0003e80000100800 */
[----:B0-----:R-:W4:Y:S01]  /*14a20*/  LDL.LU R19, [R1+0xc] ;  /* 0x00000c0001137983 */ /* 0x001f220000300800 */
[----:B-----5:R-:W-:-:S05]  /*14a30*/  IADD3 R17, P5, PT, R15, R6, RZ ;  /* 0x000000060f117210 */ /* 0x020fca0007fbe0ff */
[----:B------:R0:W-:Y:S04]  /*14a40*/  STL [R1+0x467c], R17 ;  /* 0x00467c1101007387 */ /* 0x0001e80000100800 */
[----:B-1----:R-:W5:Y:S01]  /*14a50*/  LDL.LU R18, [R1+0x1d8] ;  /* 0x0001d80001127983 */ /* 0x002f620000300800 */
[----:B0-----:R-:W-:Y:S01]  /*14a60*/  IMAD.X R17, R14, 0x1, R4, P2 ;  /* 0x000000010e117824 */ /* 0x001fe200010e0604 */
[----:B------:R-:W-:-:S04]  /*14a70*/  IADD3 R15, P2, PT, R15, R7, RZ ;  /* 0x000000070f0f7210 */ /* 0x000fc80007f5e0ff */
[----:B------:R0:W-:Y:S04]  /*14a80*/  STL [R1+0x4678], R17 ;  /* 0x0046781101007387 */ /* 0x0001e80000100800 */
[----:B0-----:R-:W5:Y:S04]  /*14a90*/  LDL.LU R17, [R1+0x8] ;  /* 0x0000080001117983 */ /* 0x001f680000300800 */
[----:B------:R0:W-:Y:S02]  /*14aa0*/  STL [R1+0x4670], R15 ;  /* 0x0046700f01007387 */ /* 0x0001e40000100800 */
[----:B0-----:R-:W-:-:S02]  /*14ab0*/  IMAD.X R15, R14, 0x1, R5, P1 ;  /* 0x000000010e0f7824 */ /* 0x001fc400008e0605 */
[----:B------:R-:W5:Y:S04]  /*14ac0*/  LDL.LU R14, [R1+0x1d4] ;  /* 0x0001d400010e7983 */ /* 0x000f680000300800 */
[----:B------:R0:W-:Y:S04]  /*14ad0*/  STL [R1+0x4664], R15 ;  /* 0x0046640f01007387 */ /* 0x0001e80000100800 */
[----:B0-----:R-:W5:Y:S01]  /*14ae0*/  LDL.LU R15, [R1+0x4] ;  /* 0x00000400010f7983 */ /* 0x001f620000300800 */
[----:B------:R-:W-:-:S05]  /*14af0*/  IADD3 R29, P1, PT, R28, R6, RZ ;  /* 0x000000061c1d7210 */ /* 0x000fca0007f3e0ff */
[----:B------:R0:W-:Y:S02]  /*14b00*/  STL [R1+0x466c], R29 ;  /* 0x00466c1d01007387 */ /* 0x0001e40000100800 */
[----:B0-----:R-:W-:Y:S01]  /*14b10*/  IMAD.X R29, R16, 0x1, R4, P0 ;  /* 0x00000001101d7824 */ /* 0x001fe200000e0604 */
[----:B------:R-:W-:-:S04]  /*14b20*/  IADD3 R28, P0, PT, R28, R7, RZ ;  /* 0x000000071c1c7210 */ /* 0x000fc80007f1e0ff */
[----:B------:R0:W-:Y:S04]  /*14b30*/  STL [R1+0x4668], R29 ;  /* 0x0046681d01007387 */ /* 0x0001e80000100800 */
[----:B0-----:R-:W5:Y:S04]  /*14b40*/  LDL.LU R29, [R1+0x519c] ;  /* 0x00519c00011d7983 */ /* 0x001f680000300800 */
[----:B------:R0:W-:Y:S02]  /*14b50*/  STL [R1+0x4660], R28 ;  /* 0x0046601c01007387 */ /* 0x0001e40000100800 */
[----:B0-----:R-:W-:-:S02]  /*14b60*/  IMAD.X R28, R16, 0x1, R5, P4 ;  /* 0x00000001101c7824 */ /* 0x001fc400020e0605 */
[----:B------:R-:W5:Y:S04]  /*14b70*/  LDL.LU R16, [R1] ;  /* 0x0000000001107983 */ /* 0x000f680000300800 */
[----:B------:R2:W-:Y:S02]  /*14b80*/  STL [R1+0x4654], R28 ;  /* 0x0046541c01007387 */ /* 0x0005e40000100800 */
[----:B--2---:R-:W-:-:S05]  /*14b90*/  IADD3 R28, P4, PT, R27, R6, RZ ;  /* 0x000000061b1c7210 */ /* 0x004fca0007f9e0ff */
[----:B------:R0:W-:Y:S02]  /*14ba0*/  STL [R1+0x465c], R28 ;  /* 0x00465c1c01007387 */ /* 0x0001e40000100800 */
[C---:B0-----:R-:W-:Y:S01]  /*14bb0*/  IMAD.X R28, R26.reuse, 0x1, R4, P3 ;  /* 0x000000011a1c7824 */ /* 0x041fe200018e0604 */
[----:B------:R-:W-:Y:S01]  /*14bc0*/  IADD3 R27, P3, PT, R27, R7, RZ ;  /* 0x000000071b1b7210 */ /* 0x000fe20007f7e0ff */
[----:B------:R-:W-:-:S03]  /*14bd0*/  IMAD.X R26, R26, 0x1, R5, P6 ;  /* 0x000000011a1a7824 */ /* 0x000fc600030e0605 */
[----:B------:R0:W-:Y:S04]  /*14be0*/  STL [R1+0x4658], R28 ;  /* 0x0046581c01007387 */ /* 0x0001e80000100800 */
[----:B0-----:R-:W2:Y:S04]  /*14bf0*/  LDL.LU R28, [R1+0x5198] ;  /* 0x00519800011c7983 */ /* 0x001ea80000300800 */
[----:B------:R0:W-:Y:S04]  /*14c00*/  STL [R1+0x4650], R27 ;  /* 0x0046501b01007387 */ /* 0x0001e80000100800 */
[----:B0-----:R-:W2:Y:S04]  /*14c10*/  LDL.LU R27, [R1+0x5194] ;  /* 0x00519400011b7983 */ /* 0x001ea80000300800 */
[----:B------:R0:W-:Y:S02]  /*14c20*/  STL [R1+0x4644], R26 ;  /* 0x0046441a01007387 */ /* 0x0001e40000100800 */
[----:B0-----:R-:W-:-:S05]  /*14c30*/  IADD3 R26, P6, PT, R25, R6, RZ ;  /* 0x00000006191a7210 */ /* 0x001fca0007fde0ff */
[----:B------:R3:W-:Y:S02]  /*14c40*/  STL [R1+0x464c], R26 ;  /* 0x00464c1a01007387 */ /* 0x0007e40000100800 */
[C---:B---3--:R-:W-:Y:S01]  /*14c50*/  IMAD.X R26, R24.reuse, 0x1, R4, P5 ;  /* 0x00000001181a7824 */ /* 0x048fe200028e0604 */
[----:B------:R-:W-:Y:S01]  /*14c60*/  IADD3 R25, P5, PT, R25, R7, RZ ;  /* 0x0000000719197210 */ /* 0x000fe20007fbe0ff */
[----:B------:R-:W-:-:S03]  /*14c70*/  IMAD.X R24, R24, 0x1, R5, P2 ;  /* 0x0000000118187824 */ /* 0x000fc600010e0605 */
[----:B------:R0:W-:Y:S04]  /*14c80*/  STL [R1+0x4648], R26 ;  /* 0x0046481a01007387 */ /* 0x0001e80000100800 */
[----:B0-----:R-:W3:Y:S04]  /*14c90*/  LDL.LU R26, [R1+0x5190] ;  /* 0x00519000011a7983 */ /* 0x001ee80000300800 */
[----:B------:R0:W-:Y:S04]  /*14ca0*/  STL [R1+0x4640], R25 ;  /* 0x0046401901007387 */ /* 0x0001e80000100800 */
[----:B0-----:R-:W2:Y:S04]  /*14cb0*/  LDL.LU R25, [R1+0x518c] ;  /* 0x00518c0001197983 */ /* 0x001ea80000300800 */
[----:B------:R4:W-:Y:S02]  /*14cc0*/  STL [R1+0x4634], R24 ;  /* 0x0046341801007387 */ /* 0x0009e40000100800 */
[----:B----4-:R-:W-:-:S05]  /*14cd0*/  IADD3 R24, P2, PT, R8, R6, RZ ;  /* 0x0000000608187210 */ /* 0x010fca0007f5e0ff */
[----:B------:R0:W-:Y:S02]  /*14ce0*/  STL [R1+0x463c], R24 ;  /* 0x00463c1801007387 */ /* 0x0001e40000100800 */
[C---:B0-----:R-:W-:Y:S01]  /*14cf0*/  IMAD.X R24, R23.reuse, 0x1, R4, P1 ;  /* 0x0000000117187824 */ /* 0x041fe200008e0604 */
[----:B------:R-:W-:Y:S01]  /*14d00*/  IADD3 R8, P1, PT, R8, R7, RZ ;  /* 0x0000000708087210 */ /* 0x000fe20007f3e0ff */
[----:B------:R-:W-:-:S03]  /*14d10*/  IMAD.X R23, R23, 0x1, R5, P0 ;  /* 0x0000000117177824 */ /* 0x000fc600000e0605 */
[----:B------:R0:W-:Y:S04]  /*14d20*/  STL [R1+0x4638], R24 ;  /* 0x0046381801007387 */ /* 0x0001e80000100800 */
[----:B0-----:R-:W4:Y:S04]  /*14d30*/  LDL.LU R24, [R1+0x5188] ;  /* 0x0051880001187983 */ /* 0x001f280000300800 */
[----:B------:R0:W-:Y:S04]  /*14d40*/  STL [R1+0x4630], R8 ;  /* 0x0046300801007387 */ /* 0x0001e80000100800 */
[----:B0-----:R-:W2:Y:S04]  /*14d50*/  LDL.LU R8, [R1+0x1c4] ;  /* 0x0001c40001087983 */ /* 0x001ea80000300800 */
[----:B------:R0:W-:Y:S02]  /*14d60*/  STL [R1+0x4624], R23 ;  /* 0x0046241701007387 */ /* 0x0001e40000100800 */
[----:B0-----:R-:W-:-:S05]  /*14d70*/  IADD3 R23, P0, PT, R22, R6, RZ ;  /* 0x0000000616177210 */ /* 0x001fca0007f1e0ff */
        /* <DEDUP_REMOVED lines=19> */
[----:B-----5:R-:W-:-:S05]  /*14eb0*/  IADD3 R19, P5, PT, R18, R6, RZ ;  /* 0x0000000612137210 */ /* 0x020fca0007fbe0ff */
[----:B------:R0:W-:Y:S02]  /*14ec0*/  STL [R1+0x460c], R19 ;  /* 0x00460c1301007387 */ /* 0x0001e40000100800 */
[C---:B0-----:R-:W-:Y:S01]  /*14ed0*/  IMAD.X R19, R17.reuse, 0x1, R4, P2 ;  /* 0x0000000111137824 */ /* 0x041fe200010e0604 */
[----:B------:R-:W-:Y:S01]  /*14ee0*/  IADD3 R18, P2, PT, R18, R7, RZ ;  /* 0x0000000712127210 */ /* 0x000fe20007f5e0ff */
[----:B------:R-:W-:-:S03]  /*14ef0*/  IMAD.X R17, R17, 0x1, R5, P1 ;  /* 0x0000000111117824 */ /* 0x000fc600008e0605 */
[----:B------:R0:W-:Y:S04]  /*14f00*/  STL [R1+0x4608], R19 ;  /* 0x0046081301007387 */ /* 0x0001e80000100800 */
[----:B0-----:R-:W5:Y:S04]  /*14f10*/  LDL.LU R19, [R1+0x5174] ;  /* 0x0051740001137983 */ /* 0x001f680000300800 */
[----:B------:R0:W-:Y:S04]  /*14f20*/  STL [R1+0x4600], R18 ;  /* 0x0046001201007387 */ /* 0x0001e80000100800 */
[----:B0-----:R-:W2:Y:S04]  /*14f30*/  LDL.LU R18, [R1+0x5170] ;  /* 0x0051700001127983 */ /* 0x001ea80000300800 */
[----:B------:R0:W-:Y:S02]  /*14f40*/  STL [R1+0x45f4], R17 ;  /* 0x0045f41101007387 */ /* 0x0001e40000100800 */
[----:B0-----:R-:W-:-:S05]  /*14f50*/  IADD3 R17, P1, PT, R14, R6, RZ ;  /* 0x000000060e117210 */ /* 0x001fca0007f3e0ff */
[----:B------:R0:W-:Y:S02]  /*14f60*/  STL [R1+0x45fc], R17 ;  /* 0x0045fc1101007387 */ /* 0x0001e40000100800 */
[----:B0-----:R-:W-:Y:S01]  /*14f70*/  IMAD.X R17, R15, 0x1, R4, P0 ;  /* 0x000000010f117824 */ /* 0x001fe200000e0604 */
[----:B------:R-:W-:-:S04]  /*14f80*/  IADD3 R14, P0, PT, R14, R7, RZ ;  /* 0x000000070e0e7210 */ /* 0x000fc80007f1e0ff */
[----:B------:R0:W-:Y:S04]  /*14f90*/  STL [R1+0x45f8], R17 ;  /* 0x0045f81101007387 */ /* 0x0001e80000100800 */
[----:B0-----:R-:W2:Y:S04]  /*14fa0*/  LDL.LU R17, [R1+0x516c] ;  /* 0x00516c0001117983 */ /* 0x001ea80000300800 */
[----:B------:R0:W-:Y:S04]  /*14fb0*/  STL [R1+0x45f0], R14 ;  /* 0x0045f00e01007387 */ /* 0x0001e80000100800 */
[----:B0-----:R-:W2:Y:S01]  /*14fc0*/  LDL.LU R14, [R1+0x5168] ;  /* 0x00516800010e7983 */ /* 0x001ea20000300800 */
[----:B------:R-:W-:-:S05]  /*14fd0*/  IMAD.X R15, R15, 0x1, R5, P4 ;  /* 0x000000010f0f7824 */ /* 0x000fca00020e0605 */
[----:B------:R2:W-:Y:S02]  /*14fe0*/  STL [R1+0x45e4], R15 ;  /* 0x0045e40f01007387 */ /* 0x0005e40000100800 */
[----:B--2---:R-:W-:-:S05]  /*14ff0*/  IADD3 R15, P4, PT, R14, R6, RZ ;  /* 0x000000060e0f7210 */ /* 0x004fca0007f9e0ff */
[----:B------:R0:W-:Y:S02]  /*15000*/  STL [R1+0x45ec], R15 ;  /* 0x0045ec0f01007387 */ /* 0x0001e40000100800 */
[----:B0-----:R-:W-:Y:S01]  /*15010*/  IMAD.X R15, R16, 0x1, R4, P3 ;  /* 0x00000001100f7824 */ /* 0x001fe200018e0604 */
[----:B------:R-:W-:-:S04]  /*15020*/  IADD3 R14, P3, PT, R14, R7, RZ ;  /* 0x000000070e0e7210 */ /* 0x000fc80007f7e0ff */
[----:B------:R0:W-:Y:S04]  /*15030*/  STL [R1+0x45e8], R15 ;  /* 0x0045e80f01007387 */ /* 0x0001e80000100800 */
[----:B0-----:R-:W2:Y:S04]  /*15040*/  LDL.LU R15, [R1+0x5164] ;  /* 0x00516400010f7983 */ /* 0x001ea80000300800 */
[----:B------:R0:W-:Y:S04]  /*15050*/  STL [R1+0x45e0], R14 ;  /* 0x0045e00e01007387 */ /* 0x0001e80000100800 */
[----:B0-----:R-:W3:Y:S01]  /*15060*/  LDL.LU R14, [R1+0x5160] ;  /* 0x00516000010e7983 */ /* 0x001ee20000300800 */
[----:B------:R-:W-:-:S05]  /*15070*/  IMAD.X R16, R16, 0x1, R5, P6 ;  /* 0x0000000110107824 */ /* 0x000fca00030e0605 */
[----:B------:R2:W-:Y:S02]  /*15080*/  STL [R1+0x45d4], R16 ;  /* 0x0045d41001007387 */ /* 0x0005e40000100800 */
[----:B--2---:R-:W-:-:S05]  /*15090*/  IADD3 R16, P6, PT, R15, R6, RZ ;  /* 0x000000060f107210 */ /* 0x004fca0007fde0ff */
[----:B------:R3:W-:Y:S02]  /*150a0*/  STL [R1+0x45dc], R16 ;  /* 0x0045dc1001007387 */ /* 0x0007e40000100800 */
[----:B---3--:R-:W-:Y:S01]  /*150b0*/  IMAD.X R16, R14, 0x1, R4, P5 ;  /* 0x000000010e107824 */ /* 0x008fe200028e0604 */
[----:B------:R-:W-:-:S04]  /*150c0*/  IADD3 R15, P5, PT, R15, R7, RZ ;  /* 0x000000070f0f7210 */ /* 0x000fc80007fbe0ff */
[----:B------:R0:W-:Y:S04]  /*150d0*/  STL [R1+0x45d8], R16 ;  /* 0x0045d81001007387 */ /* 0x0001e80000100800 */
[----:B0-----:R-:W2:Y:S04]  /*150e0*/  LDL.LU R16, [R1+0x515c] ;  /* 0x00515c0001107983 */ /* 0x001ea80000300800 */
[----:B------:R0:W-:Y:S04]  /*150f0*/  STL [R1+0x45d0], R15 ;  /* 0x0045d00f01007387 */ /* 0x0001e80000100800 */
[----:B0-----:R-:W3:Y:S01]  /*15100*/  LDL.LU R15, [R1+0x5158] ;  /* 0x00515800010f7983 */ /* 0x001ee20000300800 */
[----:B------:R-:W-:-:S05]  /*15110*/  IMAD.X R14, R14, 0x1, R5, P2 ;  /* 0x000000010e0e7824 */ /* 0x000fca00010e0605 */
[----:B------:R0:W-:Y:S02]  /*15120*/  STL [R1+0x45c4], R14 ;  /* 0x0045c40e01007387 */ /* 0x0001e40000100800 */
[----:B0-----:R-:W-:-:S05]  /*15130*/  IADD3 R14, P2, PT, R17, R6, RZ ;  /* 0x00000006110e7210 */ /* 0x001fca0007f5e0ff */
[----:B------:R3:W-:Y:S02]  /*15140*/  STL [R1+0x45cc], R14 ;  /* 0x0045cc0e01007387 */ /* 0x0007e40000100800 */
[----:B---3--:R-:W-:Y:S01]  /*15150*/  IMAD.X R14, R15, 0x1, R4, P1 ;  /* 0x000000010f0e7824 */ /* 0x008fe200008e0604 */
[----:B------:R-:W-:-:S04]  /*15160*/  IADD3 R17, P1, PT, R17, R7, RZ ;  /* 0x0000000711117210 */ /* 0x000fc80007f3e0ff */
[----:B------:R0:W-:Y:S04]  /*15170*/  STL [R1+0x45c8], R14 ;  /* 0x0045c80e01007387 */ /* 0x0001e80000100800 */
[----:B0-----:R-:W3:Y:S04]  /*15180*/  LDL.LU R14, [R1+0x1ac] ;  /* 0x0001ac00010e7983 */ /* 0x001ee80000300800 */
[----:B------:R0:W-:Y:S02]  /*15190*/  STL [R1+0x45c0], R17 ;  /* 0x0045c01101007387 */ /* 0x0001e40000100800 */
[----:B0-----:R-:W-:-:S02]  /*151a0*/  IMAD.X R17, R15, 0x1, R5, P0 ;  /* 0x000000010f117824 */ /* 0x001fc400000e0605 */
[----:B------:R-:W3:Y:S04]  /*151b0*/  LDL.LU R15, [R1+0x1b0] ;  /* 0x0001b000010f7983 */ /* 0x000ee80000300800 */
[----:B------:R0:W-:Y:S02]  /*151c0*/  STL [R1+0x45b4], R17 ;  /* 0x0045b41101007387 */ /* 0x0001e40000100800 */
[----:B0-----:R-:W-:-:S05]  /*151d0*/  IADD3 R17, P0, PT, R8, R6, RZ ;  /* 0x0000000608117210 */ /* 0x001fca0007f1e0ff */
[----:B------:R2:W-:Y:S02]  /*151e0*/  STL [R1+0x45bc], R17 ;  /* 0x0045bc1101007387 */ /* 0x0005e40000100800 */
[----:B--2---:R-:W-:-:S05]  /*151f0*/  IMAD.X R17, R16, 0x1, R4, P4 ;  /* 0x0000000110117824 */ /* 0x004fca00020e0604 */
[----:B------:R0:W-:Y:S04]  /*15200*/  STL [R1+0x45b8], R17 ;  /* 0x0045b81101007387 */ /* 0x0001e80000100800 */
[----:B0-----:R-:W2:Y:S01]  /*15210*/  LDL.LU R17, [R1+0x5154] ;  /* 0x0051540001117983 */ /* 0x001ea20000300800 */
[----:B------:R-:W-:-:S05]  /*15220*/  IADD3 R8, P4, PT, R8, R7, RZ ;  /* 0x0000000708087210 */ /* 0x000fca0007f9e0ff */
[----:B------:R0:W-:Y:S02]  /*15230*/  STL [R1+0x45b0], R8 ;  /* 0x0045b00801007387 */ /* 0x0001e40000100800 */
[----:B0-----:R-:W-:Y:S02]  /*15240*/  IMAD.X R8, R16, 0x1, R5, P3 ;  /* 0x0000000110087824 */ /* 0x001fe400018e0605 */
[----:B------:R-:W3:Y:S04]  /*15250*/  LDL.LU R16, [R1+0x1b4] ;  /* 0x0001b40001107983 */ /* 0x000ee80000300800 */
[----:B------:R5:W-:Y:S02]  /*15260*/  STL [R1+0x45a4], R8 ;  /* 0x0045a40801007387 */ /* 0x000be40000100800 */
[----:B-----5:R-:W-:-:S05]  /*15270*/  IADD3 R8, P3, PT, R19, R6, RZ ;  /* 0x0000000613087210 */ /* 0x020fca0007f7e0ff */
[----:B------:R2:W-:Y:S02]  /*15280*/  STL [R1+0x45ac], R8 ;  /* 0x0045ac0801007387 */ /* 0x0005e40000100800 */
[----:B--2---:R-:W-:Y:S01]  /*15290*/  IMAD.X R8, R17, 0x1, R4, P6 ;  /* 0x0000000111087824 */ /* 0x004fe200030e0604 */
[----:B------:R-:W-:-:S04]  /*152a0*/  IADD3 R19, P6, PT, R19, R7, RZ ;  /* 0x0000000713137210 */ /* 0x000fc80007fde0ff */
[----:B------:R0:W-:Y:S04]  /*152b0*/  STL [R1+0x45a8], R8 ;  /* 0x0045a80801007387 */ /* 0x0001e80000100800 */
[----:B0-----:R-:W2:Y:S04]  /*152c0*/  LDL.LU R8, [R1+0x1a4] ;  /* 0x0001a40001087983 */ /* 0x001ea80000300800 */
[----:B------:R0:W-:Y:S02]  /*152d0*/  STL [R1+0x45a0], R19 ;  /* 0x0045a01301007387 */ /* 0x0001e40000100800 */
[----:B0-----:R-:W-:-:S02]  /*152e0*/  IMAD.X R19, R17, 0x1, R5, P5 ;  /* 0x0000000111137824 */ /* 0x001fc400028e0605 */
[----:B------:R-:W5:Y:S04]  /*152f0*/  LDL.LU R17, [R1+0x1bc] ;  /* 0x0001bc0001117983 */ /* 0x000f680000300800 */
[----:B------:R5:W-:Y:S02]  /*15300*/  STL [R1+0x4594], R19 ;  /* 0x0045941301007387 */ /* 0x000be40000100800 */
[----:B-----5:R-:W-:-:S05]  /*15310*/  IADD3 R19, P5, PT, R17, R6, RZ ;  /* 0x0000000611137210 */ /* 0x020fca0007fbe0ff */
[----:B------:R0:W-:Y:S02]  /*15320*/  STL [R1+0x459c], R19 ;  /* 0x00459c1301007387 */ /* 0x0001e40000100800 */
[----:B0-----:R-:W-:-:S05]  /*15330*/  IMAD.X R19, R18, 0x1, R4, P2 ;  /* 0x0000000112137824 */ /* 0x001fca00010e0604 */
[----:B------:R0:W-:Y:S04]  /*15340*/  STL [R1+0x4598], R19 ;  /* 0x0045981301007387 */ /* 0x0001e80000100800 */
[----:B0-----:R-:W5:Y:S01]  /*15350*/  LDL.LU R19, [R1+0x5150] ;  /* 0x0051500001137983 */ /* 0x001f620000300800 */
[----:B------:R-:W-:-:S05]  /*15360*/  IADD3 R17, P2, PT, R17, R7, RZ ;  /* 0x0000000711117210 */ /* 0x000fca0007f5e0ff */
[----:B------:R0:W-:Y:S02]  /*15370*/  STL [R1+0x4590], R17 ;  /* 0x0045901101007387 */ /* 0x0001e40000100800 */
[----:B0-----:R-:W-:Y:S02]  /*15380*/  IMAD.X R17, R18, 0x1, R5, P1 ;  /* 0x0000000112117824 */ /* 0x001fe400008e0605 */
[----:B------:R-:W2:Y:S04]  /*15390*/  LDL.LU R18, [R1+0x1a0] ;  /* 0x0001a00001127983 */ /* 0x000ea80000300800 */
[----:B------:R0:W-:Y:S02]  /*153a0*/  STL [R1+0x4584], R17 ;  /* 0x0045841101007387 */ /* 0x0001e40000100800 */
[----:B0-----:R-:W-:-:S05]  /*153b0*/  IADD3 R17, P1, PT, R21, R6, RZ ;  /* 0x0000000615117210 */ /* 0x001fca0007f3e0ff */
[----:B------:R5:W-:Y:S02]  /*153c0*/  STL [R1+0x458c], R17 ;  /* 0x00458c1101007387 */ /* 0x000be40000100800 */
[----:B-----5:R-:W-:-:S05]  /*153d0*/  IMAD.X R17, R19, 0x1, R4, P0 ;  /* 0x0000000113117824 */ /* 0x020fca00000e0604 */
[----:B------:R0:W-:Y:S02]  /*153e0*/  STL [R1+0x4588], R17 ;  /* 0x0045881101007387 */ /* 0x0001e40000100800 */
[----:B0-----:R-:W-:Y:S01]  /*153f0*/  IADD3 R17, P0, PT, R21, R7, RZ ;  /* 0x0000000715117210 */ /* 0x001fe20007f1e0ff */
[----:B------:R-:W-:Y:S02]  /*15400*/  IMAD.X R21, R19, 0x1, R5, P4 ;  /* 0x0000000113157824 */ /* 0x000fe400020e0605 */
[----:B------:R-:W5:Y:S04]  /*15410*/  LDL.LU R19, [R1+0x1a8] ;  /* 0x0001a80001137983 */ /* 0x000f680000300800 */
[----:B------:R0:W-:Y:S04]  /*15420*/  STL [R1+0x4580], R17 ;  /* 0x0045801101007387 */ /* 0x0001e80000100800 */
[----:B0-----:R-:W2:Y:S04]  /*15430*/  LDL.LU R17, [R1+0x190] ;  /* 0x0001900001117983 */ /* 0x001ea80000300800 */
[----:B------:R3:W-:Y:S02]  /*15440*/  STL [R1+0x4574], R21 ;  /* 0x0045741501007387 */ /* 0x0007e40000100800 */
[----:B---3--:R-:W-:-:S05]  /*15450*/  IADD3 R21, P4, PT, R16, R6, RZ ;  /* 0x0000000610157210 */ /* 0x008fca0007f9e0ff */
[----:B------:R0:W-:Y:S02]  /*15460*/  STL [R1+0x457c], R21 ;  /* 0x00457c1501007387 */ /* 0x0001e40000100800 */
[----:B0-----:R-:W-:-:S05]  /*15470*/  IMAD.X R21, R20, 0x1, R4, P3 ;  /* 0x0000000114157824 */ /* 0x001fca00018e0604 */
[----:B------:R0:W-:Y:S04]  /*15480*/  STL [R1+0x4578], R21 ;  /* 0x0045781501007387 */ /* 0x0001e80000100800 */
[----:B0-----:R-:W3:Y:S01]  /*15490*/  LDL.LU R21, [R1+0x514c] ;  /* 0x00514c0001157983 */ /* 0x001ee20000300800 */
[----:B------:R-:W-:Y:S01]  /*154a0*/  IADD3 R16, P3, PT, R16, R7, RZ ;  /* 0x0000000710107210 */ /* 0x000fe20007f7e0ff */
[----:B------:R-:W-:-:S04]  /*154b0*/  IMAD.X R20, R20, 0x1, R5, P6 ;  /* 0x0000000114147824 */ /* 0x000fc800030e0605 */
[----:B------:R0:W-:Y:S04]  /*154c0*/  STL [R1+0x4570], R16 ;  /* 0x0045701001007387 */ /* 0x0001e80000100800 */
[----:B0-----:R-:W2:Y:S04]  /*154d0*/  LDL.LU R16, [R1+0x174] ;  /* 0x0001740001107983 */ /* 0x001ea80000300800 */
[----:B------:R0:W-:Y:S02]  /*154e0*/  STL [R1+0x4564], R20 ;  /* 0x0045641401007387 */ /* 0x0001e40000100800 */
[----:B0-----:R-:W-:-:S05]  /*154f0*/  IADD3 R20, P6, PT, R15, R6, RZ ;  /* 0x000000060f147210 */ /* 0x001fca0007fde0ff */
[----:B------:R3:W-:Y:S02]  /*15500*/  STL [R1+0x456c], R20 ;  /* 0x00456c1401007387 */ /* 0x0007e40000100800 */
[----:B---3--:R-:W-:Y:S01]  /*15510*/  IMAD.X R20, R21, 0x1, R4, P5 ;  /* 0x0000000115147824 */ /* 0x008fe200028e0604 */
[----:B------:R-:W-:Y:S01]  /*15520*/  IADD3 R15, P5, PT, R15, R7, RZ ;  /* 0x000000070f0f7210 */ /* 0x000fe20007fbe0ff */
[----:B------:R-:W-:-:S03]  /*15530*/  IMAD.X R21, R21, 0x1, R5, P2 ;  /* 0x0000000115157824 */ /* 0x000fc600010e0605 */
[----:B------:R0:W-:Y:S04]  /*15540*/  STL [R1+0x4568], R20 ;  /* 0x0045681401007387 */ /* 0x0001e80000100800 */
[----:B------:R1:W-:Y:S01]  /*15550*/  STL [R1+0x4560], R15 ;  /* 0x0045600f01007387 */ /* 0x0003e20000100800 */
[----:B0-----:R-:W-:-:S03]  /*15560*/  IADD3 R20, P2, PT, R14, R6, RZ ;  /* 0x000000060e147210 */ /* 0x001fc60007f5e0ff */
[----:B-1----:R-:W3:Y:S04]  /*15570*/  LDL.LU R15, [R1+0x160] ;  /* 0x00016000010f7983 */ /* 0x002ee80000300800 */
[----:B------:R0:W-:Y:S04]  /*15580*/  STL [R1+0x4554], R21 ;  /* 0x0045541501007387 */ /* 0x0001e80000100800 */
[----:B------:R1:W-:Y:S01]  /*15590*/  STL [R1+0x455c], R20 ;  /* 0x00455c1401007387 */ /* 0x0003e20000100800 */
[----:B0-----:R-:W-:Y:S01]  /*155a0*/  IMAD.X R21, R22, 0x1, R4, P1 ;  /* 0x0000000116157824 */ /* 0x001fe200008e0604 */
[----:B-1----:R-:W-:Y:S01]  /*155b0*/  IADD3 R20, P1, PT, R14, R7, RZ ;  /* 0x000000070e147210 */ /* 0x002fe20007f3e0ff */
[----:B------:R-:W-:-:S03]  /*155c0*/  IMAD.X R14, R22, 0x1, R5, P0 ;  /* 0x00000001160e7824 */ /* 0x000fc600000e0605 */
[----:B------:R-:W-:Y:S04]  /*155d0*/  STL [R1+0x4558], R21 ;  /* 0x0045581501007387 */ /* 0x000fe80000100800 */
[----:B------:R-:W-:Y:S04]  /*155e0*/  STL [R1+0x4550], R20 ;  /* 0x0045501401007387 */ /* 0x000fe80000100800 */
[----:B------:R0:W-:Y:S04]  /*155f0*/  STL [R1+0x4544], R14 ;  /* 0x0045440e01007387 */ /* 0x0001e80000100800 */
[----:B0-----:R-:W3:Y:S01]  /*15600*/  LDL.LU R14, [R1+0x140] ;  /* 0x00014000010e7983 */ /* 0x001ee20000300800 */
[----:B-----5:R-:W-:Y:S01]  /*15610*/  IADD3 R21, P0, PT, R19, R6, RZ ;  /* 0x0000000613157210 */ /* 0x020fe20007f1e0ff */
[----:B------:R-:W-:Y:S01]  /*15620*/  IMAD.X R20, R23, 0x1, R4, P4 ;  /* 0x0000000117147824 */ /* 0x000fe200020e0604 */
[----:B------:R-:W-:-:S03]  /*15630*/  IADD3 R19, P4, PT, R19, R7, RZ ;  /* 0x0000000713137210 */ /* 0x000fc60007f9e0ff */
[----:B------:R0:W-:Y:S04]  /*15640*/  STL [R1+0x454c], R21 ;  /* 0x00454c1501007387 */ /* 0x0001e80000100800 */
[----:B------:R2:W-:Y:S01]  /*15650*/  STL [R1+0x4548], R20 ;  /* 0x0045481401007387 */ /* 0x0005e20000100800 */
[----:B0-----:R-:W-:-:S03]  /*15660*/  IMAD.X R21, R23, 0x1, R5, P3 ;  /* 0x0000000117157824 */ /* 0x001fc600018e0605 */
[----:B------:R4:W-:Y:S01]  /*15670*/  STL [R1+0x4540], R19 ;  /* 0x0045401301007387 */ /* 0x0009e20000100800 */
[----:B--2---:R-:W-:-:S03]  /*15680*/  IADD3 R20, P3, PT, R8, R6, RZ ;  /* 0x0000000608147210 */ /* 0x004fc60007f7e0ff */
[----:B------:R-:W-:Y:S04]  /*15690*/  STL [R1+0x4534], R21 ;  /* 0x0045341501007387 */ /* 0x000fe80000100800 */
[----:B------:R0:W-:Y:S01]  /*156a0*/  STL [R1+0x453c], R20 ;  /* 0x00453c1401007387 */ /* 0x0001e20000100800 */
[----:B----4-:R-:W-:Y:S01]  /*156b0*/  IMAD.X R19, R24, 0x1, R4, P6 ;  /* 0x0000000118137824 */ /* 0x010fe200030e0604 */
[----:B------:R-:W-:Y:S02]  /*156c0*/  IADD3 R8, P6, PT, R8, R7, RZ ;  /* 0x0000000708087210 */ /* 0x000fe40007fde0ff */
[----:B------:R-:W2:Y:S04]  /*156d0*/  LDL.LU R22, [R1+0x130] ;  /* 0x0001300001167983 */ /* 0x000ea80000300800 */
[----:B------:R-:W-:Y:S04]  /*156e0*/  STL [R1+0x4538], R19 ;  /* 0x0045381301007387 */ /* 0x000fe80000100800 */
[----:B------:R1:W-:Y:S01]  /*156f0*/  STL [R1+0x4530], R8 ;  /* 0x0045300801007387 */ /* 0x0003e20000100800 */
[----:B0-----:R-:W-:-:S03]  /*15700*/  IMAD.X R20, R24, 0x1, R5, P5 ;  /* 0x0000000118147824 */ /* 0x001fc600028e0605 */
[----:B-1----:R-:W4:Y:S01]  /*15710*/  LDL.LU R8, [R1+0x348] ;  /* 0x0003480001087983 */ /* 0x002f220000300800 */
[----:B------:R-:W-:-:S03]  /*15720*/  IADD3 R19, P5, PT, R18, R6, RZ ;  /* 0x0000000612137210 */ /* 0x000fc60007fbe0ff */
[----:B------:R0:W-:Y:S04]  /*15730*/  STL [R1+0x4524], R20 ;  /* 0x0045241401007387 */ /* 0x0001e80000100800 */
[----:B------:R1:W-:Y:S01]  /*15740*/  STL [R1+0x452c], R19 ;  /* 0x00452c1301007387 */ /* 0x0003e20000100800 */
[C---:B0-----:R-:W-:Y:S01]  /*15750*/  IMAD.X R20, R25.reuse, 0x1, R4, P2 ;  /* 0x0000000119147824 */ /* 0x041fe200010e0604 */
[----:B------:R-:W-:Y:S01]  /*15760*/  IADD3 R18, P2, PT, R18, R7, RZ ;  /* 0x0000000712127210 */ /* 0x000fe20007f5e0ff */
[----:B-1----:R-:W-:-:S03]  /*15770*/  IMAD.X R19, R25, 0x1, R5, P1 ;  /* 0x0000000119137824 */ /* 0x002fc600008e0605 */
[----:B------:R0:W-:Y:S04]  /*15780*/  STL [R1+0x4528], R20 ;  /* 0x0045281401007387 */ /* 0x0001e80000100800 */
[----:B------:R-:W5:Y:S04]  /*15790*/  LDL.LU R21, [R1+0x114] ;  /* 0x0001140001157983 */ /* 0x000f680000300800 */
[----:B------:R1:W-:Y:S01]  /*157a0*/  STL [R1+0x4520], R18 ;  /* 0x0045201201007387 */ /* 0x0003e20000100800 */
[----:B------:R-:W-:-:S03]  /*157b0*/  IMAD.X R23, R26, 0x1, R4, P0 ;  /* 0x000000011a177824 */ /* 0x000fc600000e0604 */
[----:B------:R1:W-:Y:S04]  /*157c0*/  STL [R1+0x4514], R19 ;  /* 0x0045141301007387 */ /* 0x0003e80000100800 */
[----:B0-----:R-:W5:Y:S01]  /*157d0*/  LDL.LU R20, [R1+0x34c] ;  /* 0x00034c0001147983 */ /* 0x001f620000300800 */
[C---:B-1----:R-:W-:Y:S02]  /*157e0*/  IADD3 R18, P1, PT, R17.reuse, R6, RZ ;  /* 0x0000000611127210 */ /* 0x042fe40007f3e0ff */
[----:B------:R-:W-:-:S03]  /*157f0*/  IADD3 R19, P0, PT, R17, R7, RZ ;  /* 0x0000000711137210 */ /* 0x000fc60007f1e0ff */
[----:B------:R0:W-:Y:S04]  /*15800*/  STL [R1+0x451c], R18 ;  /* 0x00451c1201007387 */ /* 0x0001e80000100800 */
[----:B------:R-:W-:Y:S01]  /*15810*/  STL [R1+0x4518], R23 ;  /* 0x0045181701007387 */ /* 0x000fe20000100800 */
[--C-:B0-----:R-:W-:Y:S01]  /*15820*/  IMAD.X R18, R26, 0x1, R5.reuse, P4 ;  /* 0x000000011a127824 */ /* 0x101fe200020e0605 */
[----:B------:R-:W-:Y:S02]  /*15830*/  IADD3 R17, P4, PT, R16, R6, RZ ;  /* 0x0000000610117210 */ /* 0x000fe40007f9e0ff */
[----:B------:R0:W-:Y:S04]  /*15840*/  STL [R1+0x4510], R19 ;  /* 0x0045101301007387 */ /* 0x0001e80000100800 */
[----:B0-----:R-:W5:Y:S04]  /*15850*/  LDL.LU R19, [R1+0x104] ;  /* 0x0001040001137983 */ /* 0x001f680000300800 */
[----:B------:R0:W-:Y:S01]  /*15860*/  STL [R1+0x4504], R18 ;  /* 0x0045041201007387 */ /* 0x0001e20000100800 */
[----:B------:R-:W-:-:S03]  /*15870*/  IMAD.X R23, R27, 0x1, R5, P6 ;  /* 0x000000011b177824 */ /* 0x000fc600030e0605 */
[----:B0-----:R-:W5:Y:S04]  /*15880*/  LDL.LU R18, [R1+0x350] ;  /* 0x0003500001127983 */ /* 0x001f680000300800 */
[----:B------:R0:W-:Y:S02]  /*15890*/  STL [R1+0x450c], R17 ;  /* 0x00450c1101007387 */ /* 0x0001e40000100800 */
[----:B0-----:R-:W-:Y:S01]  /*158a0*/  IMAD.X R17, R27, 0x1, R4, P3 ;  /* 0x000000011b117824 */ /* 0x001fe200018e0604 */
[----:B------:R-:W-:-:S04]  /*158b0*/  IADD3 R16, P3, PT, R16, R7, RZ ;  /* 0x0000000710107210 */ /* 0x000fc80007f7e0ff */
[----:B------:R-:W-:Y:S04]  /*158c0*/  STL [R1+0x4508], R17 ;  /* 0x0045081101007387 */ /* 0x000fe80000100800 */
[----:B------:R0:W-:Y:S04]  /*158d0*/  STL [R1+0x4500], R16 ;  /* 0x0045001001007387 */ /* 0x0001e80000100800 */
[----:B------:R-:W-:Y:S01]  /*158e0*/  STL [R1+0x44f4], R23 ;  /* 0x0044f41701007387 */ /* 0x000fe20000100800 */
[C---:B0-----:R-:W-:Y:S02]  /*158f0*/  IMAD.X R16, R28.reuse, 0x1, R4, P5 ;  /* 0x000000011c107824 */ /* 0x041fe400028e0604 */
[----:B------:R-:W-:Y:S01]  /*15900*/  IMAD.X R24, R28, 0x1, R5, P2 ;  /* 0x000000011c187824 */ /* 0x000fe200010e0605 */
[----:B---3--:R-:W-:-:S02]  /*15910*/  IADD3 R17, P6, PT, R15, R6, RZ ;  /* 0x000000060f117210 */ /* 0x008fc40007fde0ff */
[----:B------:R-:W-:-:S03]  /*15920*/  IADD3 R15, P5, PT, R15, R7, RZ ;  /* 0x000000070f0f7210 */ /* 0x000fc60007fbe0ff */
[----:B------:R0:W-:Y:S04]  /*15930*/  STL [R1+0x44fc], R17 ;  /* 0x0044fc1101007387 */ /* 0x0001e80000100800 */
[----:B0-----:R-:W3:Y:S04]  /*15940*/  LDL.LU R17, [R1+0xe4] ;  /* 0x0000e40001117983 */ /* 0x001ee80000300800 */
[----:B------:R0:W-:Y:S04]  /*15950*/  STL [R1+0x44f8], R16 ;  /* 0x0044f81001007387 */ /* 0x0001e80000100800 */
[----:B0-----:R-:W3:Y:S04]  /*15960*/  LDL.LU R16, [R1+0x354] ;  /* 0x0003540001107983 */ /* 0x001ee80000300800 */
[----:B------:R0:W-:Y:S04]  /*15970*/  STL [R1+0x44f0], R15 ;  /* 0x0044f00f01007387 */ /* 0x0001e80000100800 */
[----:B------:R-:W-:Y:S04]  /*15980*/  STL [R1+0x44e4], R24 ;  /* 0x0044e41801007387 */ /* 0x000fe80000100800 */
[----:B------:R-:W3:Y:S01]  /*15990*/  LDL.LU R26, [R1+0xd4] ;  /* 0x0000d400011a7983 */ /* 0x000ee20000300800 */
[----:B0-----:R-:W-:-:S05]  /*159a0*/  IADD3 R15, P2, PT, R14, R6, RZ ;  /* 0x000000060e0f7210 */ /* 0x001fca0007f5e0ff */
[----:B------:R0:W-:Y:S04]  /*159b0*/  STL [R1+0x44ec], R15 ;  /* 0x0044ec0f01007387 */ /* 0x0001e80000100800 */
[----:B0-----:R-:W3:Y:S01]  /*159c0*/  LDL.LU R15, [R1+0x358] ;  /* 0x00035800010f7983 */ /* 0x001ee20000300800 */
[----:B------:R-:W-:Y:S01]  /*159d0*/  IMAD.X R23, R29, 0x1, R4, P1 ;  /* 0x000000011d177824 */ /* 0x000fe200008e0604 */
[----:B------:R-:W-:-:S04]  /*159e0*/  IADD3 R24, P1, PT, R14, R7, RZ ;  /* 0x000000070e187210 */ /* 0x000fc80007f3e0ff */
[----:B------:R0:W-:Y:S04]  /*159f0*/  STL [R1+0x44e8], R23 ;  /* 0x0044e81701007387 */ /* 0x0001e80000100800 */
[----:B------:R-:W-:Y:S04]  /*15a00*/  STL [R1+0x44e0], R24 ;  /* 0x0044e01801007387 */ /* 0x000fe80000100800 */
[----:B------:R-:W3:Y:S01]  /*15a10*/  LDL.LU R25, [R1+0xb0] ;  /* 0x0000b00001197983 */ /* 0x000ee20000300800 */
[----:B0-----:R-:W-:Y:S01]  /*15a20*/  IMAD.X R23, R29, 0x1, R5, P0 ;  /* 0x000000011d177824 */ /* 0x001fe200000e0605 */
[----:B--2---:R-:W-:-:S04]  /*15a30*/  IADD3 R14, P0, PT, R22, R6, RZ ;  /* 0x00000006160e7210 */ /* 0x004fc80007f1e0ff */
[----:B------:R4:W-:Y:S04]  /*15a40*/  STL [R1+0x44d4], R23 ;  /* 0x0044d41701007387 */ /* 0x0009e80000100800 */
[----:B------:R0:W-:Y:S01]  /*15a50*/  STL [R1+0x44dc], R14 ;  /* 0x0044dc0e01007387 */ /* 0x0001e20000100800 */
[----:B----4-:R-:W-:Y:S01]  /*15a60*/  IMAD.X R23, R8, 0x1, R4, P4 ;  /* 0x0000000108177824 */ /* 0x010fe200020e0604 */
[----:B------:R-:W-:Y:S02]  /*15a70*/  IADD3 R22, P4, PT, R22, R7, RZ ;  /* 0x0000000716167210 */ /* 0x000fe40007f9e0ff */
[----:B0-----:R-:W2:Y:S01]  /*15a80*/  LDL.LU R14, [R1+0x35c] ;  /* 0x00035c00010e7983 */ /* 0x001ea20000300800 */
[----:B------:R-:W-:-:S03]  /*15a90*/  IMAD.X R8, R8, 0x1, R5, P3 ;  /* 0x0000000108087824 */ /* 0x000fc600018e0605 */
[----:B------:R-:W-:Y:S04]  /*15aa0*/  STL [R1+0x44d8], R23 ;  /* 0x0044d81701007387 */ /* 0x000fe80000100800 */
[----:B------:R-:W4:Y:S04]  /*15ab0*/  LDL.LU R24, [R1+0x9c] ;  /* 0x00009c0001187983 */ /* 0x000f280000300800 */
[----:B------:R-:W-:Y:S04]  /*15ac0*/  STL [R1+0x44cc], R22 ;  /* 0x0044cc1601007387 */ /* 0x000fe80000100800 */
[----:B------:R0:W-:Y:S04]  /*15ad0*/  STL [R1+0x44c4], R8 ;  /* 0x0044c40801007387 */ /* 0x0001e80000100800 */
[----:B0-----:R-:W4:Y:S01]  /*15ae0*/  LDL.LU R8, [R1+0x360] ;  /* 0x0003600001087983 */ /* 0x001f220000300800 */
[----:B-----5:R-:W-:Y:S01]  /*15af0*/  IADD3 R22, P3, PT, R21, R6, RZ ;  /* 0x0000000615167210 */ /* 0x020fe20007f7e0ff */
[----:B------:R-:W-:-:S04]  /*15b00*/  IMAD.X R27, R20, 0x1, R4, P6 ;  /* 0x00000001141b7824 */ /* 0x000fc800030e0604 */
[----:B------:R0:W-:Y:S04]  /*15b10*/  STL [R1+0x44d0], R22 ;  /* 0x0044d01601007387 */ /* 0x0001e80000100800 */
[----:B------:R-:W5:Y:S01]  /*15b20*/  LDL.LU R23, [R1+0x80] ;  /* 0x0000800001177983 */ /* 0x000f620000300800 */
[----:B0-----:R-:W-:Y:S01]  /*15b30*/  IADD3 R22, P6, PT, R21, R7, RZ ;  /* 0x0000000715167210 */ /* 0x001fe20007fde0ff */
[----:B------:R-:W-:Y:S02]  /*15b40*/  IMAD.X R21, R20, 0x1, R5, P5 ;  /* 0x0000000114157824 */ /* 0x000fe400028e0605 */
[----:B------:R-:W-:Y:S04]  /*15b50*/  STL [R1+0x44c8], R27 ;  /* 0x0044c81b01007387 */ /* 0x000fe80000100800 */
[----:B------:R0:W-:Y:S01]  /*15b60*/  STL [R1+0x44bc], R22 ;  /* 0x0044bc1601007387 */ /* 0x0001e20000100800 */
[----:B------:R-:W-:-:S03]  /*15b70*/  IADD3 R20, P5, PT, R19, R6, RZ ;  /* 0x0000000613147210 */ /* 0x000fc60007fbe0ff */
[----:B0-----:R-:W5:Y:S04]  /*15b80*/  LDL.LU R22, [R1+0x364] ;  /* 0x0003640001167983 */ /* 0x001f680000300800 */
[----:B------:R0:W-:Y:S01]  /*15b90*/  STL [R1+0x44b4], R21 ;  /* 0x0044b41501007387 */ /* 0x0001e20000100800 */
[----:B------:R-:W-:-:S03]  /*15ba0*/  IMAD.X R27, R18, 0x1, R4, P2 ;  /* 0x00000001121b7824 */ /* 0x000fc600010e0604 */
[----:B0-----:R-:W5:Y:S01]  /*15bb0*/  LDL.LU R21, [R1+0x6c] ;  /* 0x00006c0001157983 */ /* 0x001f620000300800 */
[----:B------:R-:W-:-:S03]  /*15bc0*/  IADD3 R28, P2, PT, R19, R7, RZ ;  /* 0x00000007131c7210 */ /* 0x000fc60007f5e0ff */
[----:B------:R0:W-:Y:S04]  /*15bd0*/  STL [R1+0x44c0], R20 ;  /* 0x0044c01401007387 */ /* 0x0001e80000100800 */
[----:B0-----:R-:W5:Y:S04]  /*15be0*/  LDL.LU R20, [R1+0x368] ;  /* 0x0003680001147983 */ /* 0x001f680000300800 */
[----:B------:R0:W-:Y:S04]  /*15bf0*/  STL [R1+0x44b8], R27 ;  /* 0x0044b81b01007387 */ /* 0x0001e80000100800 */
[----:B------:R-:W5:Y:S04]  /*15c00*/  LDL.LU R19, [R1+0x4c] ;  /* 0x00004c0001137983 */ /* 0x000f680000300800 */
[----:B------:R1:W-:Y:S01]  /*15c10*/  STL [R1+0x44ac], R28 ;  /* 0x0044ac1c01007387 */ /* 0x0003e20000100800 */
[----:B0-----:R-:W-:-:S03]  /*15c20*/  IMAD.X R27, R18, 0x1, R5, P1 ;  /* 0x00000001121b7824 */ /* 0x001fc600008e0605 */
[----:B------:R-:W5:Y:S04]  /*15c30*/  LDL.LU R18, [R1+0x36c] ;  /* 0x00036c0001127983 */ /* 0x000f680000300800 */
[----:B------:R0:W-:Y:S01]  /*15c40*/  STL [R1+0x44a4], R27 ;  /* 0x0044a41b01007387 */ /* 0x0001e20000100800 */
[----:B---3--:R-:W-:-:S05]  /*15c50*/  IADD3 R29, P1, PT, R17, R6, RZ ;  /* 0x00000006111d7210 */ /* 0x008fca0007f3e0ff */
[----:B------:R-:W-:Y:S01]  /*15c60*/  STL [R1+0x44b0], R29 ;  /* 0x0044b01d01007387 */ /* 0x000fe20000100800 */
[C---:B-1----:R-:W-:Y:S01]  /*15c70*/  IMAD.X R28, R16.reuse, 0x1, R4, P0 ;  /* 0x00000001101c7824 */ /* 0x042fe200000e0604 */
[----:B0-----:R-:W-:Y:S01]  /*15c80*/  IADD3 R27, P0, PT, R17, R7, RZ ;  /* 0x00000007111b7210 */ /* 0x001fe20007f1e0ff */
[----:B------:R-:W-:Y:S01]  /*15c90*/  IMAD.X R16, R16, 0x1, R5, P4 ;  /* 0x0000000110107824 */ /* 0x000fe200020e0605 */
[----:B------:R-:W3:Y:S04]  /*15ca0*/  LDL.LU R17, [R1+0x370] ;  /* 0x0003700001117983 */ /* 0x000ee80000300800 */
[----:B------:R0:W-:Y:S04]  /*15cb0*/  STL [R1+0x44a8], R28 ;  /* 0x0044a81c01007387 */ /* 0x0001e80000100800 */
[----:B------:R-:W-:Y:S01]  /*15cc0*/  STL [R1+0x449c], R27 ;  /* 0x00449c1b01007387 */ /* 0x000fe20000100800 */
[----:B0-----:R-:W-:-:S03]  /*15cd0*/  IADD3 R28, P4, PT, R26, R6, RZ ;  /* 0x000000061a1c7210 */ /* 0x001fc60007f9e0ff */
[----:B------:R0:W-:Y:S04]  /*15ce0*/  STL [R1+0x4494], R16 ;  /* 0x0044941001007387 */ /* 0x0001e80000100800 */
[----:B0-----:R-:W3:Y:S01]  /*15cf0*/  LDL.LU R16, [R1+0x374] ;  /* 0x0003740001107983 */ /* 0x001ee20000300800 */
[----:B------:R-:W-:-:S03]  /*15d00*/  IMAD.X R27, R15, 0x1, R4, P3 ;  /* 0x000000010f1b7824 */ /* 0x000fc600018e0604 */
[----:B------:R0:W-:Y:S04]  /*15d10*/  STL [R1+0x44a0], R28 ;  /* 0x0044a01c01007387 */ /* 0x0001e80000100800 */
[----:B------:R1:W-:Y:S01]  /*15d20*/  STL [R1+0x4498], R27 ;  /* 0x0044981b01007387 */ /* 0x0003e20000100800 */
[----:B0-----:R-:W-:Y:S01]  /*15d30*/  IADD3 R28, P3, PT, R26, R7, RZ ;  /* 0x000000071a1c7210 */ /* 0x001fe20007f7e0ff */
[----:B-1----:R-:W-:-:S04]  /*15d40*/  IMAD.X R27, R15, 0x1, R5, P6 ;  /* 0x000000010f1b7824 */ /* 0x002fc800030e0605 */
[----:B------:R2:W-:Y:S04]  /*15d50*/  STL [R1+0x448c], R28 ;  /* 0x00448c1c01007387 */ /* 0x0005e80000100800 */
[----:B------:R-:W3:Y:S01]  /*15d60*/  LDL.LU R15, [R1+0x378] ;  /* 0x00037800010f7983 */ /* 0x000ee20000300800 */
[----:B------:R-:W-:-:S03]  /*15d70*/  IADD3 R26, P6, PT, R25, R6, RZ ;  /* 0x00000006191a7210 */ /* 0x000fc60007fde0ff */
[----:B------:R0:W-:Y:S04]  /*15d80*/  STL [R1+0x4484], R27 ;  /* 0x0044841b01007387 */ /* 0x0001e80000100800 */
[----:B------:R1:W-:Y:S01]  /*15d90*/  STL [R1+0x4490], R26 ;  /* 0x0044901a01007387 */ /* 0x0003e20000100800 */
[C---:B--2---:R-:W-:Y:S01]  /*15da0*/  IMAD.X R28, R14.reuse, 0x1, R4, P5 ;  /* 0x000000010e1c7824 */ /* 0x044fe200028e0604 */
[----:B0-----:R-:W-:Y:S01]  /*15db0*/  IADD3 R27, P5, PT, R25, R7, RZ ;  /* 0x00000007191b7210 */ /* 0x001fe20007fbe0ff */
[----:B-1----:R-:W-:-:S03]  /*15dc0*/  IMAD.X R26, R14, 0x1, R5, P2 ;  /* 0x000000010e1a7824 */ /* 0x002fc600010e0605 */
[----:B------:R-:W-:Y:S01]  /*15dd0*/  STL [R1+0x4488], R28 ;  /* 0x0044881c01007387 */ /* 0x000fe20000100800 */
[----:B----4-:R-:W-:-:S03]  /*15de0*/  IADD3 R25, P2, PT, R24, R6, RZ ;  /* 0x0000000618197210 */ /* 0x010fc60007f5e0ff */
[----:B------:R0:W-:Y:S04]  /*15df0*/  STL [R1+0x447c], R27 ;  /* 0x00447c1b01007387 */ /* 0x0001e80000100800 */
[----:B------:R-:W2:Y:S04]  /*15e00*/  LDL.LU R14, [R1+0x37c] ;  /* 0x00037c00010e7983 */ /* 0x000ea80000300800 */
[----:B------:R1:W-:Y:S04]  /*15e10*/  STL [R1+0x4474], R26 ;  /* 0x0044741a01007387 */ /* 0x0003e80000100800 */
[----:B------:R4:W-:Y:S01]  /*15e20*/  STL [R1+0x4480], R25 ;  /* 0x0044801901007387 */ /* 0x0009e20000100800 */
[----:B0-----:R-:W-:Y:S01]  /*15e30*/  IMAD.X R27, R8, 0x1, R4, P1 ;  /* 0x00000001081b7824 */ /* 0x001fe200008e0604 */
[----:B-1----:R-:W-:-:S04]  /*15e40*/  IADD3 R26, P1, PT, R24, R7, RZ ;  /* 0x00000007181a7210 */ /* 0x002fc80007f3e0ff */
[----:B------:R-:W-:Y:S01]  /*15e50*/  STL [R1+0x4478], R27 ;  /* 0x0044781b01007387 */ /* 0x000fe20000100800 */
[----:B----4-:R-:W-:-:S03]  /*15e60*/  IMAD.X R25, R8, 0x1, R5, P0 ;  /* 0x0000000108197824 */ /* 0x010fc600000e0605 */
[----:B------:R0:W-:Y:S04]  /*15e70*/  STL [R1+0x446c], R26 ;  /* 0x00446c1a01007387 */ /* 0x0001e80000100800 */
[----:B------:R-:W4:Y:S01]  /*15e80*/  LDL.LU R8, [R1+0x380] ;  /* 0x0003800001087983 */ /* 0x000f220000300800 */
[----:B-----5:R-:W-:-:S03]  /*15e90*/  IADD3 R24, P0, PT, R23, R6, RZ ;  /* 0x0000000617187210 */ /* 0x020fc60007f1e0ff */
[----:B------:R1:W-:Y:S04]  /*15ea0*/  STL [R1+0x4464], R25 ;  /* 0x0044641901007387 */ /* 0x0003e80000100800 */
[----:B------:R5:W-:Y:S01]  /*15eb0*/  STL [R1+0x4470], R24 ;  /* 0x0044701801007387 */ /* 0x000be20000100800 */
[C---:B0-----:R-:W-:Y:S01]  /*15ec0*/  IMAD.X R26, R22.reuse, 0x1, R4, P4 ;  /* 0x00000001161a7824 */ /* 0x041fe200020e0604 */
[----:B-1----:R-:W-:Y:S01]  /*15ed0*/  IADD3 R25, P4, PT, R23, R7, RZ ;  /* 0x0000000717197210 */ /* 0x002fe20007f9e0ff */
[----:B-----5:R-:W-:-:S03]  /*15ee0*/  IMAD.X R24, R22, 0x1, R5, P3 ;  /* 0x0000000116187824 */ /* 0x020fc600018e0605 */
[----:B------:R-:W-:Y:S04]  /*15ef0*/  STL [R1+0x4468], R26 ;  /* 0x0044681a01007387 */ /* 0x000fe80000100800 */
[----:B------:R-:W-:Y:S01]  /*15f00*/  STL [R1+0x445c], R25 ;  /* 0x00445c1901007387 */ /* 0x000fe20000100800 */
[----:B------:R-:W-:-:S03]  /*15f10*/  IADD3 R23, P3, PT, R21, R6, RZ ;  /* 0x0000000615177210 */ /* 0x000fc60007f7e0ff */
[----:B------:R-:W-:Y:S04]  /*15f20*/  STL [R1+0x4454], R24 ;  /* 0x0044541801007387 */ /* 0x000fe80000100800 */
[----:B------:R-:W-:Y:S01]  /*15f30*/  STL [R1+0x4460], R23 ;  /* 0x0044601701007387 */ /* 0x000fe20000100800 */
[C---:B------:R-:W-:Y:S01]  /*15f40*/  IMAD.X R22, R20.reuse, 0x1, R4, P6 ;  /* 0x0000000114167824 */ /* 0x040fe200030e0604 */
[----:B------:R-:W-:Y:S01]  /*15f50*/  IADD3 R21, P6, PT, R21, R7, RZ ;  /* 0x0000000715157210 */ /* 0x000fe20007fde0ff */
[----:B------:R-:W-:-:S03]  /*15f60*/  IMAD.X R20, R20, 0x1, R5, P5 ;  /* 0x0000000114147824 */ /* 0x000fc600028e0605 */
[----:B------:R0:W-:Y:S04]  /*15f70*/  STL [R1+0x4458], R22 ;  /* 0x0044581601007387 */ /* 0x0001e80000100800 */
[----:B------:R1:W-:Y:S04]  /*15f80*/  STL [R1+0x444c], R21 ;  /* 0x00444c1501007387 */ /* 0x0003e80000100800 */
[----:B------:R5:W-:Y:S01]  /*15f90*/  STL [R1+0x4444], R20 ;  /* 0x0044441401007387 */ /* 0x000be20000100800 */
[----:B0-----:R-:W-:Y:S01]  /*15fa0*/  IADD3 R22, P5, PT, R19, R6, RZ ;  /* 0x0000000613167210 */ /* 0x001fe20007fbe0ff */
[----:B-1----:R-:W-:-:S04]  /*15fb0*/  IMAD.X R21, R18, 0x1, R4, P2 ;  /* 0x0000000112157824 */ /* 0x002fc800010e0604 */
[----:B------:R-:W-:Y:S01]  /*15fc0*/  STL [R1+0x4450], R22 ;  /* 0x0044501601007387 */ /* 0x000fe20000100800 */
[-C--:B-----5:R-:W-:Y:S01]  /*15fd0*/  IADD3 R20, P2, PT, R19, R7.reuse, RZ ;  /* 0x0000000713147210 */ /* 0x0a0fe20007f5e0ff */
[----:B------:R-:W-:Y:S01]  /*15fe0*/  IMAD.X R19, R18, 0x1, R5, P1 ;  /* 0x0000000112137824 */ /* 0x000fe200008e0605 */
[CC--:B------:R-:W-:Y:S01]  /*15ff0*/  IADD3 R18, P1, PT, R12.reuse, R6.reuse, RZ ;  /* 0x000000060c127210 */ /* 0x0c0fe20007f3e0ff */
[----:B------:R-:W-:Y:S04]  /*16000*/  STL [R1+0x4448], R21 ;  /* 0x0044481501007387 */ /* 0x000fe80000100800 */
[----:B------:R3:W-:Y:S04]  /*16010*/  STL [R1+0x443c], R20 ;  /* 0x00443c1401007387 */ /* 0x0007e80000100800 */
[----:B------:R0:W-:Y:S04]  /*16020*/  STL [R1+0x4434], R19 ;  /* 0x0044341301007387 */ /* 0x0001e80000100800 */
[----:B------:R1:W-:Y:S01]  /*16030*/  STL [R1+0x4440], R18 ;  /* 0x0044401201007387 */ /* 0x0003e20000100800 */
[----:B------:R-:W-:Y:S01]  /*16040*/  SHF.R.S32.HI R0, RZ, 0x1f, R11 ;  /* 0x0000001fff007819 */ /* 0x000fe2000001140b */
[C---:B---3--:R-:W-:Y:S01]  /*16050*/  IMAD.X R20, R17.reuse, 0x1, R4, P0 ;  /* 0x0000000111147824 */ /* 0x048fe200000e0604 */
[----:B0-----:R-:W-:Y:S01]  /*16060*/  IADD3 R19, P0, PT, R12, R7, RZ ;  /* 0x000000070c137210 */ /* 0x001fe20007f1e0ff */
[----:B-1----:R-:W-:Y:S01]  /*16070*/  IMAD.X R18, R17, 0x1, R5, P4 ;  /* 0x0000000111127824 */ /* 0x002fe200020e0605 */
[----:B------:R-:W-:-:S02]  /*16080*/  IADD3 R12, P4, PT, R10, R6, RZ ;  /* 0x000000060a0c7210 */ /* 0x000fc40007f9e0ff */
[----:B------:R-:W-:Y:S04]  /*16090*/  STL [R1+0x4438], R20 ;  /* 0x0044381401007387 */ /* 0x000fe80000100800 */
[----:B------:R-:W-:Y:S04]  /*160a0*/  STL [R1+0x442c], R19 ;  /* 0x00442c1301007387 */ /* 0x000fe80000100800 */
[----:B------:R-:W-:Y:S04]  /*160b0*/  STL [R1+0x4424], R18 ;  /* 0x0044241201007387 */ /* 0x000fe80000100800 */
[----:B------:R0:W-:Y:S01]  /*160c0*/  STL [R1+0x4430], R12 ;  /* 0x0044300c01007387 */ /* 0x0001e20000100800 */
[----:B------:R-:W-:Y:S01]  /*160d0*/  IMAD.X R17, R16, 0x1, R4, P3 ;  /* 0x0000000110117824 */ /* 0x000fe200018e0604 */
[----:B------:R-:W-:Y:S01]  /*160e0*/  IADD3 R10, P3, PT, R10, R7, RZ ;  /* 0x000000070a0a7210 */ /* 0x000fe20007f7e0ff */
[----:B0-----:R-:W-:Y:S01]  /*160f0*/  IMAD.X R12, R16, 0x1, R5, P6 ;  /* 0x00000001100c7824 */ /* 0x001fe200030e0605 */
[----:B------:R-:W-:-:S02]  /*16100*/  IADD3 R16, P6, PT, R11, R6, RZ ;  /* 0x000000060b107210 */ /* 0x000fc40007fde0ff */
[----:B------:R-:W-:Y:S04]  /*16110*/  STL [R1+0x4428], R17 ;  /* 0x0044281101007387 */ /* 0x000fe80000100800 */
[----:B------:R0:W-:Y:S04]  /*16120*/  STL [R1+0x441c], R10 ;  /* 0x00441c0a01007387 */ /* 0x0001e80000100800 */
[----:B------:R1:W-:Y:S04]  /*16130*/  STL [R1+0x4414], R12 ;  /* 0x0044140c01007387 */ /* 0x0003e80000100800 */
[----:B------:R-:W-:Y:S01]  /*16140*/  STL [R1+0x4420], R16 ;  /* 0x0044201001007387 */ /* 0x000fe20000100800 */
[----:B0-----:R-:W-:Y:S01]  /*16150*/  IMAD.X R10, R15, 0x1, R4, P5 ;  /* 0x000000010f0a7824 */ /* 0x001fe200028e0604 */
[----:B-1----:R-:W-:-:S02]  /*16160*/  IADD3 R12, P5, PT, R11, R7, RZ ;  /* 0x000000070b0c7210 */ /* 0x002fc40007fbe0ff */
[----:B------:R-:W3:Y:S04]  /*16170*/  LDL.LU R11, [R1+0x388] ;  /* 0x00038800010b7983 */ /* 0x000ee80000300800 */
[----:B------:R0:W-:Y:S04]  /*16180*/  STL [R1+0x4418], R10 ;  /* 0x0044180a01007387 */ /* 0x0001e80000100800 */
[----:B------:R1:W-:Y:S01]  /*16190*/  STL [R1+0x440c], R12 ;  /* 0x00440c0c01007387 */ /* 0x0003e20000100800 */
[----:B0-----:R-:W-:Y:S01]  /*161a0*/  IMAD.X R10, R15, 0x1, R5, P2 ;  /* 0x000000010f0a7824 */ /* 0x001fe200010e0605 */
[----:B-1----:R-:W-:-:S04]  /*161b0*/  IADD3 R12, P2, PT, R2, R6, RZ ;  /* 0x00000006020c7210 */ /* 0x002fc80007f5e0ff */
[----:B------:R0:W-:Y:S01]  /*161c0*/  STL [R1+0x4404], R10 ;  /* 0x0044040a01007387 */ /* 0x0001e20000100800 */
[----:B--2---:R-:W-:-:S03]  /*161d0*/  IMAD.X R15, R14, 0x1, R4, P1 ;  /* 0x000000010e0f7824 */ /* 0x004fc600008e0604 */
[----:B------:R1:W-:Y:S01]  /*161e0*/  STL [R1+0x4410], R12 ;  /* 0x0044100c01007387 */ /* 0x0003e20000100800 */
[----:B0-----:R-:W-:-:S03]  /*161f0*/  IADD3 R10, P1, PT, R2, R7, RZ ;  /* 0x00000007020a7210 */ /* 0x001fc60007f3e0ff */
[----:B------:R-:W-:Y:S01]  /*16200*/  STL [R1+0x4408], R15 ;  /* 0x0044080f01007387 */ /* 0x000fe20000100800 */
[----:B-1----:R-:W-:Y:S01]  /*16210*/  IMAD.X R12, R14, 0x1, R5, P0 ;  /* 0x000000010e0c7824 */ /* 0x002fe200000e0605 */
[C---:B------:R-:W-:Y:S02]  /*16220*/  IADD3 R2, P0, PT, R3.reuse, R6, RZ ;  /* 0x0000000603027210 */ /* 0x040fe40007f1e0ff */
[----:B------:R0:W-:Y:S04]  /*16230*/  STL [R1+0x43fc], R10 ;  /* 0x0043fc0a01007387 */ /* 0x0001e80000100800 */
[----:B0-----:R-:W2:Y:S04]  /*16240*/  LDL.LU R10, [R1+0x38c] ;  /* 0x00038c00010a7983 */ /* 0x001ea80000300800 */
[----:B------:R4:W-:Y:S04]  /*16250*/  STL [R1+0x43f4], R12 ;  /* 0x0043f40c01007387 */ /* 0x0009e80000100800 */
[----:B------:R0:W-:Y:S01]  /*16260*/  STL [R1+0x4400], R2 ;  /* 0x0044000201007387 */ /* 0x0001e20000100800 */
[----:B----4-:R-:W-:Y:S01]  /*16270*/  IMAD.X R12, R8, 0x1, R4, P4 ;  /* 0x00000001080c7824 */ /* 0x010fe200020e0604 */
[----:B0-----:R-:W-:-:S04]  /*16280*/  IADD3 R2, P4, PT, R3, R7, RZ ;  /* 0x0000000703027210 */ /* 0x001fc80007f9e0ff */
[----:B------:R0:W-:Y:S01]  /*16290*/  STL [R1+0x43f8], R12 ;  /* 0x0043f80c01007387 */ /* 0x0001e20000100800 */
[--C-:B------:R-:W-:Y:S02]  /*162a0*/  IMAD.X R3, R8, 0x1, R5.reuse, P3 ;  /* 0x0000000108037824 */ /* 0x100fe400018e0605 */
[C---:B------:R-:W-:Y:S01]  /*162b0*/  IMAD.X R8, R0.reuse, 0x1, R4, P6 ;  /* 0x0000000100087824 */ /* 0x040fe200030e0604 */
[----:B0-----:R-:W4:Y:S04]  /*162c0*/  LDL.LU R12, [R1+0x390] ;  /* 0x00039000010c7983 */ /* 0x001f280000300800 */
[----:B------:R0:W-:Y:S04]  /*162d0*/  STL [R1+0x43ec], R2 ;  /* 0x0043ec0201007387 */ /* 0x0001e80000100800 */
[----:B------:R1:W-:Y:S04]  /*162e0*/  STL [R1+0x43e4], R3 ;  /* 0x0043e40301007387 */ /* 0x0003e80000100800 */
[----:B------:R-:W5:Y:S01]  /*162f0*/  LDL.LU R29, [R1+0x394] ;  /* 0x00039400011d7983 */ /* 0x000f620000300800 */
[----:B0-----:R-:W-:Y:S01]  /*16300*/  IADD3 R2, P3, PT, R13, R6, RZ ;  /* 0x000000060d027210 */ /* 0x001fe20007f7e0ff */
[----:B-1----:R-:W-:-:S04]  /*16310*/  IMAD.X R3, R0, 0x1, R5, P5 ;  /* 0x0000000100037824 */ /* 0x002fc800028e0605 */
[----:B------:R0:W-:Y:S04]  /*16320*/  STL [R1+0x43f0], R2 ;  /* 0x0043f00201007387 */ /* 0x0001e80000100800 */
[----:B------:R-:W-:Y:S04]  /*16330*/  STL [R1+0x43e8], R8 ;  /* 0x0043e80801007387 */ /* 0x000fe80000100800 */
[----:B------:R-:W4:Y:S01]  /*16340*/  LDL.LU R0, [R1+0x5148] ;  /* 0x0051480001007983 */ /* 0x000f220000300800 */
[----:B0-----:R-:W-:-:S05]  /*16350*/  IADD3 R2, P6, PT, R13, R7, RZ ;  /* 0x000000070d027210 */ /* 0x001fca0007fde0ff */
[----:B------:R0:W-:Y:S04]  /*16360*/  STL [R1+0x43dc], R2 ;  /* 0x0043dc0201007387 */ /* 0x0001e80000100800 */
[----:B------:R-:W5:Y:S04]  /*16370*/  LDL R28, [R1+0x1db0] ;  /* 0x001db000011c7983 */ /* 0x000f680000100800 */
[----:B------:R-:W-:Y:S01]  /*16380*/  STL [R1+0x43d4], R3 ;  /* 0x0043d40301007387 */ /* 0x000fe20000100800 */
[----:B0-----:R-:W-:-:S03]  /*16390*/  IADD3 R2, P5, PT, R9, R6, RZ ;  /* 0x0000000609027210 */ /* 0x001fc60007fbe0ff */
[----:B------:R-:W5:Y:S04]  /*163a0*/  LDL R27, [R1+0x1db8] ;  /* 0x001db800011b7983 */ /* 0x000f680000100800 */
[----:B------:R3:W-:Y:S04]  /*163b0*/  STL [R1+0x43e0], R2 ;  /* 0x0043e00201007387 */ /* 0x0007e80000100800 */
        /* <DEDUP_REMOVED lines=9> */
[----:B---3--:R-:W-:-:S05]  /*16450*/  IMAD.X R2, R11, 0x1, R4, P2 ;  /* 0x000000010b027824 */ /* 0x008fca00010e0604 */
[----:B------:R0:W-:Y:S04]  /*16460*/  STL [R1+0x43d8], R2 ;  /* 0x0043d80201007387 */ /* 0x0001e80000100800 */
[----:B------:R-:W3:Y:S04]  /*16470*/  LDL R17, [R1+0x1da0] ;  /* 0x001da00001117983 */ /* 0x000ee80000100800 */
[----:B------:R-:W3:Y:S04]  /*16480*/  LDL R16, [R1+0x1da4] ;  /* 0x001da40001107983 */ /* 0x000ee80000100800 */
[----:B------:R-:W3:Y:S04]  /*16490*/  LDL R15, [R1+0x1da8] ;  /* 0x001da800010f7983 */ /* 0x000ee80000100800 */
[----:B------:R-:W3:Y:S04]  /*164a0*/  LDL R14, [R1+0x1dac] ;  /* 0x001dac00010e7983 */ /* 0x000ee80000100800 */
[----:B------:R-:W3:Y:S01]  /*164b0*/  LDL R8, [R1+0x1db4] ;  /* 0x001db40001087983 */ /* 0x000ee20000100800 */
[----:B------:R-:W-:Y:S01]  /*164c0*/  IADD3 R3, P2, PT, R9, R7, RZ ;  /* 0x0000000709037210 */ /* 0x000fe20007f5e0ff */
[----:B0-----:R-:W-:-:S04]  /*164d0*/  IMAD.X R2, R11, 0x1, R5, P1 ;  /* 0x000000010b027824 */ /* 0x001fc800008e0605 */
[----:B------:R2:W-:Y:S04]  /*164e0*/  STL [R1+0x43d0], R3 ;  /* 0x0043d00301007387 */ /* 0x0005e80000100800 */
[----:B------:R0:W-:Y:S01]  /*164f0*/  STL [R1+0x43cc], R2 ;  /* 0x0043cc0201007387 */ /* 0x0001e20000100800 */
[----:B--2---:R-:W-:Y:S01]  /*16500*/  IMAD.X R3, R10, 0x1, R4, P0 ;  /* 0x000000010a037824 */ /* 0x004fe200000e0604 */
[----:B------:R-:W-:-:S04]  /*16510*/  UIMAD UR23, UR51, 0x7f, URZ ;  /* 0x0000007f331778a4 */ /* 0x000fc8000f8e02ff */
[----:B------:R-:W-:Y:S01]  /*16520*/  USHF.R.S32.HI UR76, URZ, 0x1f, UR23 ;  /* 0x0000001fff4c7899 */ /* 0x000fe20008011417 */
[C---:B----4-:R-:W-:Y:S02]  /*16530*/  IADD3 R6, P1, PT, R0.reuse, R6, RZ ;  /* 0x0000000600067210 */ /* 0x050fe40007f3e0ff */
[----:B0-----:R-:W-:-:S03]  /*16540*/  IADD3 R2, P0, PT, R0, R7, RZ ;  /* 0x0000000700027210 */ /* 0x001fc60007f1e0ff */
[----:B------:R0:W-:Y:S01]  /*16550*/  STL [R1+0x43c8], R6 ;  /* 0x0043c80601007387 */ /* 0x0001e20000100800 */
[----:B------:R-:W-:-:S03]  /*16560*/  SHF.R.S32.HI R0, RZ, 0x1f, R0 ;  /* 0x0000001fff007819 */ /* 0x000fc60000011400 */
[----:B------:R1:W-:Y:S04]  /*16570*/  STL [R1+0x43c4], R3 ;  /* 0x0043c40301007387 */ /* 0x0003e80000100800 */
[----:B------:R2:W-:Y:S01]  /*16580*/  STL [R1+0x43c0], R2 ;  /* 0x0043c00201007387 */ /* 0x0005e20000100800 */
[----:B0-----:R-:W-:Y:S02]  /*16590*/  IMAD.X R6, R10, 0x1, R5, P4 ;  /* 0x000000010a067824 */ /* 0x001fe400020e0605 */
[----:B-1----:R-:W-:-:S03]  /*165a0*/  IMAD.X R3, R12, 0x1, R4, P3 ;  /* 0x000000010c037824 */ /* 0x002fc600018e0604 */
[----:B------:R5:W-:Y:S01]  /*165b0*/  STL [R1+0x43ac], R6 ;  /* 0x0043ac0601007387 */ /* 0x000be20000100800 */
[----:B--2---:R-:W-:-:S03]  /*165c0*/  IMAD.X R2, R12, 0x1, R5, P6 ;  /* 0x000000010c027824 */ /* 0x004fc600030e0605 */
[----:B------:R0:W-:Y:S04]  /*165d0*/  STL [R1+0x43b0], R3 ;  /* 0x0043b00301007387 */ /* 0x0001e80000100800 */
[----:B------:R1:W-:Y:S01]  /*165e0*/  STL [R1+0x43b4], R2 ;  /* 0x0043b40201007387 */ /* 0x0003e20000100800 */
[C---:B-----5:R-:W-:Y:S02]  /*165f0*/  IMAD.X R6, R29.reuse, 0x1, R4, P5 ;  /* 0x000000011d067824 */ /* 0x060fe400028e0604 */
[----:B0-----:R-:W-:-:S03]  /*16600*/  IMAD.X R3, R29, 0x1, R5, P2 ;  /* 0x000000011d037824 */ /* 0x001fc600010e0605 */
[----:B------:R-:W-:Y:S01]  /*16610*/  STL [R1+0x43b8], R6 ;  /* 0x0043b80601007387 */ /* 0x000fe20000100800 */
[C---:B-1----:R-:W-:Y:S02]  /*16620*/  IMAD.X R2, R0.reuse, 0x1, R4, P1 ;  /* 0x0000000100027824 */ /* 0x042fe400008e0604 */
[----:B------:R-:W-:Y:S01]  /*16630*/  IMAD.X R0, R0, 0x1, R5, P0 ;  /* 0x0000000100007824 */ /* 0x000fe200000e0605 */
[----:B------:R0:W-:Y:S04]  /*16640*/  STL [R1+0x43bc], R3 ;  /* 0x0043bc0301007387 */ /* 0x0001e80000100800 */
[----:B------:R1:W-:Y:S04]  /*16650*/  STL [R1+0x43a8], R2 ;  /* 0x0043a80201007387 */ /* 0x0003e80000100800 */
[----:B------:R2:W-:Y:S01]  /*16660*/  STL [R1+0x23e4], R0 ;  /* 0x0023e40001007387 */ /* 0x0005e20000100800 */
[----:B0-----:R-:W-:-:S02]  /*16670*/  IADD3 R3, P6, PT, R28, UR23, RZ ;  /* 0x000000171c037c10 */ /* 0x001fc4000ffde0ff */
[----:B-1----:R-:W-:Y:S02]  /*16680*/  IADD3 R2, P4, PT, R26, UR23, RZ ;  /* 0x000000171a027c10 */ /* 0x002fe4000ff9e0ff */
[----:B--2---:R-:W-:Y:S01]  /*16690*/  IADD3 R0, P5, PT, R27, UR23, RZ ;  /* 0x000000171b007c10 */ /* 0x004fe2000ffbe0ff */
[----:B------:R0:W-:Y:S04]  /*166a0*/  STL [R1+0x23ec], R3 ;  /* 0x0023ec0301007387 */ /* 0x0001e80000100800 */
[----:B------:R1:W-:Y:S01]  /*166b0*/  STL [R1+0x23f4], R0 ;  /* 0x0023f40001007387 */ /* 0x0003e20000100800 */
[----:B0-----:R-:W-:-:S03]  /*166c0*/  IADD3 R3, P3, PT, R25, UR23, RZ ;  /* 0x0000001719037c10 */ /* 0x001fc6000ff7e0ff */
[----:B------:R0:W-:Y:S01]  /*166d0*/  STL [R1+0x23fc], R2 ;  /* 0x0023fc0201007387 */ /* 0x0001e20000100800 */
[----:B-1----:R-:W-:-:S03]  /*166e0*/  IADD3 R0, P2, PT, R24, UR23, RZ ;  /* 0x0000001718007c10 */ /* 0x002fc6000ff5e0ff */
[----:B------:R1:W-:Y:S04]  /*166f0*/  STL [R1+0x2404], R3 ;  /* 0x0024040301007387 */ /* 0x0003e80000100800 */
[----:B------:R2:W-:Y:S01]  /*16700*/  STL [R1+0x240c], R0 ;  /* 0x00240c0001007387 */ /* 0x0005e20000100800 */
[----:B0-----:R-:W-:Y:S02]  /*16710*/  IADD3 R2, P1, PT, R23, UR23, RZ ;  /* 0x0000001717027c10 */ /* 0x001fe4000ff3e0ff */
[----:B-1----:R-:W-:-:S03]  /*16720*/  IADD3 R3, P0, PT, R22, UR23, RZ ;  /* 0x0000001716037c10 */ /* 0x002fc6000ff1e0ff */
[----:B------:R0:W-:Y:S01]  /*16730*/  STL [R1+0x2414], R2 ;  /* 0x0024140201007387 */ /* 0x0001e20000100800 */
[----:B--2---:R-:W-:-:S03]  /*16740*/  IADD3.X R0, PT, PT, R21, UR76, RZ, P6, !PT ;  /* 0x0000004c15007c10 */ /* 0x004fc6000b7fe4ff */
[----:B------:R1:W-:Y:S04]  /*16750*/  STL [R1+0x241c], R3 ;  /* 0x00241c0301007387 */ /* 0x0003e80000100800 */
[----:B------:R2:W-:Y:S01]  /*16760*/  STL [R1+0x23e8], R0 ;  /* 0x0023e80001007387 */ /* 0x0005e20000100800 */
[----:B0-----:R-:W-:Y:S02]  /*16770*/  IADD3 R2, P6, PT, R20, UR23, RZ ;  /* 0x0000001714027c10 */ /* 0x001fe4000ffde0ff */
[----:B-1----:R-:W-:Y:S02]  /*16780*/  IADD3.X R3, PT, PT, R18, UR76, RZ, P4, !PT ;  /* 0x0000004c12037c10 */ /* 0x002fe4000a7fe4ff */
[----:B--2---:R-:W-:Y:S01]  /*16790*/  IADD3.X R0, PT, PT, R19, UR76, RZ, P5, !PT ;  /* 0x0000004c13007c10 */ /* 0x004fe2000affe4ff */
[----:B------:R3:W-:Y:S04]  /*167a0*/  STL [R1+0x2424], R2 ;  /* 0x0024240201007387 */ /* 0x0007e80000100800 */
[----:B------:R0:W-:Y:S01]  /*167b0*/  STL [R1+0x23f0], R0 ;  /* 0x0023f00001007387 */ /* 0x0001e20000100800 */
[----:B------:R-:W-:-:S03]  /*167c0*/  UIMAD UR23, UR51, 0x7e, URZ ;  /* 0x0000007e331778a4 */ /* 0x000fc6000f8e02ff */
[----:B------:R1:W-:Y:S01]  /*167d0*/  STL [R1+0x23f8], R3 ;  /* 0x0023f80301007387 */ /* 0x0003e20000100800 */
[----:B---3--:R-:W-:Y:S02]  /*167e0*/  IADD3.X R2, PT, PT, R17, UR76, RZ, P3, !PT ;  /* 0x0000004c11027c10 */ /* 0x008fe40009ffe4ff */
[----:B0-----:R-:W-:-:S03]  /*167f0*/  IADD3.X R0, PT, PT, R16, UR76, RZ, P2, !PT ;  /* 0x0000004c10007c10 */ /* 0x001fc600097fe4ff */
[----:B------:R0:W-:Y:S01]  /*16800*/  STL [R1+0x2400], R2 ;  /* 0x0024000201007387 */ /* 0x0001e20000100800 */
[----:B-1----:R-:W-:-:S03]  /*16810*/  IADD3.X R3, PT, PT, R15, UR76, RZ, P1, !PT ;  /* 0x0000004c0f037c10 */ /* 0x002fc60008ffe4ff */
[----:B------:R1:W-:Y:S01]  /*16820*/  STL [R1+0x2408], R0 ;  /* 0x0024080001007387 */ /* 0x0003e20000100800 */
[----:B0-----:R-:W-:-:S03]  /*16830*/  IADD3.X R2, PT, PT, R14, UR76, RZ, P0, !PT ;  /* 0x0000004c0e027c10 */ /* 0x001fc600087fe4ff */
[----:B------:R0:W-:Y:S01]  /*16840*/  STL [R1+0x2410], R3 ;  /* 0x0024100301007387 */ /* 0x0001e20000100800 */
[----:B-1----:R-:W-:-:S03]  /*16850*/  IADD3.X R0, PT, PT, R8, UR76, RZ, P6, !PT ;  /* 0x0000004c08007c10 */ /* 0x002fc6000b7fe4ff */
[----:B------:R1:W-:Y:S04]  /*16860*/  STL [R1+0x2418], R2 ;  /* 0x0024180201007387 */ /* 0x0003e80000100800 */
[----:B------:R2:W-:Y:S01]  /*16870*/  STL [R1+0x2420], R0 ;  /* 0x0024200001007387 */ /* 0x0005e20000100800 */
[----:B0-----:R-:W-:Y:S01]  /*16880*/  IADD3 R3, P6, PT, R28, UR23, RZ ;  /* 0x000000171c037c10 */ /* 0x001fe2000ffde0ff */
[----:B------:R-:W-:Y:S02]  /*16890*/  USHF.R.S32.HI UR76, URZ, 0x1f, UR23 ;  /* 0x0000001fff4c7899 */ /* 0x000fe40008011417 */
        /* <DEDUP_REMOVED lines=20> */
[----:B0-----:R-:W-:-:S03]  /*169e0*/  IADD3.X R2, PT, PT, R17, UR76, RZ, P3, !PT ;  /* 0x0000004c11027c10 */ /* 0x001fc60009ffe4ff */
[----:B------:R0:W-:Y:S01]  /*169f0*/  STL [R1+0x2438], R3 ;  /* 0x0024380301007387 */ /* 0x0001e20000100800 */
[----:B-1----:R-:W-:-:S03]  /*16a00*/  IADD3.X R0, PT, PT, R16, UR76, RZ, P2, !PT ;  /* 0x0000004c10007c10 */ /* 0x002fc600097fe4ff */
[----:B------:R1:W-:Y:S01]  /*16a10*/  STL [R1+0x2440], R2 ;  /* 0x0024400201007387 */ /* 0x0003e20000100800 */
[----:B------:R-:W-:-:S03]  /*16a20*/  UIMAD UR23, UR51, 0x7d, URZ ;  /* 0x0000007d331778a4 */ /* 0x000fc6000f8e02ff */
[----:B------:R2:W-:Y:S01]  /*16a30*/  STL [R1+0x2448], R0 ;  /* 0x0024480001007387 */ /* 0x0005e20000100800 */
[----:B0-----:R-:W-:Y:S02]  /*16a40*/  IADD3.X R3, PT, PT, R15, UR76, RZ, P1, !PT ;  /* 0x0000004c0f037c10 */ /* 0x001fe40008ffe4ff */
[----:B-1----:R-:W-:-:S03]  /*16a50*/  IADD3.X R2, PT, PT, R14, UR76, RZ, P0, !PT ;  /* 0x0000004c0e027c10 */ /* 0x002fc600087fe4ff */
[----:B------:R0:W-:Y:S01]  /*16a60*/  STL [R1+0x2450], R3 ;  /* 0x0024500301007387 */ /* 0x0001e20000100800 */
[----:B--2---:R-:W-:-:S03]  /*16a70*/  IADD3.X R0, PT, PT, R8, UR76, RZ, P6, !PT ;  /* 0x0000004c08007c10 */ /* 0x004fc6000b7fe4ff */
        /* <DEDUP_REMOVED lines=466> */
[----:B------:R-:W-:Y:S01]  /*187a0*/  UIMAD UR23, UR51, 0x6f, URZ ;  /* 0x0000006f331778a4 */ /* 0x000fe2000f8e02ff */
[----:B0-----:R-:W-:-:S02]  /*187b0*/  IADD3.X R2, PT, PT, R17, UR76, RZ, P3, !PT ;  /* 0x0000004c11027c10 */ /* 0x001fc40009ffe4ff */
[----:B------:R0:W-:Y:S01]  /*187c0*/  STL [R1+0x27b8], R3 ;  /* 0x0027b80301007387 */ /* 0x0001e20000100800 */
[----:B-1----:R-:W-:-:S03]  /*187d0*/  IADD3.X R0, PT, PT, R16, UR76, RZ, P2, !PT ;  /* 0x0000004c10007c10 */ /* 0x002fc600097fe4ff */
[----:B------:R1:W-:Y:S04]  /*187e0*/  STL [R1+0x27c0], R2 ;  /* 0x0027c00201007387 */ /* 0x0003e80000100800 */
[----:B------:R2:W-:Y:S01]  /*187f0*/  STL [R1+0x27c8], R0 ;  /* 0x0027c80001007387 */ /* 0x0005e20000100800 */
[----:B0-----:R-:W-:Y:S02]  /*18800*/  IADD3.X R3, PT, PT, R15, UR76, RZ, P1, !PT ;  /* 0x0000004c0f037c10 */ /* 0x001fe40008ffe4ff */
[----:B-1----:R-:W-:-:S03]  /*18810*/  IADD3.X R2, PT, PT, R14, UR76, RZ, P0, !PT ;  /* 0x0000004c0e027c10 */ /* 0x002fc600087fe4ff */
[----:B------:R0:W-:Y:S01]  /*18820*/  STL [R1+0x27d0], R3 ;  /* 0x0027d00301007387 */ /* 0x0001e20000100800 */
[----:B--2---:R-:W-:-:S03]  /*18830*/  IADD3.X R0, PT, PT, R8, UR76, RZ, P6, !PT ;  /* 0x0000004c08007c10 */ /* 0x004fc6000b7fe4ff */
[----:B------:R1:W-:Y:S04]  /*18840*/  STL [R1+0x27d8], R2 ;  /* 0x0027d80201007387 */ /* 0x0003e80000100800 */
[----:B------:R2:W-:Y:S01]  /*18850*/  STL [R1+0x27e0], R0 ;  /* 0x0027e00001007387 */ /* 0x0005e20000100800 */
[----:B0-----:R-:W-:Y:S02]  /*18860*/  IADD3 R3, P6, PT, R28, UR23, RZ ;  /* 0x000000171c037c10 */ /* 0x001fe4000ffde0ff */
[----:B-1----:R-:W-:-:S03]  /*18870*/  IADD3 R2, P5, PT, R27, UR23, RZ ;  /* 0x000000171b027c10 */ /* 0x002fc6000ffbe0ff */
[----:B------:R0:W-:Y:S01]  /*18880*/  STL [R1+0x27ec], R3 ;  /* 0x0027ec0301007387 */ /* 0x0001e20000100800 */
[----:B--2---:R-:W-:-:S03]  /*18890*/  IADD3 R0, P4, PT, R26, UR23, RZ ;  /* 0x000000171a007c10 */ /* 0x004fc6000ff9e0ff */
[----:B------:R1:W-:Y:S01]  /*188a0*/  STL [R1+0x27f4], R2 ;  /* 0x0027f40201007387 */ /* 0x0003e20000100800 */
[----:B------:R-:W-:-:S03]  /*188b0*/  USHF.R.S32.HI UR76, URZ, 0x1f, UR23 ;  /* 0x0000001fff4c7899 */ /* 0x000fc60008011417 */
[----:B------:R2:W-:Y:S01]  /*188c0*/  STL [R1+0x27fc], R0 ;  /* 0x0027fc0001007387 */ /* 0x0005e20000100800 */
[----:B0-----:R-:W-:Y:S02]  /*188d0*/  IADD3 R3, P3, PT, R25, UR23, RZ ;  /* 0x0000001719037c10 */ /* 0x001fe4000ff7e0ff */
[----:B-1----:R-:W-:-:S03]  /*188e0*/  IADD3 R2, P2, PT, R24, UR23, RZ ;  /* 0x0000001718027c10 */ /* 0x002fc6000ff5e0ff */
[----:B------:R0:W-:Y:S01]  /*188f0*/  STL [R1+0x2804], R3 ;  /* 0x0028040301007387 */ /* 0x0001e20000100800 */
[----:B--2---:R-:W-:-:S03]  /*18900*/  IADD3 R0, P1, PT, R23, UR23, RZ ;  /* 0x0000001717007c10 */ /* 0x004fc6000ff3e0ff */
[----:B------:R1:W-:Y:S04]  /*18910*/  STL [R1+0x280c], R2 ;  /* 0x00280c0201007387 */ /* 0x0003e80000100800 */
[----:B------:R2:W-:Y:S01]  /*18920*/  STL [R1+0x2814], R0 ;  /* 0x0028140001007387 */ /* 0x0005e20000100800 */
[----:B0-----:R-:W-:Y:S02]  /*18930*/  IADD3 R3, P0, PT, R22, UR23, RZ ;  /* 0x0000001716037c10 */ /* 0x001fe4000ff1e0ff */
[----:B-1----:R-:W-:-:S03]  /*18940*/  IADD3.X R2, PT, PT, R21, UR76, RZ, P6, !PT ;  /* 0x0000004c15027c10 */ /* 0x002fc6000b7fe4ff */
[----:B------:R0:W-:Y:S01]  /*18950*/  STL [R1+0x281c], R3 ;  /* 0x00281c0301007387 */ /* 0x0001e20000100800 */
[----:B--2---:R-:W-:-:S03]  /*18960*/  IADD3 R0, P6, PT, R20, UR23, RZ ;  /* 0x0000001714007c10 */ /* 0x004fc6000ffde0ff */
[----:B------:R-:W-:Y:S01]  /*18970*/  STL [R1+0x27e8], R2 ;  /* 0x0027e80201007387 */ /* 0x000fe20000100800 */
[----:B------:R-:W-:Y:S02]  /*18980*/  UIMAD UR22, UR22, 0x2f, URZ ;  /* 0x0000002f161678a4 */ /* 0x000fe4000f8e02ff */
[----:B------:R-:W-:Y:S01]  /*18990*/  UIMAD UR77, UR77, 0x2e, URZ ;  /* 0x0000002e4d4d78a4 */ /* 0x000fe2000f8e02ff */
[----:B------:R1:W-:Y:S01]  /*189a0*/  STL [R1+0x2824], R0 ;  /* 0x0028240001007387 */ /* 0x0003e20000100800 */
[----:B------:R-:W-:Y:S01]  /*189b0*/  UIMAD UR20, UR20, 0x2d, URZ ;  /* 0x0000002d141478a4 */ /* 0x000fe2000f8e02ff */
[----:B0-----:R-:W-:Y:S01]  /*189c0*/  IADD3.X R3, PT, PT, R18, UR76, RZ, P4, !PT ;  /* 0x0000004c12037c10 */ /* 0x001fe2000a7fe4ff */
[----:B------:R-:W-:Y:S01]  /*189d0*/  UIMAD UR21, UR21, 0x2c, URZ ;  /* 0x0000002c151578a4 */ /* 0x000fe2000f8e02ff */
[----:B------:R-:W0:Y:S01]  /*189e0*/  S2R R29, SR_TID.X ;  /* 0x00000000001d7919 */ /* 0x000e220000002100 */
[----:B------:R-:W2:Y:S01]  /*189f0*/  LDCU UR23, c[0x0][0x3a8] ;  /* 0x00007500ff1777ac */ /* 0x000ea20008000800 */
[----:B-1----:R-:W-:-:S02]  /*18a00*/  IADD3.X R0, PT, PT, R19, UR76, RZ, P5, !PT ;  /* 0x0000004c13007c10 */ /* 0x002fc4000affe4ff */
[----:B------:R-:W-:-:S03]  /*18a10*/  IADD3.X R2, PT, PT, R17, UR76, RZ, P3, !PT ;  /* 0x0000004c11027c10 */ /* 0x000fc60009ffe4ff */
[----:B------:R1:W-:Y:S04]  /*18a20*/  STL [R1+0x27f0], R0 ;  /* 0x0027f00001007387 */ /* 0x0003e80000100800 */
[----:B------:R3:W-:Y:S01]  /*18a30*/  STL [R1+0x27f8], R3 ;  /* 0x0027f80301007387 */ /* 0x0007e20000100800 */
[----:B-1----:R-:W-:-:S03]  /*18a40*/  IADD3.X R0, PT, PT, R16, UR76, RZ, P2, !PT ;  /* 0x0000004c10007c10 */ /* 0x002fc600097fe4ff */
[----:B------:R1:W-:Y:S01]  /*18a50*/  STL [R1+0x2800], R2 ;  /* 0x0028000201007387 */ /* 0x0003e20000100800 */
[----:B---3--:R-:W-:-:S03]  /*18a60*/  IADD3.X R3, PT, PT, R15, UR76, RZ, P1, !PT ;  /* 0x0000004c0f037c10 */ /* 0x008fc60008ffe4ff */
[----:B------:R3:W-:Y:S01]  /*18a70*/  STL [R1+0x2808], R0 ;  /* 0x0028080001007387 */ /* 0x0007e20000100800 */
[----:B-1----:R-:W-:-:S03]  /*18a80*/  IADD3.X R2, PT, PT, R14, UR76, RZ, P0, !PT ;  /* 0x0000004c0e027c10 */ /* 0x002fc600087fe4ff */
[----:B------:R1:W-:Y:S01]  /*18a90*/  STL [R1+0x2810], R3 ;  /* 0x0028100301007387 */ /* 0x0003e20000100800 */
[----:B---3--:R-:W-:-:S03]  /*18aa0*/  IADD3.X R0, PT, PT, R8, UR76, RZ, P6, !PT ;  /* 0x0000004c08007c10 */ /* 0x008fc6000b7fe4ff */
[----:B------:R3:W-:Y:S04]  /*18ab0*/  STL [R1+0x2818], R2 ;  /* 0x0028180201007387 */ /* 0x0007e80000100800 */
[----:B------:R4:W-:Y:S01]  /*18ac0*/  STL [R1+0x2820], R0 ;  /* 0x0028200001007387 */ /* 0x0009e20000100800 */
[----:B-1----:R-:W-:Y:S02]  /*18ad0*/  IADD3 R3, P6, PT, R28, UR53, RZ ;  /* 0x000000351c037c10 */ /* 0x002fe4000ffde0ff */
[----:B---3--:R-:W-:-:S03]  /*18ae0*/  IADD3 R2, P5, PT, R27, UR53, RZ ;  /* 0x000000351b027c10 */ /* 0x008fc6000ffbe0ff */
[----:B------:R1:W-:Y:S01]  /*18af0*/  STL [R1+0x282c], R3 ;  /* 0x00282c0301007387 */ /* 0x0003e20000100800 */
[----:B----4-:R-:W-:-:S03]  /*18b00*/  IADD3 R0, P4, PT, R26, UR53, RZ ;  /* 0x000000351a007c10 */ /* 0x010fc6000ff9e0ff */
[----:B------:R3:W-:Y:S01]  /*18b10*/  STL [R1+0x2834], R2 ;  /* 0x0028340201007387 */ /* 0x0007e20000100800 */
[----:B------:R-:W-:-:S03]  /*18b20*/  USHF.R.S32.HI UR76, URZ, 0x1f, UR53 ;  /* 0x0000001fff4c7899 */ /* 0x000fc60008011435 */
[----:B------:R4:W-:Y:S01]  /*18b30*/  STL [R1+0x283c], R0 ;  /* 0x00283c0001007387 */ /* 0x0009e20000100800 */
[----:B-1----:R-:W-:Y:S02]  /*18b40*/  IADD3 R3, P3, PT, R25, UR53, RZ ;  /* 0x0000003519037c10 */ /* 0x002fe4000ff7e0ff */
[----:B---3--:R-:W-:-:S03]  /*18b50*/  IADD3 R2, P2, PT, R24, UR53, RZ ;  /* 0x0000003518027c10 */ /* 0x008fc6000ff5e0ff */
[----:B------:R1:W-:Y:S01]  /*18b60*/  STL [R1+0x2844], R3 ;  /* 0x0028440301007387 */ /* 0x0003e20000100800 */
[----:B----4-:R-:W-:-:S03]  /*18b70*/  IADD3 R0, P1, PT, R23, UR53, RZ ;  /* 0x0000003517007c10 */ /* 0x010fc6000ff3e0ff */
[----:B------:R3:W-:Y:S04]  /*18b80*/  STL [R1+0x284c], R2 ;  /* 0x00284c0201007387 */ /* 0x0007e80000100800 */
[----:B------:R4:W-:Y:S01]  /*18b90*/  STL [R1+0x2854], R0 ;  /* 0x0028540001007387 */ /* 0x0009e20000100800 */
[----:B-1----:R-:W-:Y:S02]  /*18ba0*/  IADD3 R3, P0, PT, R22, UR53, RZ ;  /* 0x0000003516037c10 */ /* 0x002fe4000ff1e0ff */
[----:B---3--:R-:W-:-:S03]  /*18bb0*/  IADD3.X R2, PT, PT, R21, UR76, RZ, P6, !PT ;  /* 0x0000004c15027c10 */ /* 0x008fc6000b7fe4ff */
[----:B------:R1:W-:Y:S01]  /*18bc0*/  STL [R1+0x285c], R3 ;  /* 0x00285c0301007387 */ /* 0x0003e20000100800 */
[----:B----4-:R-:W-:-:S03]  /*18bd0*/  IADD3 R0, P6, PT, R20, UR53, RZ ;  /* 0x0000003514007c10 */ /* 0x010fc6000ffde0ff */
[----:B------:R-:W-:Y:S01]  /*18be0*/  STL [R1+0x2828], R2 ;  /* 0x0028280201007387 */ /* 0x000fe20000100800 */
[----:B--2---:R-:W-:Y:S01]  /*18bf0*/  UIMAD UR23, UR23, 0x2b, URZ ;  /* 0x0000002b171778a4 */ /* 0x004fe2000f8e02ff */
[----:B------:R-:W2:Y:S02]  /*18c00*/  LDCU UR53, c[0x0][0x3a8] ;  /* 0x00007500ff3577ac */ /* 0x000ea40008000800 */
[----:B------:R3:W-:Y:S01]  /*18c10*/  STL [R1+0x2864], R0 ;  /* 0x0028640001007387 */ /* 0x0007e20000100800 */
[----:B-1----:R-:W-:Y:S02]  /*18c20*/  IADD3.X R3, PT, PT, R18, UR76, RZ, P4, !PT ;  /* 0x0000004c12037c10 */ /* 0x002fe4000a7fe4ff */
[----:B---3--:R-:W-:Y:S02]  /*18c30*/  IADD3.X R0, PT, PT, R19, UR76, RZ, P5, !PT ;  /* 0x0000004c13007c10 */ /* 0x008fe4000affe4ff */
        /* <DEDUP_REMOVED lines=345> */
[----:B--2---:R-:W-:Y:S01]  /*1a1d0*/  USHF.L.U32 UR70, UR70, 0x5, URZ ;  /* 0x0000000546467899 */ /* 0x004fe200080006ff */
        /* <DEDUP_REMOVED lines=69> */
[----:B------:R-:W3:Y:S03]  /*1a630*/  LDCU UR74, c[0x0][0x3a8] ;  /* 0x00007500ff4a77ac */ /* 0x000ee60008000800 */
[----:B------:R4:W-:Y:S01]  /*1a640*/  STL [R1+0x2b64], R0 ;  /* 0x002b640001007387 */ /* 0x0009e20000100800 */
[----:B-1----:R-:W-:Y:S02]  /*1a650*/  IADD3.X R3, PT, PT, R18, UR76, RZ, P4, !PT ;  /* 0x0000004c12037c10 */ /* 0x002fe4000a7fe4ff */
[----:B----4-:R-:W-:Y:S02]  /*1a660*/  IADD3.X R0, PT, PT, R19, UR76, RZ, P5, !PT ;  /* 0x0000004c13007c10 */ /* 0x010fe4000affe4ff */
[----:B------:R-:W-:-:S03]  /*1a670*/  IADD3.X R2, PT, PT, R17, UR76, RZ, P3, !PT ;  /* 0x0000004c11027c10 */ /* 0x000fc60009ffe4ff */
[----:B------:R1:W-:Y:S04]  /*1a680*/  STL [R1+0x2b30], R0 ;  /* 0x002b300001007387 */ /* 0x0003e80000100800 */
[----:B------:R4:W-:Y:S01]  /*1a690*/  STL [R1+0x2b38], R3 ;  /* 0x002b380301007387 */ /* 0x0009e20000100800 */
[----:B-1----:R-:W-:-:S03]  /*1a6a0*/  IADD3.X R0, PT, PT, R16, UR76, RZ, P2, !PT ;  /* 0x0000004c10007c10 */ /* 0x002fc600097fe4ff */
[----:B------:R1:W-:Y:S01]  /*1a6b0*/  STL [R1+0x2b40], R2 ;  /* 0x002b400201007387 */ /* 0x0003e20000100800 */
[----:B----4-:R-:W-:-:S03]  /*1a6c0*/  IADD3.X R3, PT, PT, R15, UR76, RZ, P1, !PT ;  /* 0x0000004c0f037c10 */ /* 0x010fc60008ffe4ff */
[----:B------:R4:W-:Y:S01]  /*1a6d0*/  STL [R1+0x2b48], R0 ;  /* 0x002b480001007387 */ /* 0x0009e20000100800 */
[----:B-1----:R-:W-:-:S03]  /*1a6e0*/  IADD3.X R2, PT, PT, R14, UR76, RZ, P0, !PT ;  /* 0x0000004c0e027c10 */ /* 0x002fc600087fe4ff */
[----:B------:R1:W-:Y:S01]  /*1a6f0*/  STL [R1+0x2b50], R3 ;  /* 0x002b500301007387 */ /* 0x0003e20000100800 */
[----:B----4-:R-:W-:-:S03]  /*1a700*/  IADD3.X R0, PT, PT, R8, UR76, RZ, P6, !PT ;  /* 0x0000004c08007c10 */ /* 0x010fc6000b7fe4ff */
[----:B------:R4:W-:Y:S04]  /*1a710*/  STL [R1+0x2b58], R2 ;  /* 0x002b580201007387 */ /* 0x0009e80000100800 */
[----:B------:R5:W-:Y:S01]  /*1a720*/  STL [R1+0x2b60], R0 ;  /* 0x002b600001007387 */ /* 0x000be20000100800 */
[----:B-1----:R-:W-:Y:S02]  /*1a730*/  IADD3 R3, P6, PT, R28, UR14, RZ ;  /* 0x0000000e1c037c10 */ /* 0x002fe4000ffde0ff */
[----:B----4-:R-:W-:-:S03]  /*1a740*/  IADD3 R2, P5, PT, R27, UR14, RZ ;  /* 0x0000000e1b027c10 */ /* 0x010fc6000ffbe0ff */
[----:B------:R1:W-:Y:S01]  /*1a750*/  STL [R1+0x2b6c], R3 ;  /* 0x002b6c0301007387 */ /* 0x0003e20000100800 */
[----:B-----5:R-:W-:-:S03]  /*1a760*/  IADD3 R0, P4, PT, R26, UR14, RZ ;  /* 0x0000000e1a007c10 */ /* 0x020fc6000ff9e0ff */
[----:B------:R4:W-:Y:S01]  /*1a770*/  STL [R1+0x2b74], R2 ;  /* 0x002b740201007387 */ /* 0x0009e20000100800 */
[----:B------:R-:W-:-:S03]  /*1a780*/  USHF.R.S32.HI UR76, URZ, 0x1f, UR14 ;  /* 0x0000001fff4c7899 */ /* 0x000fc6000801140e */
[----:B------:R5:W-:Y:S01]  /*1a790*/  STL [R1+0x2b7c], R0 ;  /* 0x002b7c0001007387 */ /* 0x000be20000100800 */
[----:B-1----:R-:W-:Y:S02]  /*1a7a0*/  IADD3 R3, P3, PT, R25, UR14, RZ ;  /* 0x0000000e19037c10 */ /* 0x002fe4000ff7e0ff */
[----:B----4-:R-:W-:-:S03]  /*1a7b0*/  IADD3 R2, P2, PT, R24, UR14, RZ ;  /* 0x0000000e18027c10 */ /* 0x010fc6000ff5e0ff */
[----:B------:R1:W-:Y:S01]  /*1a7c0*/  STL [R1+0x2b84], R3 ;  /* 0x002b840301007387 */ /* 0x0003e20000100800 */
[----:B-----5:R-:W-:-:S03]  /*1a7d0*/  IADD3 R0, P1, PT, R23, UR14, RZ ;  /* 0x0000000e17007c10 */ /* 0x020fc6000ff3e0ff */
[----:B------:R4:W-:Y:S04]  /*1a7e0*/  STL [R1+0x2b8c], R2 ;  /* 0x002b8c0201007387 */ /* 0x0009e80000100800 */
[----:B------:R5:W-:Y:S01]  /*1a7f0*/  STL [R1+0x2b94], R0 ;  /* 0x002b940001007387 */ /* 0x000be20000100800 */
[----:B-1----:R-:W-:Y:S02]  /*1a800*/  IADD3 R3, P0, PT, R22, UR14, RZ ;  /* 0x0000000e16037c10 */ /* 0x002fe4000ff1e0ff */
[----:B----4-:R-:W-:-:S03]  /*1a810*/  IADD3.X R2, PT, PT, R21, UR76, RZ, P6, !PT ;  /* 0x0000004c15027c10 */ /* 0x010fc6000b7fe4ff */
[----:B------:R1:W-:Y:S01]  /*1a820*/  STL [R1+0x2b9c], R3 ;  /* 0x002b9c0301007387 */ /* 0x0003e20000100800 */
[----:B-----5:R-:W-:-:S03]  /*1a830*/  IADD3 R0, P6, PT, R20, UR14, RZ ;  /* 0x0000000e14007c10 */ /* 0x020fc6000ffde0ff */
[----:B------:R-:W-:Y:S01]  /*1a840*/  STL [R1+0x2b68], R2 ;  /* 0x002b680201007387 */ /* 0x000fe20000100800 */
[----:B------:R-:W4:Y:S03]  /*1a850*/  LDCU UR14, c[0x0][0x3a8] ;  /* 0x00007500ff0e77ac */ /* 0x000f260008000800 */
[----:B------:R5:W-:Y:S01]  /*1a860*/  STL [R1+0x2ba4], R0 ;  /* 0x002ba40001007387 */ /* 0x000be20000100800 */
[----:B-1----:R-:W-:Y:S02]  /*1a870*/  IADD3.X R3, PT, PT, R18, UR76, RZ, P4, !PT ;  /* 0x0000004c12037c10 */ /* 0x002fe4000a7fe4ff */
[----:B-----5:R-:W-:Y:S02]  /*1a880*/  IADD3.X R0, PT, PT, R19, UR76, RZ, P5, !PT ;  /* 0x0000004c13007c10 */ /* 0x020fe4000affe4ff */
[----:B------:R-:W-:-:S03]  /*1a890*/  IADD3.X R2, PT, PT, R17, UR76, RZ, P3, !PT ;  /* 0x0000004c11027c10 */ /* 0x000fc60009ffe4ff */
[----:B------:R1:W-:Y:S04]  /*1a8a0*/  STL [R1+0x2b70], R0 ;  /* 0x002b700001007387 */ /* 0x0003e80000100800 */
[----:B------:R5:W-:Y:S01]  /*1a8b0*/  STL [R1+0x2b78], R3 ;  /* 0x002b780301007387 */ /* 0x000be20000100800 */
[----:B-1----:R-:W-:-:S03]  /*1a8c0*/  IADD3.X R0, PT, PT, R16, UR76, RZ, P2, !PT ;  /* 0x0000004c10007c10 */ /* 0x002fc600097fe4ff */
[----:B------:R1:W-:Y:S01]  /*1a8d0*/  STL [R1+0x2b80], R2 ;  /* 0x002b800201007387 */ /* 0x0003e20000100800 */
[----:B-----5:R-:W-:-:S03]  /*1a8e0*/  IADD3.X R3, PT, PT, R15, UR76, RZ, P1, !PT ;  /* 0x0000004c0f037c10 */ /* 0x020fc60008ffe4ff */
[----:B------:R5:W-:Y:S01]  /*1a8f0*/  STL [R1+0x2b88], R0 ;  /* 0x002b880001007387 */ /* 0x000be20000100800 */
[----:B-1----:R-:W-:-:S03]  /*1a900*/  IADD3.X R2, PT, PT, R14, UR76, RZ, P0, !PT ;  /* 0x0000004c0e027c10 */ /* 0x002fc600087fe4ff */
[----:B------:R1:W-:Y:S01]  /*1a910*/  STL [R1+0x2b90], R3 ;  /* 0x002b900301007387 */ /* 0x0003e20000100800 */
[----:B-----5:R-:W-:-:S03]  /*1a920*/  IADD3.X R0, PT, PT, R8, UR76, RZ, P6, !PT ;  /* 0x0000004c08007c10 */ /* 0x020fc6000b7fe4ff */
[----:B------:R5:W-:Y:S04]  /*1a930*/  STL [R1+0x2b98], R2 ;  /* 0x002b980201007387 */ /* 0x000be80000100800 */
[----:B------:R0:W-:Y:S01]  /*1a940*/  STL [R1+0x2ba0], R0 ;  /* 0x002ba00001007387 */ /* 0x0001e20000100800 */
[----:B-1----:R-:W-:Y:S02]  /*1a950*/  IADD3 R3, P6, PT, R28, UR15, RZ ;  /* 0x0000000f1c037c10 */ /* 0x002fe4000ffde0ff */
[----:B-----5:R-:W-:-:S03]  /*1a960*/  IADD3 R2, P5, PT, R27, UR15, RZ ;  /* 0x0000000f1b027c10 */ /* 0x020fc6000ffbe0ff */
[----:B------:R1:W-:Y:S01]  /*1a970*/  STL [R1+0x2bac], R3 ;  /* 0x002bac0301007387 */ /* 0x0003e20000100800 */
[----:B0-----:R-:W-:-:S03]  /*1a980*/  IADD3 R0, P4, PT, R26, UR15, RZ ;  /* 0x0000000f1a007c10 */ /* 0x001fc6000ff9e0ff */
[----:B------:R0:W-:Y:S01]  /*1a990*/  STL [R1+0x2bb4], R2 ;  /* 0x002bb40201007387 */ /* 0x0001e20000100800 */
[----:B------:R-:W-:-:S03]  /*1a9a0*/  USHF.R.S32.HI UR76, URZ, 0x1f, UR15 ;  /* 0x0000001fff4c7899 */ /* 0x000fc6000801140f */
[----:B------:R5:W-:Y:S01]  /*1a9b0*/  STL [R1+0x2bbc], R0 ;  /* 0x002bbc0001007387 */ /* 0x000be20000100800 */
[----:B-1----:R-:W-:Y:S02]  /*1a9c0*/  IADD3 R3, P3, PT, R25, UR15, RZ ;  /* 0x0000000f19037c10 */ /* 0x002fe4000ff7e0ff */
[----:B0-----:R-:W-:-:S03]  /*1a9d0*/  IADD3 R2, P2, PT, R24, UR15, RZ ;  /* 0x0000000f18027c10 */ /* 0x001fc6000ff5e0ff */
[----:B------:R0:W-:Y:S01]  /*1a9e0*/  STL [R1+0x2bc4], R3 ;  /* 0x002bc40301007387 */ /* 0x0001e20000100800 */
[----:B-----5:R-:W-:-:S03]  /*1a9f0*/  IADD3 R0, P1, PT, R23, UR15, RZ ;  /* 0x0000000f17007c10 */ /* 0x020fc6000ff3e0ff */
[----:B------:R1:W-:Y:S04]  /*1aa00*/  STL [R1+0x2bcc], R2 ;  /* 0x002bcc0201007387 */ /* 0x0003e80000100800 */
[----:B------:R5:W-:Y:S01]  /*1aa10*/  STL [R1+0x2bd4], R0 ;  /* 0x002bd40001007387 */ /* 0x000be20000100800 */
[----:B0-----:R-:W-:Y:S02]  /*1aa20*/  IADD3 R3, P0, PT, R22, UR15, RZ ;  /* 0x0000000f16037c10 */ /* 0x001fe4000ff1e0ff */
[----:B-1----:R-:W-:-:S03]  /*1aa30*/  IADD3.X R2, PT, PT, R21, UR76, RZ, P6, !PT ;  /* 0x0000004c15027c10 */ /* 0x002fc6000b7fe4ff */
[----:B------:R0:W-:Y:S01]  /*1aa40*/  STL [R1+0x2bdc], R3 ;  /* 0x002bdc0301007387 */ /* 0x0001e20000100800 */
[----:B-----5:R-:W-:-:S03]  /*1aa50*/  IADD3 R0, P6, PT, R20, UR15, RZ ;  /* 0x0000000f14007c10 */ /* 0x020fc6000ffde0ff */
[----:B------:R-:W-:Y:S01]  /*1aa60*/  STL [R1+0x2ba8], R2 ;  /* 0x002ba80201007387 */ /* 0x000fe20000100800 */
[----:B------:R-:W1:Y:S03]  /*1aa70*/  LDCU UR15, c[0x0][0x3a8] ;  /* 0x00007500ff0f77ac */ /* 0x000e660008000800 */
[----:B------:R5:W-:Y:S01]  /*1aa80*/  STL [R1+0x2be4], R0 ;  /* 0x002be40001007387 */ /* 0x000be20000100800 */
[----:B0-----:R-:W-:Y:S02]  /*1aa90*/  IADD3.X R3, PT, PT, R18, UR76, RZ, P4, !PT ;  /* 0x0000004c12037c10 */ /* 0x001fe4000a7fe4ff */
[----:B-----5:R-:W-:Y:S02]  /*1aaa0*/  IADD3.X R0, PT, PT, R19, UR76, RZ, P5, !PT ;  /* 0x0000004c13007c10 */ /* 0x020fe4000affe4ff */
[----:B------:R-:W-:-:S03]  /*1aab0*/  IADD3.X R2, PT, PT, R17, UR76, RZ, P3, !PT ;  /* 0x0000004c11027c10 */ /* 0x000fc60009ffe4ff */
[----:B------:R0:W-:Y:S04]  /*1aac0*/  STL [R1+0x2bb0], R0 ;  /* 0x002bb00001007387 */ /* 0x0001e80000100800 */
[----:B------:R5:W-:Y:S01]  /*1aad0*/  STL [R1+0x2bb8], R3 ;  /* 0x002bb80301007387 */ /* 0x000be20000100800 */
[----:B0-----:R-:W-:-:S03]  /*1aae0*/  IADD3.X R0, PT, PT, R16, UR76, RZ, P2, !PT ;  /* 0x0000004c10007c10 */ /* 0x001fc600097fe4ff */
[----:B------:R0:W-:Y:S01]  /*1aaf0*/  STL [R1+0x2bc0], R2 ;  /* 0x002bc00201007387 */ /* 0x0001e20000100800 */
[----:B-----5:R-:W-:-:S03]  /*1ab00*/  IADD3.X R3, PT, PT, R15, UR76, RZ, P1, !PT ;  /* 0x0000004c0f037c10 */ /* 0x020fc60008ffe4ff */
[----:B------:R5:W-:Y:S01]  /*1ab10*/  STL [R1+0x2bc8], R0 ;  /* 0x002bc80001007387 */ /* 0x000be20000100800 */
[----:B0-----:R-:W-:-:S03]  /*1ab20*/  IADD3.X R2, PT, PT, R14, UR76, RZ, P0, !PT ;  /* 0x0000004c0e027c10 */ /* 0x001fc600087fe4ff */
[----:B------:R0:W-:Y:S01]  /*1ab30*/  STL [R1+0x2bd0], R3 ;  /* 0x002bd00301007387 */ /* 0x0001e20000100800 */
[----:B-----5:R-:W-:-:S03]  /*1ab40*/  IADD3.X R0, PT, PT, R8, UR76, RZ, P6, !PT ;  /* 0x0000004c08007c10 */ /* 0x020fc6000b7fe4ff */
[----:B------:R5:W-:Y:S04]  /*1ab50*/  STL [R1+0x2bd8], R2 ;  /* 0x002bd80201007387 */ /* 0x000be80000100800 */
[----:B------:R1:W-:Y:S01]  /*1ab60*/  STL [R1+0x2be0], R0 ;  /* 0x002be00001007387 */ /* 0x0003e20000100800 */
[----:B0-----:R-:W-:Y:S02]  /*1ab70*/  IADD3 R3, P6, PT, R28, UR16, RZ ;  /* 0x000000101c037c10 */ /* 0x001fe4000ffde0ff */
[----:B-----5:R-:W-:-:S03]  /*1ab80*/  IADD3 R2, P5, PT, R27, UR16, RZ ;  /* 0x000000101b027c10 */ /* 0x020fc6000ffbe0ff */
[----:B------:R0:W-:Y:S01]  /*1ab90*/  STL [R1+0x2bec], R3 ;  /* 0x002bec0301007387 */ /* 0x0001e20000100800 */
[----:B-1----:R-:W-:-:S03]  /*1aba0*/  IADD3 R0, P4, PT, R26, UR16, RZ ;  /* 0x000000101a007c10 */ /* 0x002fc6000ff9e0ff */
[----:B------:R1:W-:Y:S01]  /*1abb0*/  STL [R1+0x2bf4], R2 ;  /* 0x002bf40201007387 */ /* 0x0003e20000100800 */
[----:B------:R-:W-:-:S03]  /*1abc0*/  USHF.R.S32.HI UR76, URZ, 0x1f, UR16 ;  /* 0x0000001fff4c7899 */ /* 0x000fc60008011410 */
[----:B------:R5:W-:Y:S01]  /*1abd0*/  STL [R1+0x2bfc], R0 ;  /* 0x002bfc0001007387 */ /* 0x000be20000100800 */
[----:B0-----:R-:W-:Y:S02]  /*1abe0*/  IADD3 R3, P3, PT, R25, UR16, RZ ;  /* 0x0000001019037c10 */ /* 0x001fe4000ff7e0ff */
[----:B-1----:R-:W-:-:S03]  /*1abf0*/  IADD3 R2, P2, PT, R24, UR16, RZ ;  /* 0x0000001018027c10 */ /* 0x002fc6000ff5e0ff */
        /* <DEDUP_REMOVED lines=858> */
[----:B------:R1:W-:Y:S01]  /*1e1a0*/  STL [R1+0x3228], R2 ;  /* 0x0032280201007387 */ /* 0x0003e20000100800 */
[----:B------:R-:W5:Y:S03]  /*1e1b0*/  LDCU UR47, c[0x0][0x3a8] ;  /* 0x00007500ff2f77ac */ /* 0x000f660008000800 */
[----:B------:R2:W-:Y:S01]  /*1e1c0*/  STL [R1+0x3264], R0 ;  /* 0x0032640001007387 */ /* 0x0005e20000100800 */
[----:B0-----:R-:W-:Y:S02]  /*1e1d0*/  IADD3.X R3, PT, PT, R18, UR76, RZ, P4, !PT ;  /* 0x0000004c12037c10 */ /* 0x001fe4000a7fe4ff */
[----:B-1----:R-:W-:Y:S02]  /*1e1e0*/  IADD3.X R2, PT, PT, R17, UR76, RZ, P3, !PT ;  /* 0x0000004c11027c10 */ /* 0x002fe40009ffe4ff */
[----:B--2---:R-:W-:-:S05]  /*1e1f0*/  IADD3.X R0, PT, PT, R19, UR76, RZ, P5, !PT ;  /* 0x0000004c13007c10 */ /* 0x004fca000affe4ff */
[----:B------:R0:W-:Y:S04]  /*1e200*/  STL [R1+0x3230], R0 ;  /* 0x0032300001007387 */ /* 0x0001e80000100800 */
[----:B------:R1:W-:Y:S01]  /*1e210*/  STL [R1+0x3238], R3 ;  /* 0x0032380301007387 */ /* 0x0003e20000100800 */
        /* <DEDUP_REMOVED lines=26> */
[----:B------:R1:W-:Y:S01]  /*1e3c0*/  STL [R1+0x3268], R2 ;  /* 0x0032680201007387 */ /* 0x0003e20000100800 */
[----:B------:R-:W-:Y:S02]  /*1e3d0*/  UIMAD UR73, UR73, 0x1e, URZ ;  /* 0x0000001e494978a4 */ /* 0x000fe4000f8e02ff */
[----:B---3--:R-:W-:Y:S01]  /*1e3e0*/  UIMAD UR74, UR74, 0x1d, URZ ;  /* 0x0000001d4a4a78a4 */ /* 0x008fe2000f8e02ff */
[----:B------:R2:W-:Y:S01]  /*1e3f0*/  STL [R1+0x32a4], R0 ;  /* 0x0032a40001007387 */ /* 0x0005e20000100800 */
[----:B----4-:R-:W-:Y:S01]  /*1e400*/  UIMAD UR14, UR14, 0x1c, URZ ;  /* 0x0000001c0e0e78a4 */ /* 0x010fe2000f8e02ff */
[----:B0-----:R-:W-:Y:S01]  /*1e410*/  IADD3.X R3, PT, PT, R18, UR76, RZ, P4, !PT ;  /* 0x0000004c12037c10 */ /* 0x001fe2000a7fe4ff */
[----:B------:R-:W-:Y:S02]  /*1e420*/  UIMAD UR15, UR15, 0x1b, URZ ;  /* 0x0000001b0f0f78a4 */ /* 0x000fe4000f8e02ff */
[----:B------:R-:W-:Y:S01]  /*1e430*/  UIMAD UR16, UR16, 0x1a, URZ ;  /* 0x0000001a101078a4 */ /* 0x000fe2000f8e02ff */
[----:B-1----:R-:W-:Y:S01]  /*1e440*/  IADD3.X R2, PT, PT, R19, UR76, RZ, P5, !PT ;  /* 0x0000004c13027c10 */ /* 0x002fe2000affe4ff */
[----:B------:R-:W-:-:S02]  /*1e450*/  UIMAD UR17, UR17, 0x19, URZ ;  /* 0x00000019111178a4 */ /* 0x000fc4000f8e02ff */
[----:B------:R-:W-:Y:S01]  /*1e460*/  UIMAD UR18, UR18, 0x18, URZ ;  /* 0x00000018121278a4 */ /* 0x000fe2000f8e02ff */
[----:B--2---:R-:W-:Y:S01]  /*1e470*/  IADD3.X R0, PT, PT, R17, UR76, RZ, P3, !PT ;  /* 0x0000004c11007c10 */ /* 0x004fe20009ffe4ff */
[----:B------:R0:W-:Y:S01]  /*1e480*/  STL [R1+0x3270], R2 ;  /* 0x0032700201007387 */ /* 0x0001e20000100800 */
[----:B------:R-:W-:Y:S02]  /*1e490*/  UIMAD UR19, UR19, 0x17, URZ ;  /* 0x00000017131378a4 */ /* 0x000fe4000f8e02ff */
[----:B------:R-:W-:Y:S01]  /*1e4a0*/  UIMAD UR24, UR24, 0x16, URZ ;  /* 0x00000016181878a4 */ /* 0x000fe2000f8e02ff */
[----:B------:R1:W-:Y:S01]  /*1e4b0*/  STL [R1+0x3278], R3 ;  /* 0x0032780301007387 */ /* 0x0003e20000100800 */
[----:B------:R-:W-:Y:S02]  /*1e4c0*/  UIMAD UR25, UR25, 0x15, URZ ;  /* 0x00000015191978a4 */ /* 0x000fe4000f8e02ff */
[----:B------:R-:W-:Y:S01]  /*1e4d0*/  UIMAD UR26, UR26, 0x14, URZ ;  /* 0x000000141a1a78a4 */ /* 0x000fe2000f8e02ff */
[----:B------:R2:W-:Y:S01]  /*1e4e0*/  STL [R1+0x3280], R0 ;  /* 0x0032800001007387 */ /* 0x0005e20000100800 */
[----:B------:R-:W-:Y:S01]  /*1e4f0*/  UIMAD UR27, UR27, 0x13, URZ ;  /* 0x000000131b1b78a4 */ /* 0x000fe2000f8e02ff */
[----:B0-----:R-:W-:Y:S01]  /*1e500*/  IADD3.X R2, PT, PT, R16, UR76, RZ, P2, !PT ;  /* 0x0000004c10027c10 */ /* 0x001fe200097fe4ff */
[----:B------:R-:W-:-:S02]  /*1e510*/  UIMAD UR28, UR28, 0x12, URZ ;  /* 0x000000121c1c78a4 */ /* 0x000fc4000f8e02ff */
[----:B------:R-:W-:Y:S01]  /*1e520*/  UIMAD UR29, UR29, 0x11, URZ ;  /* 0x000000111d1d78a4 */ /* 0x000fe2000f8e02ff */
[----:B-1----:R-:W-:Y:S01]  /*1e530*/  IADD3.X R3, PT, PT, R15, UR76, RZ, P1, !PT ;  /* 0x0000004c0f037c10 */ /* 0x002fe20008ffe4ff */
[----:B------:R0:W-:Y:S01]  /*1e540*/  STL [R1+0x3288], R2 ;  /* 0x0032880201007387 */ /* 0x0001e20000100800 */
[----:B------:R-:W-:Y:S01]  /*1e550*/  USHF.L.U32 UR30, UR30, 0x4, URZ ;  /* 0x000000041e1e7899 */ /* 0x000fe200080006ff */
[----:B--2---:R-:W-:Y:S02]  /*1e560*/  IADD3.X R0, PT, PT, R14, UR76, RZ, P0, !PT ;  /* 0x0000004c0e007c10 */ /* 0x004fe400087fe4ff */
        /* <DEDUP_REMOVED lines=8> */
[----:B-1----:R-:W-:Y:S01]  /*1e5f0*/  IADD3 R3, P5, PT, R27, UR5, RZ ;  /* 0x000000051b037c10 */ /* 0x002fe2000ffbe0ff */
[----:B------:R-:W-:Y:S02]  /*1e600*/  UIMAD UR36, UR36, 0xa, URZ ;  /* 0x0000000a242478a4 */ /* 0x000fe4000f8e02ff */
[----:B------:R-:W-:Y:S01]  /*1e610*/  UIMAD UR37, UR37, 0x9, URZ ;  /* 0x00000009252578a4 */ /* 0x000fe2000f8e02ff */
[----:B--2---:R-:W-:Y:S01]  /*1e620*/  IADD3 R0, P6, PT, R28, UR5, RZ ;  /* 0x000000051c007c10 */ /* 0x004fe2000ffde0ff */
[----:B------:R0:W-:Y:S01]  /*1e630*/  STL [R1+0x32a0], R2 ;  /* 0x0032a00201007387 */ /* 0x0001e20000100800 */
[----:B------:R-:W-:Y:S02]  /*1e640*/  USHF.L.U32 UR40, UR40, 0x3, URZ ;  /* 0x0000000328287899 */ /* 0x000fe400080006ff */
[----:B------:R-:W-:Y:S01]  /*1e650*/  UIMAD UR41, UR41, 0x7, URZ ;  /* 0x00000007292978a4 */ /* 0x000fe2000f8e02ff */
[----:B------:R1:W-:Y:S01]  /*1e660*/  STL [R1+0x32ac], R0 ;  /* 0x0032ac0001007387 */ /* 0x0003e20000100800 */
[----:B------:R-:W-:-:S02]  /*1e670*/  UIMAD UR42, UR42, 0x6, URZ ;  /* 0x000000062a2a78a4 */ /* 0x000fc4000f8e02ff */
[----:B------:R-:W-:Y:S02]  /*1e680*/  UIMAD UR43, UR43, 0x5, URZ ;  /* 0x000000052b2b78a4 */ /* 0x000fe4000f8e02ff */
[----:B------:R-:W-:Y:S01]  /*1e690*/  USHF.L.U32 UR44, UR44, 0x2, URZ ;  /* 0x000000022c2c7899 */ /* 0x000fe200080006ff */
[----:B0-----:R-:W-:Y:S01]  /*1e6a0*/  IADD3 R2, P4, PT, R26, UR5, RZ ;  /* 0x000000051a027c10 */ /* 0x001fe2000ff9e0ff */
[----:B------:R0:W-:Y:S01]  /*1e6b0*/  STL [R1+0x32b4], R3 ;  /* 0x0032b40301007387 */ /* 0x0001e20000100800 */
[----:B------:R-:W-:Y:S01]  /*1e6c0*/  UIMAD UR45, UR45, 0x3, URZ ;  /* 0x000000032d2d78a4 */ /* 0x000fe2000f8e02ff */
[----:B-1----:R-:W-:Y:S02]  /*1e6d0*/  IADD3 R0, P3, PT, R25, UR5, RZ ;  /* 0x0000000519007c10 */ /* 0x002fe4000ff7e0ff */
[----:B------:R1:W-:Y:S01]  /*1e6e0*/  STL [R1+0x32bc], R2 ;  /* 0x0032bc0201007387 */ /* 0x0003e20000100800 */
[----:B------:R-:W-:Y:S02]  /*1e6f0*/  USHF.R.S32.HI UR76, URZ, 0x1f, UR5 ;  /* 0x0000001fff4c7899 */ /* 0x000fe40008011405 */
[----:B------:R-:W-:Y:S01]  /*1e700*/  USHF.L.U32 UR46, UR46, 0x1, URZ ;  /* 0x000000012e2e7899 */ /* 0x000fe200080006ff */
[----:B------:R2:W-:Y:S01]  /*1e710*/  STL [R1+0x32c4], R0 ;  /* 0x0032c40001007387 */ /* 0x0005e20000100800 */
[----:B------:R-:W3:Y:S01]  /*1e720*/  LDCU UR48, c[0x0][0x3a8] ;  /* 0x00007500ff3077ac */ /* 0x000ee20008000800 */
[----:B0-----:R-:W-:-:S02]  /*1e730*/  IADD3 R3, P2, PT, R24, UR5, RZ ;  /* 0x0000000518037c10 */ /* 0x001fc4000ff5e0ff */
[----:B-1----:R-:W-:-:S03]  /*1e740*/  IADD3 R2, P1, PT, R23, UR5, RZ ;  /* 0x0000000517027c10 */ /* 0x002fc6000ff3e0ff */
[----:B------:R-:W-:Y:S01]  /*1e750*/  STL [R1+0x32cc], R3 ;  /* 0x0032cc0301007387 */ /* 0x000fe20000100800 */
[----:B--2---:R-:W-:-:S03]  /*1e760*/  IADD3 R0, P0, PT, R22, UR5, RZ ;  /* 0x0000000516007c10 */ /* 0x004fc6000ff1e0ff */
[----:B------:R0:W-:Y:S04]  /*1e770*/  STL [R1+0x32d4], R2 ;  /* 0x0032d40201007387 */ /* 0x0001e80000100800 */
[----:B------:R1:W-:Y:S01]  /*1e780*/  STL [R1+0x32dc], R0 ;  /* 0x0032dc0001007387 */ /* 0x0003e20000100800 */
[----:B0-----:R-:W-:Y:S02]  /*1e790*/  IADD3.X R2, PT, PT, R21, UR76, RZ, P6, !PT ;  /* 0x0000004c15027c10 */ /* 0x001fe4000b7fe4ff */
[----:B-1----:R-:W-:-:S03]  /*1e7a0*/  IADD3 R0, P6, PT, R20, UR5, RZ ;  /* 0x0000000514007c10 */ /* 0x002fc6000ffde0ff */
[----:B------:R-:W-:Y:S01]  /*1e7b0*/  STL [R1+0x32a8], R2 ;  /* 0x0032a80201007387 */ /* 0x000fe20000100800 */
[----:B------:R-:W-:Y:S01]  /*1e7c0*/  IADD3.X R4, PT, PT, R18, UR76, RZ, P4, !PT ;  /* 0x0000004c12047c10 */ /* 0x000fe2000a7fe4ff */
[----:B------:R-:W0:Y:S02]  /*1e7d0*/  LDCU UR5, c[0x0][0x3a8] ;  /* 0x00007500ff0577ac */ /* 0x000e240008000800 */
[----:B------:R1:W-:Y:S01]  /*1e7e0*/  STL [R1+0x32e4], R0 ;  /* 0x0032e40001007387 */ /* 0x0003e20000100800 */
[----:B------:R-:W-:Y:S02]  /*1e7f0*/  IADD3.X R3, PT, PT, R17, UR76, RZ, P3, !PT ;  /* 0x0000004c11037c10 */ /* 0x000fe40009ffe4ff */
[----:B-1----:R-:W-:-:S05]  /*1e800*/  IADD3.X R0, PT, PT, R19, UR76, RZ, P5, !PT ;  /* 0x0000004c13007c10 */ /* 0x002fca000affe4ff */
[----:B------:R1:W-:Y:S04]  /*1e810*/  STL [R1+0x32b0], R0 ;  /* 0x0032b00001007387 */ /* 0x0003e80000100800 */
[----:B------:R2:W-:Y:S01]  /*1e820*/  STL [R1+0x32b8], R4 ;  /* 0x0032b80401007387 */ /* 0x0005e20000100800 */
[----:B-1----:R-:W-:-:S03]  /*1e830*/  IADD3.X R0, PT, PT, R16, UR76, RZ, P2, !PT ;  /* 0x0000004c10007c10 */ /* 0x002fc600097fe4ff */
[----:B------:R1:W-:Y:S01]  /*1e840*/  STL [R1+0x32c0], R3 ;  /* 0x0032c00301007387 */ /* 0x0003e20000100800 */
[----:B--2---:R-:W-:-:S03]  /*1e850*/  IADD3.X R4, PT, PT, R15, UR76, RZ, P1, !PT ;  /* 0x0000004c0f047c10 */ /* 0x004fc60008ffe4ff */
[----:B------:R2:W-:Y:S01]  /*1e860*/  STL [R1+0x32c8], R0 ;  /* 0x0032c80001007387 */ /* 0x0005e20000100800 */
[----:B-1----:R-:W-:-:S03]  /*1e870*/  IADD3.X R3, PT, PT, R14, UR76, RZ, P0, !PT ;  /* 0x0000004c0e037c10 */ /* 0x002fc600087fe4ff */
[----:B------:R1:W-:Y:S01]  /*1e880*/  STL [R1+0x32d0], R4 ;  /* 0x0032d00401007387 */ /* 0x0003e20000100800 */
[----:B--2---:R-:W-:-:S03]  /*1e890*/  IADD3.X R0, PT, PT, R8, UR76, RZ, P6, !PT ;  /* 0x0000004c08007c10 */ /* 0x004fc6000b7fe4ff */
[----:B------:R2:W-:Y:S04]  /*1e8a0*/  STL [R1+0x32d8], R3 ;  /* 0x0032d80301007387 */ /* 0x0005e80000100800 */
[----:B------:R4:W-:Y:S01]  /*1e8b0*/  STL [R1+0x32e0], R0 ;  /* 0x0032e00001007387 */ /* 0x0009e20000100800 */
[----:B-1----:R-:W-:Y:S02]  /*1e8c0*/  IADD3 R4, P6, PT, R28, UR6, RZ ;  /* 0x000000061c047c10 */ /* 0x002fe4000ffde0ff */
[----:B--2---:R-:W-:Y:S02]  /*1e8d0*/  IADD3 R3, P4, PT, R26, UR6, RZ ;  /* 0x000000061a037c10 */ /* 0x004fe4000ff9e0ff */
[----:B----4-:R-:W-:Y:S01]  /*1e8e0*/  IADD3 R0, P5, PT, R27, UR6, RZ ;  /* 0x000000061b007c10 */ /* 0x010fe2000ffbe0ff */
[----:B------:R1:W-:Y:S01]  /*1e8f0*/  STL [R1+0x32ec], R4 ;  /* 0x0032ec0401007387 */ /* 0x0003e20000100800 */
[----:B------:R-:W-:-:S03]  /*1e900*/  USHF.R.S32.HI UR76, URZ, 0x1f, UR6 ;  /* 0x0000001fff4c7899 */ /* 0x000fc60008011406 */
[----:B------:R2:W-:Y:S04]  /*1e910*/  STL [R1+0x32f4], R0 ;  /* 0x0032f40001007387 */ /* 0x0005e80000100800 */
[----:B------:R4:W-:Y:S01]  /*1e920*/  STL [R1+0x32fc], R3 ;  /* 0x0032fc0301007387 */ /* 0x0009e20000100800 */
[----:B-1----:R-:W-:Y:S02]  /*1e930*/  IADD3 R4, P3, PT, R25, UR6, RZ ;  /* 0x0000000619047c10 */ /* 0x002fe4000ff7e0ff */
[----:B--2---:R-:W-:-:S03]  /*1e940*/  IADD3 R0, P2, PT, R24, UR6, RZ ;  /* 0x0000000618007c10 */ /* 0x004fc6000ff5e0ff */
[----:B------:R1:W-:Y:S01]  /*1e950*/  STL [R1+0x3304], R4 ;  /* 0x0033040401007387 */ /* 0x0003e20000100800 */
[----:B----4-:R-:W-:-:S03]  /*1e960*/  IADD3 R3, P1, PT, R23, UR6, RZ ;  /* 0x0000000617037c10 */ /* 0x010fc6000ff3e0ff */
[----:B------:R2:W-:Y:S04]  /*1e970*/  STL [R1+0x330c], R0 ;  /* 0x00330c0001007387 */ /* 0x0005e80000100800 */
[----:B------:R4:W-:Y:S01]  /*1e980*/  STL [R1+0x3314], R3 ;  /* 0x0033140301007387 */ /* 0x0009e20000100800 */
[----:B-1----:R-:W-:Y:S02]  /*1e990*/  IADD3 R4, P0, PT, R22, UR6, RZ ;  /* 0x0000000616047c10 */ /* 0x002fe4000ff1e0ff */
[----:B--2---:R-:W-:-:S03]  /*1e9a0*/  IADD3.X R0, PT, PT, R21, UR76, RZ, P6, !PT ;  /* 0x0000004c15007c10 */ /* 0x004fc6000b7fe4ff */
[----:B------:R1:W-:Y:S01]  /*1e9b0*/  STL [R1+0x331c], R4 ;  /* 0x00331c0401007387 */ /* 0x0003e20000100800 */
[----:B----4-:R-:W-:-:S03]  /*1e9c0*/  IADD3 R3, P6, PT, R20, UR6, RZ ;  /* 0x0000000614037c10 */ /* 0x010fc6000ffde0ff */
[----:B------:R-:W-:Y:S01]  /*1e9d0*/  STL [R1+0x32e8], R0 ;  /* 0x0032e80001007387 */ /* 0x000fe20000100800 */
[----:B------:R-:W-:Y:S01]  /*1e9e0*/  IADD3.X R5, PT, PT, R18, UR76, RZ, P4, !PT ;  /* 0x0000004c12057c10 */ /* 0x000fe2000a7fe4ff */
[----:B------:R-:W2:Y:S02]  /*1e9f0*/  LDCU UR6, c[0x0][0x3a8] ;  /* 0x00007500ff0677ac */ /* 0x000ea40008000800 */
[----:B------:R4:W-:Y:S01]  /*1ea00*/  STL [R1+0x3324], R3 ;  /* 0x0033240301007387 */ /* 0x0009e20000100800 */
[----:B-1----:R-:W-:Y:S02]  /*1ea10*/  IADD3.X R4, PT, PT, R17, UR76, RZ, P3, !PT ;  /* 0x0000004c11047c10 */ /* 0x002fe40009ffe4ff */
[----:B----4-:R-:W-:-:S05]  /*1ea20*/  IADD3.X R3, PT, PT, R19, UR76, RZ, P5, !PT ;  /* 0x0000004c13037c10 */ /* 0x010fca000affe4ff */
        /* <DEDUP_REMOVED lines=9> */
[----:B------:R4:W-:Y:S01]  /*1eac0*/  STL [R1+0x3318], R4 ;  /* 0x0033180401007387 */ /* 0x0009e20000100800 */
[----:B------:R-:W-:-:S03]  /*1ead0*/  LOP3.LUT R2, R29, 0x3, RZ, 0xc0, !PT ;  /* 0x000000031d027812 */ /* 0x000fc600078ec0ff */
[----:B------:R0:W-:Y:S01]  /*1eae0*/  STL [R1+0x3320], R3 ;  /* 0x0033200301007387 */ /* 0x0001e20000100800 */
[----:B-1----:R-:W-:Y:S02]  /*1eaf0*/  IADD3 R5, P6, PT, R28, UR7, RZ ;  /* 0x000000071c057c10 */ /* 0x002fe4000ffde0ff */
[----:B----4-:R-:W-:-:S03]  /*1eb00*/  IADD3 R4, P5, PT, R27, UR7, RZ ;  /* 0x000000071b047c10 */ /* 0x010fc6000ffbe0ff */
[----:B------:R1:W-:Y:S01]  /*1eb10*/  STL [R1+0x332c], R5 ;  /* 0x00332c0501007387 */ /* 0x0003e20000100800 */
[----:B0-----:R-:W-:-:S03]  /*1eb20*/  IADD3 R3, P4, PT, R26, UR7, RZ ;  /* 0x000000071a037c10 */ /* 0x001fc6000ff9e0ff */
[----:B------:R0:W-:Y:S01]  /*1eb30*/  STL [R1+0x3334], R4 ;  /* 0x0033340401007387 */ /* 0x0001e20000100800 */
[----:B------:R-:W-:Y:S01]  /*1eb40*/  SHF.R.U32.HI R0, RZ, 0x2, R29 ;  /* 0x00000002ff007819 */ /* 0x000fe2000001161d */
[----:B------:R-:W-:Y:S02]  /*1eb50*/  USHF.R.S32.HI UR76, URZ, 0x1f, UR7 ;  /* 0x0000001fff4c7899 */ /* 0x000fe40008011407 */
[----:B------:R4:W-:Y:S01]  /*1eb60*/  STL [R1+0x333c], R3 ;  /* 0x00333c0301007387 */ /* 0x0009e20000100800 */
[----:B-1----:R-:W-:Y:S01]  /*1eb70*/  IADD3 R5, P3, PT, R25, UR7, RZ ;  /* 0x0000000719057c10 */ /* 0x002fe2000ff7e0ff */
[----:B------:R-:W-:Y:S01]  /*1eb80*/  IMAD R2, R2, 0x820, RZ ;  /* 0x0000082002027824 */ /* 0x000fe200078e02ff */
[----:B0-----:R-:W-:-:S03]  /*1eb90*/  IADD3 R4, P2, PT, R24, UR7, RZ ;  /* 0x0000000718047c10 */ /* 0x001fc6000ff5e0ff */
[----:B------:R0:W-:Y:S01]  /*1eba0*/  STL [R1+0x3344], R5 ;  /* 0x0033440501007387 */ /* 0x0001e20000100800 */
[----:B------:R-:W-:Y:S02]  /*1ebb0*/  SGXT.U32 R0, R0, 0x3 ;  /* 0x000000030000781a */ /* 0x000fe40000000000 */
[----:B----4-:R-:W-:Y:S01]  /*1ebc0*/  IADD3 R3, P1, PT, R23, UR7, RZ ;  /* 0x0000000717037c10 */ /* 0x010fe2000ff3e0ff */
[----:B------:R1:W-:Y:S01]  /*1ebd0*/  STL [R1+0x334c], R4 ;  /* 0x00334c0401007387 */ /* 0x0003e20000100800 */
[----:B------:R-:W-:-:S03]  /*1ebe0*/  LOP3.LUT R0, R2, R0, RZ, 0xfc, !PT ;  /* 0x0000000002007212 */ /* 0x000fc600078efcff */
[----:B------:R4:W-:Y:S01]  /*1ebf0*/  STL [R1+0x3354], R3 ;  /* 0x0033540301007387 */ /* 0x0009e20000100800 */
[----:B0-----:R-:W-:Y:S02]  /*1ec00*/  IADD3 R5, P0, PT, R22, UR7, RZ ;  /* 0x0000000716057c10 */ /* 0x001fe4000ff1e0ff */
[----:B------:R-:W-:Y:S02]  /*1ec10*/  IADD3.X R2, PT, PT, R19, UR76, RZ, P5, !PT ;  /* 0x0000004c13027c10 */ /* 0x000fe4000affe4ff */
[----:B-1----:R-:W-:Y:S01]  /*1ec20*/  IADD3.X R4, PT, PT, R21, UR76, RZ, P6, !PT ;  /* 0x0000004c15047c10 */ /* 0x002fe2000b7fe4ff */
[----:B------:R-:W-:Y:S01]  /*1ec30*/  STL [R1+0x335c], R5 ;  /* 0x00335c0501007387 */ /* 0x000fe20000100800 */
[----:B----4-:R-:W-:-:S03]  /*1ec40*/  IADD3 R3, P6, PT, R20, UR7, RZ ;  /* 0x0000000714037c10 */ /* 0x010fc6000ffde0ff */
[----:B------:R0:W-:Y:S01]  /*1ec50*/  STL [R1+0x3328], R4 ;  /* 0x0033280401007387 */ /* 0x0001e20000100800 */
[----:B------:R-:W1:Y:S03]  /*1ec60*/  LDCU UR7, c[0x0][0x3a8] ;  /* 0x00007500ff0777ac */ /* 0x000e660008000800 */
[----:B------:R4:W-:Y:S04]  /*1ec70*/  STL [R1+0x3364], R3 ;  /* 0x0033640301007387 */ /* 0x0009e80000100800 */
[----:B------:R2:W-:Y:S01]  /*1ec80*/  STL [R1+0x3330], R2 ;  /* 0x0033300201007387 */ /* 0x0005e20000100800 */
[----:B0-----:R-:W-:Y:S02]  /*1ec90*/  IADD3.X R4, PT, PT, R18, UR76, RZ, P4, !PT ;  /* 0x0000004c12047c10 */ /* 0x001fe4000a7fe4ff */
[----:B----4-:R-:W-:-:S03]  /*1eca0*/  IADD3.X R3, PT, PT, R17, UR76, RZ, P3, !PT ;  /* 0x0000004c11037c10 */ /* 0x010fc60009ffe4ff */
[----:B------:R0:W-:Y:S01]  /*1ecb0*/  STL [R1+0x3338], R4 ;  /* 0x0033380401007387 */ /* 0x0001e20000100800 */
[----:B--2---:R-:W-:-:S03]  /*1ecc0*/  IADD3.X R2, PT, PT, R16, UR76, RZ, P2, !PT ;  /* 0x0000004c10027c10 */ /* 0x004fc600097fe4ff */
[----:B------:R2:W-:Y:S04]  /*1ecd0*/  STL [R1+0x3340], R3 ;  /* 0x0033400301007387 */ /* 0x0005e80000100800 */
[----:B------:R4:W-:Y:S01]  /*1ece0*/  STL [R1+0x3348], R2 ;  /* 0x0033480201007387 */ /* 0x0009e20000100800 */
[----:B0-----:R-:W-:Y:S02]  /*1ecf0*/  IADD3.X R4, PT, PT, R15, UR76, RZ, P1, !PT ;  /* 0x0000004c0f047c10 */ /* 0x001fe40008ffe4ff */
[----:B--2---:R-:W-:-:S03]  /*1ed00*/  IADD3.X R3, PT, PT, R14, UR76, RZ, P0, !PT ;  /* 0x0000004c0e037c10 */ /* 0x004fc600087fe4ff */
[----:B------:R0:W-:Y:S01]  /*1ed10*/  STL [R1+0x3350], R4 ;  /* 0x0033500401007387 */ /* 0x0001e20000100800 */
[----:B----4-:R-:W-:-:S03]  /*1ed20*/  IADD3.X R2, PT, PT, R8, UR76, RZ, P6, !PT ;  /* 0x0000004c08027c10 */ /* 0x010fc6000b7fe4ff */
[----:B------:R2:W-:Y:S04]  /*1ed30*/  STL [R1+0x3358], R3 ;  /* 0x0033580301007387 */ /* 0x0005e80000100800 */
[----:B------:R4:W-:Y:S01]  /*1ed40*/  STL [R1+0x3360], R2 ;  /* 0x0033600201007387 */ /* 0x0009e20000100800 */
[----:B0-----:R-:W-:Y:S02]  /*1ed50*/  IADD3 R4, P6, PT, R28, UR8, RZ ;  /* 0x000000081c047c10 */ /* 0x001fe4000ffde0ff */
[----:B--2---:R-:W-:Y:S02]  /*1ed60*/  IADD3 R3, P4, PT, R26, UR8, RZ ;  /* 0x000000081a037c10 */ /* 0x004fe4000ff9e0ff */
[----:B----4-:R-:W-:Y:S01]  /*1ed70*/  IADD3 R2, P5, PT, R27, UR8, RZ ;  /* 0x000000081b027c10 */ /* 0x010fe2000ffbe0ff */
[----:B------:R0:W-:Y:S01]  /*1ed80*/  STL [R1+0x336c], R4 ;  /* 0x00336c0401007387 */ /* 0x0001e20000100800 */
[----:B------:R-:W-:-:S03]  /*1ed90*/  USHF.R.S32.HI UR76, URZ, 0x1f, UR8 ;  /* 0x0000001fff4c7899 */ /* 0x000fc60008011408 */
[----:B------:R2:W-:Y:S04]  /*1eda0*/  STL [R1+0x3374], R2 ;  /* 0x0033740201007387 */ /* 0x0005e80000100800 */
[----:B------:R4:W-:Y:S01]  /*1edb0*/  STL [R1+0x337c], R3 ;  /* 0x00337c0301007387 */ /* 0x0009e20000100800 */
[----:B0-----:R-:W-:Y:S02]  /*1edc0*/  IADD3 R4, P3, PT, R25, UR8, RZ ;  /* 0x0000000819047c10 */ /* 0x001fe4000ff7e0ff */
[----:B--2---:R-:W-:-:S03]  /*1edd0*/  IADD3 R2, P2, PT, R24, UR8, RZ ;  /* 0x0000000818027c10 */ /* 0x004fc6000ff5e0ff */
[----:B------:R0:W-:Y:S01]  /*1ede0*/  STL [R1+0x3384], R4 ;  /* 0x0033840401007387 */ /* 0x0001e20000100800 */
[----:B----4-:R-:W-:-:S03]  /*1edf0*/  IADD3 R3, P1, PT, R23, UR8, RZ ;  /* 0x0000000817037c10 */ /* 0x010fc6000ff3e0ff */
[----:B------:R2:W-:Y:S04]  /*1ee00*/  STL [R1+0x338c], R2 ;  /* 0x00338c0201007387 */ /* 0x0005e80000100800 */
[----:B------:R4:W-:Y:S01]  /*1ee10*/  STL [R1+0x3394], R3 ;  /* 0x0033940301007387 */ /* 0x0009e20000100800 */
[----:B0-----:R-:W-:Y:S02]  /*1ee20*/  IADD3 R4, P0, PT, R22, UR8, RZ ;  /* 0x0000000816047c10 */ /* 0x001fe4000ff1e0ff */
[----:B--2---:R-:W-:-:S03]  /*1ee30*/  IADD3.X R2, PT, PT, R21, UR76, RZ, P6, !PT ;  /* 0x0000004c15027c10 */ /* 0x004fc6000b7fe4ff */
[----:B------:R0:W-:Y:S01]  /*1ee40*/  STL [R1+0x339c], R4 ;  /* 0x00339c0401007387 */ /* 0x0001e20000100800 */
[----:B----4-:R-:W-:-:S03]  /*1ee50*/  IADD3 R3, P6, PT, R20, UR8, RZ ;  /* 0x0000000814037c10 */ /* 0x010fc6000ffde0ff */
[----:B------:R-:W-:Y:S01]  /*1ee60*/  STL [R1+0x3368], R2 ;  /* 0x0033680201007387 */ /* 0x000fe20000100800 */
[----:B------:R-:W-:Y:S01]  /*1ee70*/  IADD3.X R5, PT, PT, R18, UR76, RZ, P4, !PT ;  /* 0x0000004c12057c10 */ /* 0x000fe2000a7fe4ff */
[----:B------:R-:W2:Y:S02]  /*1ee80*/  LDCU UR8, c[0x0][0x3a8] ;  /* 0x00007500ff0877ac */ /* 0x000ea40008000800 */
[----:B------:R4:W-:Y:S01]  /*1ee90*/  STL [R1+0x33a4], R3 ;  /* 0x0033a40301007387 */ /* 0x0009e20000100800 */
[----:B0-----:R-:W-:Y:S02]  /*1eea0*/  IADD3.X R4, PT, PT, R17, UR76, RZ, P3, !PT ;  /* 0x0000004c11047c10 */ /* 0x001fe40009ffe4ff */
[----:B----4-:R-:W-:-:S05]  /*1eeb0*/  IADD3.X R3, PT, PT, R19, UR76, RZ, P5, !PT ;  /* 0x0000004c13037c10 */ /* 0x010fca000affe4ff */
[----:B------:R0:W-:Y:S04]  /*1eec0*/  STL [R1+0x3370], R3 ;  /* 0x0033700301007387 */ /* 0x0001e80000100800 */
[----:B------:R4:W-:Y:S01]  /*1eed0*/  STL [R1+0x3378], R5 ;  /* 0x0033780501007387 */ /* 0x0009e20000100800 */
[----:B0-----:R-:W-:-:S03]  /*1eee0*/  IADD3.X R3, PT, PT, R16, UR76, RZ, P2, !PT ;  /* 0x0000004c10037c10 */ /* 0x001fc600097fe4ff */
[----:B------:R0:W-:Y:S01]  /*1eef0*/  STL [R1+0x3380], R4 ;  /* 0x0033800401007387 */ /* 0x0001e20000100800 */
[----:B----4-:R-:W-:-:S03]  /*1ef00*/  IADD3.X R5, PT, PT, R15, UR76, RZ, P1, !PT ;  /* 0x0000004c0f057c10 */ /* 0x010fc60008ffe4ff */
[----:B------:R4:W-:Y:S01]  /*1ef10*/  STL [R1+0x3388], R3 ;  /* 0x0033880301007387 */ /* 0x0009e20000100800 */
[----:B0-----:R-:W-:-:S03]  /*1ef20*/  IADD3.X R4, PT, PT, R14, UR76, RZ, P0, !PT ;  /* 0x0000004c0e047c10 */ /* 0x001fc600087fe4ff */
[----:B------:R0:W-:Y:S01]  /*1ef30*/  STL [R1+0x3390], R5 ;  /* 0x0033900501007387 */ /* 0x0001e20000100800 */
[----:B----4-:R-:W-:-:S03]  /*1ef40*/  IADD3.X R3, PT, PT, R8, UR76, RZ, P6, !PT ;  /* 0x0000004c08037c10 */ /* 0x010fc6000b7fe4ff */
[----:B------:R4:W-:Y:S04]  /*1ef50*/  STL [R1+0x3398], R4 ;  /* 0x0033980401007387 */ /* 0x0009e80000100800 */
[----:B------:R1:W-:Y:S01]  /*1ef60*/  STL [R1+0x33a0], R3 ;  /* 0x0033a00301007387 */ /* 0x0003e20000100800 */
[----:B0-----:R-:W-:Y:S02]  /*1ef70*/  IADD3 R5, P6, PT, R28, UR9, RZ ;  /* 0x000000091c057c10 */ /* 0x001fe4000ffde0ff */
[----:B----4-:R-:W-:Y:S02]  /*1ef80*/  IADD3 R4, P4, PT, R26, UR9, RZ ;  /* 0x000000091a047c10 */ /* 0x010fe4000ff9e0ff */
[----:B-1----:R-:W-:Y:S01]  /*1ef90*/  IADD3 R3, P5, PT, R27, UR9, RZ ;  /* 0x000000091b037c10 */ /* 0x002fe2000ffbe0ff */
[----:B------:R0:W-:Y:S01]  /*1efa0*/  STL [R1+0x33ac], R5 ;  /* 0x0033ac0501007387 */ /* 0x0001e20000100800 */
[----:B------:R-:W-:-:S03]  /*1efb0*/  USHF.R.S32.HI UR76, URZ, 0x1f, UR9 ;  /* 0x0000001fff4c7899 */ /* 0x000fc60008011409 */
[----:B------:R1:W-:Y:S04]  /*1efc0*/  STL [R1+0x33b4], R3 ;  /* 0x0033b40301007387 */ /* 0x0003e80000100800 */
[----:B------:R4:W-:Y:S01]  /*1efd0*/  STL [R1+0x33bc], R4 ;  /* 0x0033bc0401007387 */ /* 0x0009e20000100800 */
[----:B0-----:R-:W-:Y:S02]  /*1efe0*/  IADD3 R5, P3, PT, R25, UR9, RZ ;  /* 0x0000000919057c10 */ /* 0x001fe4000ff7e0ff */
[----:B-1----:R-:W-:-:S03]  /*1eff0*/  IADD3 R3, P2, PT, R24, UR9, RZ ;  /* 0x0000000918037c10 */ /* 0x002fc6000ff5e0ff */
[----:B------:R0:W-:Y:S01]  /*1f000*/  STL [R1+0x33c4], R5 ;  /* 0x0033c40501007387 */ /* 0x0001e20000100800 */
[----:B----4-:R-:W-:-:S03]  /*1f010*/  IADD3 R4, P1, PT, R23, UR9, RZ ;  /* 0x0000000917047c10 */ /* 0x010fc6000ff3e0ff */
[----:B------:R1:W-:Y:S04]  /*1f020*/  STL [R1+0x33cc], R3 ;  /* 0x0033cc0301007387 */ /* 0x0003e80000100800 */
[----:B------:R4:W-:Y:S01]  /*1f030*/  STL [R1+0x33d4], R4 ;  /* 0x0033d40401007387 */ /* 0x0009e20000100800 */
[----:B0-----:R-:W-:Y:S02]  /*1f040*/  IADD3 R5, P0, PT, R22, UR9, RZ ;  /* 0x0000000916057c10 */ /* 0x001fe4000ff1e0ff */
[----:B-1----:R-:W-:-:S03]  /*1f050*/  IADD3.X R3, PT, PT, R21, UR76, RZ, P6, !PT ;  /* 0x0000004c15037c10 */ /* 0x002fc6000b7fe4ff */
[----:B------:R0:W-:Y:S01]  /*1f060*/  STL [R1+0x33dc], R5 ;  /* 0x0033dc0501007387 */ /* 0x0001e20000100800 */
[----:B----4-:R-:W-:-:S03]  /*1f070*/  IADD3 R4, P6, PT, R20, UR9, RZ ;  /* 0x0000000914047c10 */ /* 0x010fc6000ffde0ff */
[----:B------:R-:W-:Y:S01]  /*1f080*/  STL [R1+0x33a8], R3 ;  /* 0x0033a80301007387 */ /* 0x000fe20000100800 */
[----:B------:R-:W-:Y:S01]  /*1f090*/  IADD3.X R6, PT, PT, R18, UR76, RZ, P4, !PT ;  /* 0x0000004c12067c10 */ /* 0x000fe2000a7fe4ff */
[----:B------:R-:W1:Y:S02]  /*1f0a0*/  LDCU UR9, c[0x0][0x3a8] ;  /* 0x00007500ff0977ac */ /* 0x000e640008000800 */
        /* <DEDUP_REMOVED lines=15> */
[----:B----4-:R-:W-:-:S03]  /*1f1a0*/  IADD3 R5, P5, PT, R27, UR10, RZ ;  /* 0x0000000a1b057c10 */ /* 0x010fc6000ffbe0ff */
        /* <DEDUP_REMOVED lines=8> */
[----:B------:R-:W-:Y:S02]  /*1f230*/  LOP3.LUT R2, R29, 0x7, RZ, 0xc0, !PT ;  /* 0x000000071d027812 */ /* 0x000fe400078ec0ff */
[----:B----4-:R-:W-:Y:S01]  /*1f240*/  IADD3 R4, P1, PT, R23, UR10, RZ ;  /* 0x0000000a17047c10 */ /* 0x010fe2000ff3e0ff */
[----:B------:R1:W-:Y:S01]  /*1f250*/  STL [R1+0x340c], R5 ;  /* 0x00340c0501007387 */ /* 0x0003e20000100800 */
[----:B------:R-:W-:-:S03]  /*1f260*/  IMAD.SHL.U32 R3, R29, 0x2, RZ ;  /* 0x000000021d037824 */ /* 0x000fc600078e00ff */
[----:B------:R4:W-:Y:S01]  /*1f270*/  STL [R1+0x3414], R4 ;  /* 0x0034140401007387 */ /* 0x0009e20000100800 */
[----:B0-----:R-:W-:Y:S01]  /*1f280*/  IADD3 R6, P0, PT, R22, UR10, RZ ;  /* 0x0000000a16067c10 */ /* 0x001fe2000ff1e0ff */
[----:B------:R-:W-:Y:S01]  /*1f290*/  IMAD R2, R2, 0x90, RZ ;  /* 0x0000009002027824 */ /* 0x000fe200078e02ff */
[----:B-1----:R-:W-:-:S03]  /*1f2a0*/  IADD3.X R5, PT, PT, R21, UR76, RZ, P6, !PT ;  /* 0x0000004c15057c10 */ /* 0x002fc6000b7fe4ff */
[----:B------:R-:W-:Y:S01]  /*1f2b0*/  STL [R1+0x341c], R6 ;  /* 0x00341c0601007387 */ /* 0x000fe20000100800 */
[----:B----4-:R-:W-:-:S03]  /*1f2c0*/  IADD3 R4, P6, PT, R20, UR10, RZ ;  /* 0x0000000a14047c10 */ /* 0x010fc6000ffde0ff */
[----:B------:R-:W-:Y:S01]  /*1f2d0*/  STL [R1+0x33e8], R5 ;  /* 0x0033e80501007387 */ /* 0x000fe20000100800 */
[----:B------:R-:W-:Y:S01]  /*1f2e0*/  LOP3.LUT R3, R2, 0x30, R3, 0x78, !PT ;  /* 0x0000003002037812 */ /* 0x000fe200078e7803 */
[----:B------:R-:W0:Y:S02]  /*1f2f0*/  LDCU UR10, c[0x0][0x3a8] ;  /* 0x00007500ff0a77ac */ /* 0x000e240008000800 */
[----:B------:R1:W-:Y:S01]  /*1f300*/  STL [R1+0x3424], R4 ;  /* 0x0034240401007387 */ /* 0x0003e20000100800 */
[----:B------:R-:W-:Y:S02]  /*1f310*/  IADD3.X R2, PT, PT, R18, UR76, RZ, P4, !PT ;  /* 0x0000004c12027c10 */ /* 0x000fe4000a7fe4ff */
[----:B-1----:R-:W-:-:S05]  /*1f320*/  IADD3.X R4, PT, PT, R19, UR76, RZ, P5, !PT ;  /* 0x0000004c13047c10 */ /* 0x002fca000affe4ff */
[----:B------:R1:W-:Y:S04]  /*1f330*/  STL [R1+0x33f0], R4 ;  /* 0x0033f00401007387 */ /* 0x0003e80000100800 */
[----:B------:R4:W-:Y:S01]  /*1f340*/  STL [R1+0x33f8], R2 ;  /* 0x0033f80201007387 */ /* 0x0009e20000100800 */
[----:B------:R-:W-:Y:S02]  /*1f350*/  IADD3.X R5, PT, PT, R15, UR76, RZ, P1, !PT ;  /* 0x0000004c0f057c10 */ /* 0x000fe40008ffe4ff */
[----:B-1----:R-:W-:Y:S02]  /*1f360*/  IADD3.X R4, PT, PT, R17, UR76, RZ, P3, !PT ;  /* 0x0000004c11047c10 */ /* 0x002fe40009ffe4ff */
[----:B----4-:R-:W-:-:S03]  /*1f370*/  IADD3.X R2, PT, PT, R16, UR76, RZ, P2, !PT ;  /* 0x0000004c10027c10 */ /* 0x010fc600097fe4ff */
[----:B------:R1:W-:Y:S04]  /*1f380*/  STL [R1+0x3400], R4 ;  /* 0x0034000401007387 */ /* 0x0003e80000100800 */
[----:B------:R4:W-:Y:S01]  /*1f390*/  STL [R1+0x3408], R2 ;  /* 0x0034080201007387 */ /* 0x0009e20000100800 */
[----:B-1----:R-:W-:-:S03]  /*1f3a0*/  IADD3.X R4, PT, PT, R14, UR76, RZ, P0, !PT ;  /* 0x0000004c0e047c10 */ /* 0x002fc600087fe4ff */
[----:B------:R1:W-:Y:S01]  /*1f3b0*/  STL [R1+0x3410], R5 ;  /* 0x0034100501007387 */ /* 0x0003e20000100800 */
[----:B----4-:R-:W-:-:S03]  /*1f3c0*/  IADD3.X R2, PT, PT, R8, UR76, RZ, P6, !PT ;  /* 0x0000004c08027c10 */ /* 0x010fc6000b7fe4ff */
[----:B------:R4:W-:Y:S04]  /*1f3d0*/  STL [R1+0x3418], R4 ;  /* 0x0034180401007387 */ /* 0x0009e80000100800 */
[----:B------:R0:W-:Y:S01]  /*1f3e0*/  STL [R1+0x3420], R2 ;  /* 0x0034200201007387 */ /* 0x0001e20000100800 */
[----:B-1----:R-:W-:Y:S02]  /*1f3f0*/  IADD3 R5, P6, PT, R28, UR11, RZ ;  /* 0x0000000b1c057c10 */ /* 0x002fe4000ffde0ff */
[----:B----4-:R-:W-:Y:S02]  /*1f400*/  IADD3 R4, P4, PT, R26, UR11, RZ ;  /* 0x0000000b1a047c10 */ /* 0x010fe4000ff9e0ff */
[----:B0-----:R-:W-:Y:S01]  /*1f410*/  IADD3 R2, P5, PT, R27, UR11, RZ ;  /* 0x0000000b1b027c10 */ /* 0x001fe2000ffbe0ff */
        /* <DEDUP_REMOVED lines=41> */
[----:B------:R-:W-:Y:S02]  /*1f6b0*/  SHF.R.U32.HI R2, RZ, 0x1, R29 ;  /* 0x00000001ff027819 */ /* 0x000fe4000001161d */
[----:B----4-:R-:W-:Y:S01]  /*1f6c0*/  IADD3 R4, P1, PT, R23, UR12, RZ ;  /* 0x0000000c17047c10 */ /* 0x010fe2000ff3e0ff */
[----:B------:R1:W-:Y:S01]  /*1f6d0*/  STL [R1+0x348c], R5 ;  /* 0x00348c0501007387 */ /* 0x0003e20000100800 */
[----:B------:R-:W-:-:S03]  /*1f6e0*/  LOP3.LUT R0, R0, 0x10, R2, 0xf8, !PT ;  /* 0x0000001000007812 */ /* 0x000fc600078ef802 */
        /* <DEDUP_REMOVED lines=23> */
[----:B--2---:R-:W-:-:S03]  /*1f860*/  IADD3 R4, P5, PT, R27, UR49, RZ ;  /* 0x000000311b047c10 */ /* 0x004fc6000ffbe0ff */
[----:B------:R0:W-:Y:S01]  /*1f870*/  STL [R1+0x34ac], R5 ;  /* 0x0034ac0501007387 */ /* 0x0001e20000100800 */
[----:B----4-:R-:W-:-:S03]  /*1f880*/  IADD3 R2, P4, PT, R26, UR49, RZ ;  /* 0x000000311a027c10 */ /* 0x010fc6000ff9e0ff */
[----:B------:R2:W-:Y:S01]  /*1f890*/  STL [R1+0x34b4], R4 ;  /* 0x0034b40401007387 */ /* 0x0005e20000100800 */
[----:B------:R-:W-:-:S03]  /*1f8a0*/  USHF.R.S32.HI UR76, URZ, 0x1f, UR49 ;  /* 0x0000001fff4c7899 */ /* 0x000fc60008011431 */
        /* <DEDUP_REMOVED lines=9> */
[----:B------:R-:W-:Y:S01]  /*1f940*/  STL [R1+0x34dc], R5 ;  /* 0x0034dc0501007387 */ /* 0x000fe20000100800 */
[----:B----4-:R-:W-:-:S03]  /*1f950*/  IADD3 R2, P6, PT, R20, UR49, RZ ;  /* 0x0000003114027c10 */ /* 0x010fc6000ffde0ff */
[----:B------:R-:W-:Y:S04]  /*1f960*/  STL [R1+0x34a8], R4 ;  /* 0x0034a80401007387 */ /* 0x000fe80000100800 */
[----:B------:R0:W-:Y:S04]  /*1f970*/  STL [R1+0x34e4], R2 ;  /* 0x0034e40201007387 */ /* 0x0001e80000100800 */
        /* <DEDUP_REMOVED lines=1017> */
[----:B0-----:R-:W-:-:S03]  /*23910*/  IADD3.X R2, PT, PT, R19, UR76, RZ, P5, !PT ;  /* 0x0000004c13027c10 */ /* 0x001fc6000affe4ff */
[----:B------:R-:W-:Y:S04]  /*23920*/  STL [R1+0x3e0], RZ ;  /* 0x0003e0ff01007387 */ /* 0x000fe80000100800 */
[----:B------:R-:W-:Y:S04]  /*23930*/  STL [R1+0x3e4], RZ ;  /* 0x0003e4ff01007387 */ /* 0x000fe80000100800 */
[----:B------:R-:W-:Y:S04]  /*23940*/  STL [R1+0x3e8], RZ ;  /* 0x0003e8ff01007387 */ /* 0x000fe80000100800 */
[----:B------:R-:W-:Y:S01]  /*23950*/  STL [R1+0x3ec], RZ ;  /* 0x0003ecff01007387 */ /* 0x000fe20000100800 */
[----:B------:R-:W-:-:S03]  /*23960*/  IADD3.X R5, PT, PT, R18, UR76, RZ, P4, !PT ;  /* 0x0000004c12057c10 */ /* 0x000fc6000a7fe4ff */
[----:B------:R-:W-:Y:S01]  /*23970*/  STL [R1+0x3a0], RZ ;  /* 0x0003a0ff01007387 */ /* 0x000fe20000100800 */
[----:B------:R-:W-:-:S03]  /*23980*/  IADD3.X R4, PT, PT, R17, UR76, RZ, P3, !PT ;  /* 0x0000004c11047c10 */ /* 0x000fc60009ffe4ff */
[----:B------:R-:W-:Y:S04]  /*23990*/  STL [R1+0x3a4], RZ ;  /* 0x0003a4ff01007387 */ /* 0x000fe80000100800 */
[----:B------:R-:W-:Y:S04]  /*239a0*/  STL [R1+0x3a8], RZ ;  /* 0x0003a8ff01007387 */ /* 0x000fe80000100800 */
[----:B------:R-:W-:Y:S04]  /*239b0*/  STL [R1+0x3ac], RZ ;  /* 0x0003acff01007387 */ /* 0x000fe80000100800 */
[----:B------:R0:W-:Y:S04]  /*239c0*/  STL [R1+0x34b0], R2 ;  /* 0x0034b00201007387 */ /* 0x0001e80000100800 */
[----:B------:R2:W-:Y:S01]  /*239d0*/  STL [R1+0x34b8], R5 ;  /* 0x0034b80501007387 */ /* 0x0005e20000100800 */
[----:B0-----:R-:W-:-:S03]  /*239e0*/  IADD3.X R2, PT, PT, R16, UR76, RZ, P2, !PT ;  /* 0x0000004c10027c10 */ /* 0x001fc600097fe4ff */
[----:B------:R0:W-:Y:S01]  /*239f0*/  STL [R1+0x34c0], R4 ;  /* 0x0034c00401007387 */ /* 0x0001e20000100800 */
[----:B--2---:R-:W-:-:S03]  /*23a00*/  IADD3.X R5, PT, PT, R15, UR76, RZ, P1, !PT ;  /* 0x0000004c0f057c10 */ /* 0x004fc60008ffe4ff */
[----:B------:R2:W-:Y:S01]  /*23a10*/  STL [R1+0x34c8], R2 ;  /* 0x0034c80201007387 */ /* 0x0005e20000100800 */
[----:B0-----:R-:W-:-:S03]  /*23a20*/  IADD3.X R4, PT, PT, R14, UR76, RZ, P0, !PT ;  /* 0x0000004c0e047c10 */ /* 0x001fc600087fe4ff */
[----:B------:R0:W-:Y:S01]  /*23a30*/  STL [R1+0x34d0], R5 ;  /* 0x0034d00501007387 */ /* 0x0001e20000100800 */
[----:B--2---:R-:W-:-:S03]  /*23a40*/  IADD3.X R2, PT, PT, R8, UR76, RZ, P6, !PT ;  /* 0x0000004c08027c10 */ /* 0x004fc6000b7fe4ff */
[----:B------:R2:W-:Y:S01]  /*23a50*/  STL [R1+0x34d8], R4 ;  /* 0x0034d80401007387 */ /* 0x0005e20000100800 */
[----:B------:R-:W-:-:S03]  /*23a60*/  USHF.R.S32.HI UR49, URZ, 0x1f, UR50 ;  /* 0x0000001fff317899 */ /* 0x000fc60008011432 */
[----:B------:R4:W-:Y:S01]  /*23a70*/  STL [R1+0x34e0], R2 ;  /* 0x0034e00201007387 */ /* 0x0009e20000100800 */
[----:B0-----:R-:W-:Y:S01]  /*23a80*/  IADD3 R5, P6, PT, R28, UR13, RZ ;  /* 0x0000000d1c057c10 */ /* 0x001fe2000ffde0ff */
[----:B------:R-:W-:Y:S01]  /*23a90*/  ULEA.HI UR49, UR49, UR50, URZ, 0x7 ;  /* 0x0000003231317291 */ /* 0x000fe2000f8f38ff */
[----:B--2---:R-:W-:Y:S02]  /*23aa0*/  IADD3 R4, P4, PT, R26, UR13, RZ ;  /* 0x0000000d1a047c10 */ /* 0x004fe4000ff9e0ff */
[----:B----4-:R-:W-:Y:S01]  /*23ab0*/  IADD3 R2, P5, PT, R27, UR13, RZ ;  /* 0x0000000d1b027c10 */ /* 0x010fe2000ffbe0ff */
[----:B------:R0:W-:Y:S01]  /*23ac0*/  STL [R1+0x34ec], R5 ;  /* 0x0034ec0501007387 */ /* 0x0001e20000100800 */
[----:B------:R-:W-:-:S03]  /*23ad0*/  USHF.R.S32.HI UR50, URZ, 0x1f, UR13 ;  /* 0x0000001fff327899 */ /* 0x000fc6000801140d */
[----:B------:R2:W-:Y:S01]  /*23ae0*/  STL [R1+0x34f4], R2 ;  /* 0x0034f40201007387 */ /* 0x0005e20000100800 */
[----:B0-----:R-:W-:-:S03]  /*23af0*/  IADD3 R5, P3, PT, R25, UR13, RZ ;  /* 0x0000000d19057c10 */ /* 0x001fc6000ff7e0ff */
[----:B------:R0:W-:Y:S01]  /*23b00*/  STL [R1+0x34fc], R4 ;  /* 0x0034fc0401007387 */ /* 0x0001e20000100800 */
[----:B--2---:R-:W-:-:S03]  /*23b10*/  IADD3 R2, P2, PT, R24, UR13, RZ ;  /* 0x0000000d18027c10 */ /* 0x004fc6000ff5e0ff */
[----:B------:R2:W-:Y:S04]  /*23b20*/  STL [R1+0x3504], R5 ;  /* 0x0035040501007387 */ /* 0x0005e80000100800 */
[----:B------:R4:W-:Y:S01]  /*23b30*/  STL [R1+0x350c], R2 ;  /* 0x00350c0201007387 */ /* 0x0009e20000100800 */
[----:B0-----:R-:W-:Y:S02]  /*23b40*/  IADD3 R4, P1, PT, R23, UR13, RZ ;  /* 0x0000000d17047c10 */ /* 0x001fe4000ff3e0ff */
[----:B--2---:R-:W-:-:S03]  /*23b50*/  IADD3 R5, P0, PT, R22, UR13, RZ ;  /* 0x0000000d16057c10 */ /* 0x004fc6000ff1e0ff */
[----:B------:R0:W-:Y:S01]  /*23b60*/  STL [R1+0x3514], R4 ;  /* 0x0035140401007387 */ /* 0x0001e20000100800 */
[----:B----4-:R-:W-:-:S03]  /*23b70*/  IADD3.X R2, PT, PT, R21, UR50, RZ, P6, !PT ;  /* 0x0000003215027c10 */ /* 0x010fc6000b7fe4ff */
[----:B------:R2:W-:Y:S04]  /*23b80*/  STL [R1+0x351c], R5 ;  /* 0x00351c0501007387 */ /* 0x0005e80000100800 */
[----:B------:R4:W-:Y:S01]  /*23b90*/  STL [R1+0x34e8], R2 ;  /* 0x0034e80201007387 */ /* 0x0009e20000100800 */
[----:B0-----:R-:W-:Y:S02]  /*23ba0*/  IADD3 R4, P6, PT, R20, UR13, RZ ;  /* 0x0000000d14047c10 */ /* 0x001fe4000ffde0ff */
[----:B--2---:R-:W-:Y:S02]  /*23bb0*/  IADD3.X R5, PT, PT, R18, UR50, RZ, P4, !PT ;  /* 0x0000003212057c10 */ /* 0x004fe4000a7fe4ff */
[----:B----4-:R-:W-:Y:S01]  /*23bc0*/  IADD3.X R2, PT, PT, R19, UR50, RZ, P5, !PT ;  /* 0x0000003213027c10 */ /* 0x010fe2000affe4ff */
[----:B------:R0:W-:Y:S04]  /*23bd0*/  STL [R1+0x3524], R4 ;  /* 0x0035240401007387 */ /* 0x0001e80000100800 */
[----:B------:R2:W-:Y:S01]  /*23be0*/  STL [R1+0x34f0], R2 ;  /* 0x0034f00201007387 */ /* 0x0005e20000100800 */
[----:B0-----:R-:W-:-:S03]  /*23bf0*/  IADD3.X R4, PT, PT, R17, UR50, RZ, P3, !PT ;  /* 0x0000003211047c10 */ /* 0x001fc60009ffe4ff */
        /* <DEDUP_REMOVED lines=10> */
[----:B0-----:R-:W-:Y:S01]  /*23ca0*/  IADD3 R5, P6, PT, R28, UR54, RZ ;  /* 0x000000361c057c10 */ /* 0x001fe2000ffde0ff */
[----:B------:R-:W-:Y:S02]  /*23cb0*/  USHF.R.S32.HI UR76, URZ, 0x1f, UR54 ;  /* 0x0000001fff4c7899 */ /* 0x000fe40008011436 */
[----:B--2---:R-:W-:Y:S02]  /*23cc0*/  IADD3 R4, P4, PT, R26, UR54, RZ ;  /* 0x000000361a047c10 */ /* 0x004fe4000ff9e0ff */
[----:B----4-:R-:W-:Y:S01]  /*23cd0*/  IADD3 R2, P5, PT, R27, UR54, RZ ;  /* 0x000000361b027c10 */ /* 0x010fe2000ffbe0ff */
[----:B------:R0:W-:Y:S04]  /*23ce0*/  STL [R1+0x352c], R5 ;  /* 0x00352c0501007387 */ /* 0x0001e80000100800 */
        /* <DEDUP_REMOVED lines=886> */
[----:B------:R-:W-:Y:S02]  /*27450*/  USHF.L.U32 UR51, UR51, 0x7, URZ ;  /* 0x0000000733337899 */ /* 0x000fe400080006ff */
[----:B-----5:R-:W-:Y:S02]  /*27460*/  USHF.R.S32.HI UR47, URZ, 0x1f, UR47 ;  /* 0x0000001fff2f7899 */ /* 0x020fe4000801142f */
[----:B-1----:R-:W-:Y:S02]  /*27470*/  UIMAD UR12, UR12, 0x23, URZ ;  /* 0x000000230c0c78a4 */ /* 0x002fe4000f8e02ff */
[----:B------:R-:W-:-:S02]  /*27480*/  USHF.R.S32.HI UR66, URZ, 0x1f, UR73 ;  /* 0x0000001fff427899 */ /* 0x000fc40008011449 */
[----:B------:R-:W-:Y:S02]  /*27490*/  USHF.R.S32.HI UR20, URZ, 0x1f, UR74 ;  /* 0x0000001fff147899 */ /* 0x000fe4000801144a */
[----:B------:R-:W-:Y:S02]  /*274a0*/  USHF.R.S32.HI UR13, URZ, 0x1f, UR14 ;  /* 0x0000001fff0d7899 */ /* 0x000fe4000801140e */
[----:B------:R-:W-:Y:S02]  /*274b0*/  USHF.R.S32.HI UR21, URZ, 0x1f, UR15 ;  /* 0x0000001fff157899 */ /* 0x000fe4000801140f */
[----:B------:R-:W-:Y:S02]  /*274c0*/  USHF.R.S32.HI UR72, URZ, 0x1f, UR16 ;  /* 0x0000001fff487899 */ /* 0x000fe40008011410 */
[----:B------:R-:W-:Y:S02]  /*274d0*/  USHF.R.S32.HI UR23, URZ, 0x1f, UR17 ;  /* 0x0000001fff177899 */ /* 0x000fe40008011411 */
        /* <DEDUP_REMOVED lines=22> */
[----:B------:R-:W-:Y:S01]  /*27640*/  USHF.R.S32.HI UR76, URZ, 0x1f, UR46 ;  /* 0x0000001fff4c7899 */ /* 0x000fe2000801142e */
[----:B0-----:R-:W-:Y:S01]  /*27650*/  IADD3 R5, P0, PT, R28, UR73, RZ ;  /* 0x000000491c057c10 */ /* 0x001fe2000ff1e0ff */
[----:B------:R-:W-:Y:S01]  /*27660*/  USHF.R.S32.HI UR77, URZ, 0x1f, UR12 ;  /* 0x0000001fff4d7899 */ /* 0x000fe2000801140c */
[----:B--2---:R-:W-:Y:S01]  /*27670*/  IADD3 R4, P6, PT, R27, UR73, RZ ;  /* 0x000000491b047c10 */ /* 0x004fe2000ffde0ff */
[----:B------:R-:W-:Y:S01]  /*27680*/  USHF.R.S32.HI UR49, URZ, 0x7, UR49 ;  /* 0x00000007ff317899 */ /* 0x000fe20008011431 */
[----:B----4-:R-:W-:Y:S01]  /*27690*/  IADD3 R2, P5, PT, R26, UR73, RZ ;  /* 0x000000491a027c10 */ /* 0x010fe2000ffbe0ff */
[----:B------:R0:W-:Y:S04]  /*276a0*/  STL [R1+0x3c14], R5 ;  /* 0x003c140501007387 */ /* 0x0001e80000100800 */
[----:B------:R1:W-:Y:S04]  /*276b0*/  STL [R1+0x3c1c], R4 ;  /* 0x003c1c0401007387 */ /* 0x0003e80000100800 */
[----:B------:R2:W-:Y:S01]  /*276c0*/  STL [R1+0x3c24], R2 ;  /* 0x003c240201007387 */ /* 0x0005e20000100800 */
[----:B0-----:R-:W-:-:S02]  /*276d0*/  IADD3 R5, P4, PT, R25, UR73, RZ ;  /* 0x0000004919057c10 */ /* 0x001fc4000ff9e0ff */
[----:B-1----:R-:W-:-:S03]  /*276e0*/  IADD3 R4, P3, PT, R24, UR73, RZ ;  /* 0x0000004918047c10 */ /* 0x002fc6000ff7e0ff */
[----:B------:R0:W-:Y:S01]  /*276f0*/  STL [R1+0x3c2c], R5 ;  /* 0x003c2c0501007387 */ /* 0x0001e20000100800 */
[----:B--2---:R-:W-:-:S03]  /*27700*/  IADD3 R2, P2, PT, R23, UR73, RZ ;  /* 0x0000004917027c10 */ /* 0x004fc6000ff5e0ff */
[----:B------:R1:W-:Y:S04]  /*27710*/  STL [R1+0x3c34], R4 ;  /* 0x003c340401007387 */ /* 0x0003e80000100800 */
[----:B------:R2:W-:Y:S01]  /*27720*/  STL [R1+0x3c3c], R2 ;  /* 0x003c3c0201007387 */ /* 0x0005e20000100800 */
[----:B0-----:R-:W-:Y:S02]  /*27730*/  IADD3 R5, P1, PT, R22, UR73, RZ ;  /* 0x0000004916057c10 */ /* 0x001fe4000ff3e0ff */
[----:B-1----:R-:W-:-:S03]  /*27740*/  IADD3.X R4, PT, PT, R21, UR66, RZ, P0, !PT ;  /* 0x0000004215047c10 */ /* 0x002fc600087fe4ff */
[----:B------:R-:W-:Y:S01]  /*27750*/  STL [R1+0x3c44], R5 ;  /* 0x003c440501007387 */ /* 0x000fe20000100800 */
[----:B--2---:R-:W-:-:S03]  /*27760*/  IADD3 R2, P0, PT, R20, UR73, RZ ;  /* 0x0000004914027c10 */ /* 0x004fc6000ff1e0ff */
[----:B------:R0:W-:Y:S01]  /*27770*/  STL [R1+0x3c10], R4 ;  /* 0x003c100401007387 */ /* 0x0001e20000100800 */
[----:B------:R-:W-:-:S03]  /*27780*/  USHF.R.S32.HI UR73, URZ, 0x1f, UR51 ;  /* 0x0000001fff497899 */ /* 0x000fc60008011433 */
[----:B------:R1:W-:Y:S01]  /*27790*/  STL [R1+0x3c4c], R2 ;  /* 0x003c4c0201007387 */ /* 0x0003e20000100800 */
[----:B0-----:R-:W-:Y:S02]  /*277a0*/  LOP3.LUT R4, R3, 0x40, RZ, 0x3c, !PT ;  /* 0x0000004003047812 */ /* 0x001fe400078e3cff */
[C---:B------:R-:W-:Y:S02]  /*277b0*/  LOP3.LUT R3, R0.reuse, 0x410, RZ, 0x3c, !PT ;  /* 0x0000041000037812 */ /* 0x040fe400078e3cff */
[C---:B-1----:R-:W-:Y:S02]  /*277c0*/  LOP3.LUT R2, R0.reuse, 0x20, RZ, 0x3c, !PT ;  /* 0x0000002000027812 */ /* 0x042fe400078e3cff */
[C---:B------:R-:W-:Y:S02]  /*277d0*/  LOP3.LUT R4, R0.reuse, 0x430, RZ, 0x3c, !PT ;  /* 0x0000043000047812 */ /* 0x040fe400078e3cff */
[C---:B------:R-:W-:Y:S01]  /*277e0*/  LOP3.LUT R3, R0.reuse, 0x40, RZ, 0x3c, !PT ;  /* 0x0000004000037812 */ /* 0x040fe200078e3cff */
[----:B------:R0:W-:Y:S04]  /*277f0*/  STL [R1+0x2118], R2 ;  /* 0x0021180201007387 */ /* 0x0001e80000100800 */
[----:B------:R1:W-:Y:S04]  /*27800*/  STL [R1+0x2114], R4 ;  /* 0x0021140401007387 */ /* 0x0003e80000100800 */
[----:B------:R2:W-:Y:S01]  /*27810*/  STL [R1+0x2110], R3 ;  /* 0x0021100301007387 */ /* 0x0005e20000100800 */
[----:B0-----:R-:W-:-:S02]  /*27820*/  LOP3.LUT R2, R0, 0x450, RZ, 0x3c, !PT ;  /* 0x0000045000027812 */ /* 0x001fc400078e3cff */
[----:B-1----:R-:W-:-:S03]  /*27830*/  LOP3.LUT R4, R0, 0x60, RZ, 0x3c, !PT ;  /* 0x0000006000047812 */ /* 0x002fc600078e3cff */
[----:B------:R0:W-:Y:S01]  /*27840*/  STL [R1+0x210c], R2 ;  /* 0x00210c0201007387 */ /* 0x0001e20000100800 */
[----:B--2---:R-:W-:-:S03]  /*27850*/  LOP3.LUT R3, R0, 0x470, RZ, 0x3c, !PT ;  /* 0x0000047000037812 */ /* 0x004fc600078e3cff */
[----:B------:R1:W-:Y:S04]  /*27860*/  STL [R1+0x2108], R4 ;  /* 0x0021080401007387 */ /* 0x0003e80000100800 */
[----:B------:R2:W-:Y:S01]  /*27870*/  STL [R1+0x2104], R3 ;  /* 0x0021040301007387 */ /* 0x0005e20000100800 */
[----:B0-----:R-:W-:Y:S02]  /*27880*/  IADD3.X R2, PT, PT, R19, UR66, RZ, P6, !PT ;  /* 0x0000004213027c10 */ /* 0x001fe4000b7fe4ff */
[----:B-1----:R-:W-:-:S03]  /*27890*/  IADD3 R4, P6, PT, R28, UR74, RZ ;  /* 0x0000004a1c047c10 */ /* 0x002fc6000ffde0ff */
[----:B------:R0:W-:Y:S01]  /*278a0*/  STL [R1+0x3c18], R2 ;  /* 0x003c180201007387 */ /* 0x0001e20000100800 */
[----:B--2---:R-:W-:-:S03]  /*278b0*/  IADD3.X R3, PT, PT, R18, UR66, RZ, P5, !PT ;  /* 0x0000004212037c10 */ /* 0x004fc6000affe4ff */
[----:B------:R1:W-:Y:S04]  /*278c0*/  STL [R1+0x3c54], R4 ;  /* 0x003c540401007387 */ /* 0x0003e80000100800 */
[----:B------:R2:W-:Y:S01]  /*278d0*/  STL [R1+0x3c20], R3 ;  /* 0x003c200301007387 */ /* 0x0005e20000100800 */
[----:B0-----:R-:W-:Y:S02]  /*278e0*/  IADD3 R2, P5, PT, R27, UR74, RZ ;  /* 0x0000004a1b027c10 */ /* 0x001fe4000ffbe0ff */
[----:B-1----:R-:W-:-:S03]  /*278f0*/  IADD3.X R4, PT, PT, R17, UR66, RZ, P4, !PT ;  /* 0x0000004211047c10 */ /* 0x002fc6000a7fe4ff */
[----:B------:R0:W-:Y:S01]  /*27900*/  STL [R1+0x3c5c], R2 ;  /* 0x003c5c0201007387 */ /* 0x0001e20000100800 */
[----:B--2---:R-:W-:-:S03]  /*27910*/  IADD3 R3, P4, PT, R26, UR74, RZ ;  /* 0x0000004a1a037c10 */ /* 0x004fc6000ff9e0ff */
        /* <DEDUP_REMOVED lines=887> */
[----:B---3--:R-:W-:-:S03]  /*2b090*/  IADD3 R3, P6, PT, R28, UR48, RZ ;  /* 0x000000301c037c10 */ /* 0x008fc6000ffde0ff */
        /* <DEDUP_REMOVED lines=68> */
[----:B0-----:R-:W-:Y:S02]  /*2b4e0*/  IADD3.X R2, PT, PT, R16, UR77, RZ, P1, !PT ;  /* 0x0000004d10027c10 */ /* 0x001fe40008ffe4ff */
[----:B-1----:R-:W-:-:S03]  /*2b4f0*/  IADD3.X R4, PT, PT, R15, UR77, RZ, P0, !PT ;  /* 0x0000004d0f047c10 */ /* 0x002fc600087fe4ff */
[----:B------:R0:W-:Y:S01]  /*2b500*/  STL [R1+0x3b08], R2 ;  /* 0x003b080201007387 */ /* 0x0001e20000100800 */
[----:B--2---:R-:W-:-:S03]  /*2b510*/  IADD3.X R3, PT, PT, R14, UR77, RZ, P6, !PT ;  /* 0x0000004d0e037c10 */ /* 0x004fc6000b7fe4ff */
[----:B------:R1:W-:Y:S01]  /*2b520*/  STL [R1+0x4390], R4 ;  /* 0x0043900401007387 */ /* 0x0003e20000100800 */
[----:B0-----:R-:W-:-:S05]  /*2b530*/  IADD3.X R2, PT, PT, R8, UR77, RZ, P5, !PT ;  /* 0x0000004d08027c10 */ /* 0x001fca000affe4ff */
[----:B------:R1:W-:Y:S04]  /*2b540*/  STL [R1+0x43a0], R2 ;  /* 0x0043a00201007387 */ /* 0x0003e80000100800 */
[----:B------:R1:W-:Y:S02]  /*2b550*/  STL [R1+0x4398], R3 ;  /* 0x0043980301007387 */ /* 0x0003e40000100800 */
.L_x_1:
[----:B------:R-:W2:Y:S01]  /*2b560*/  LDL R5, [R1+0x1db4] ;  /* 0x001db40001057983 */ /* 0x000ea20000100800 */
[----:B-1----:R-:W0:Y:S03]  /*2b570*/  LDC R2, c[0x0][0x3a0] ;  /* 0x0000e800ff027b82 */ /* 0x002e260000000800 */
[----:B--2---:R1:W-:Y:S04]  /*2b580*/  STL [R1+0x6234], R5 ;  /* 0x0062340501007387 */ /* 0x0043e80000100800 */
[----:B------:R-:W2:Y:S04]  /*2b590*/  LDL R4, [R1+0x1dbc] ;  /* 0x001dbc0001047983 */ /* 0x000ea80000100800 */
[----:B-1----:R-:W0:Y:S04]  /*2b5a0*/  LDL R5, [R1+0x21a0] ;  /* 0x0021a00001057983 */ /* 0x002e280000100800 */
[----:B------:R-:W-:Y:S04]  /*2b5b0*/  STL [R1+0x5328], R12 ;  /* 0x0053280c01007387 */ /* 0x000fe80000100800 */
        /* <DEDUP_REMOVED lines=963> */
[----:B------:R1:W-:Y:S04]  /*2f1f0*/  STL [R1+0x6230], R14 ;  /* 0x0062300e01007387 */ /* 0x0003e80000100800 */
        /* <DEDUP_REMOVED lines=18> */
[----:B------:R-:W-:Y:S01]  /*2f320*/  STL [R1+0x52d4], R23 ;  /* 0x0052d41701007387 */ /* 0x000fe20000100800 */
[----:B0-----:R-:W-:-:S03]  /*2f330*/  IMAD R2, R5, -0x80, R2 ;  /* 0xffffff8005027824 */ /* 0x001fc600078e0202 */
[----:B------:R-:W-:Y:S04]  /*2f340*/  STL [R1+0x52d0], R25 ;  /* 0x0052d01901007387 */ /* 0x000fe80000100800 */
[----:B------:R-:W-:Y:S04]  /*2f350*/  STL [R1+0x52cc], R27 ;  /* 0x0052cc1b01007387 */ /* 0x000fe80000100800 */
[----:B------:R-:W-:Y:S04]  /*2f360*/  STL [R1+0x52c8], R29 ;  /* 0x0052c81d01007387 */ /* 0x000fe80000100800 */
[----:B-----5:R-:W-:Y:S04]  /*2f370*/  STL [R1+0x5148], R0 ;  /* 0x0051480001007387 */ /* 0x020fe80000100800 */
[----:B------:R-:W2:Y:S01]  /*2f380*/  LDL.LU R5, [R1+0x6234] ;  /* 0x0062340001057983 */ /* 0x000ea20000300800 */
[----:B------:R-:W-:-:S02]  /*2f390*/  ISETP.GT.AND P0, PT, R2, RZ, PT ;  /* 0x000000ff0200720c */ /* 0x000fc40003f04270 */
[----:B-1----:R-:W-:-:S11]  /*2f3a0*/  PRMT R14, RZ, 0x7610, R14 ;  /* 0x00007610ff0e7816 */ /* 0x002fd6000000000e */
[----:B--2---:R-:W2:Y:S04]  /*2f3b0*/  @P0 LDG.E.U8 R14, desc[UR38][R4.64] ;  /* 0x00000026040e0981 */ /* 0x004ea8000c1e1100 */
[----:B--2---:R0:W-:Y:S04]  /*2f3c0*/  STL [R1+0x200c], R14 ;  /* 0x00200c0e01007387 */ /* 0x0041e80000100800 */
[----:B0-----:R-:W2:Y:S04]  /*2f3d0*/  LDL.LU R14, [R1+0x6230] ;  /* 0x00623000010e7983 */ /* 0x001ea80000300800 */
[----:B------:R-:W3:Y:S04]  /*2f3e0*/  LDL R4, [R1+0x1dac] ;  /* 0x001dac0001047983 */ /* 0x000ee80000100800 */
[----:B------:R-:W3:Y:S01]  /*2f3f0*/  LDL R5, [R1+0x1dc0] ;  /* 0x001dc00001057983 */ /* 0x000ee20000100800 */
[----:B------:R-:W-:-:S02]  /*2f400*/  PRMT R15, RZ, 0x7610, R15 ;  /* 0x00007610ff0f7816 */ /* 0x000fc4000000000f */
[----:B---3--:R-:W-:-:S04]  /*2f410*/  @P0 LOP3.LUT R5, R5, R4, RZ, 0x3c, !PT ;  /* 0x0000000405050212 */ /* 0x008fc800078e3cff */
[----:B------:R-:W-:-:S04]  /*2f420*/  @P0 LOP3.LUT R4, R5, R4, RZ, 0x3c, !PT ;  /* 0x0000000405040212 */ /* 0x000fc800078e3cff */
[----:B------:R-:W-:-:S05]  /*2f430*/  @P0 LOP3.LUT R5, R5, R4, RZ, 0x3c, !PT ;  /* 0x0000000405050212 */ /* 0x000fca00078e3cff */
[----:B------:R-:W3:Y:S04]  /*2f440*/  @P0 LDG.E.U8 R15, desc[UR38][R4.64] ;  /* 0x00000026040f0981 */ /* 0x000ee8000c1e1100 */
[----:B---3--:R0:W-:Y:S04]  /*2f450*/  STL [R1+0x2008], R15 ;  /* 0x0020080f01007387 */ /* 0x0081e80000100800 */
[----:B0-----:R-:W3:Y:S04]  /*2f460*/  LDL.LU R15, [R1+0x622c] ;  /* 0x00622c00010f7983 */ /* 0x001ee80000300800 */
[----:B------:R-:W4:Y:S04]  /*2f470*/  LDL R4, [R1+0x1da8] ;  /* 0x001da80001047983 */ /* 0x000f280000100800 */
[----:B------:R-:W4:Y:S01]  /*2f480*/  LDL R5, [R1+0x1dc4] ;  /* 0x001dc40001057983 */ /* 0x000f220000100800 */
[----:B------:R-:W-:-:S02]  /*2f490*/  PRMT R12, RZ, 0x7610, R12 ;  /* 0x00007610ff0c7816 */ /* 0x000fc4000000000c */
[----:B----4-:R-:W-:-:S04]  /*2f4a0*/  @P0 LOP3.LUT R5, R5, R4, RZ, 0x3c, !PT ;  /* 0x0000000405050212 */ /* 0x010fc800078e3cff */
[----:B------:R-:W-:-:S04]  /*2f4b0*/  @P0 LOP3.LUT R4, R5, R4, RZ, 0x3c, !PT ;  /* 0x0000000405040212 */ /* 0x000fc800078e3cff */
[----:B------:R-:W-:-:S05]  /*2f4c0*/  @P0 LOP3.LUT R5, R5, R4, RZ, 0x3c, !PT ;  /* 0x0000000405050212 */ /* 0x000fca00078e3cff */
[----:B------:R-:W4:Y:S04]  /*2f4d0*/  @P0 LDG.E.U8 R12, desc[UR38][R4.64] ;  /* 0x00000026040c0981 */ /* 0x000f28000c1e1100 */
[----:B----4-:R0:W-:Y:S04]  /*2f4e0*/  STL [R1+0x2004], R12 ;  /* 0x0020040c01007387 */ /* 0x0101e80000100800 */
[----:B0-----:R-:W4:Y:S04]  /*2f4f0*/  LDL.LU R12, [R1+0x6228] ;  /* 0x00622800010c7983 */ /* 0x001f280000300800 */
[----:B------:R-:W2:Y:S04]  /*2f500*/  LDL R4, [R1+0x1da4] ;  /* 0x001da40001047983 */ /* 0x000ea80000100800 */
[----:B------:R-:W2:Y:S01]  /*2f510*/  LDL R5, [R1+0x1dc8] ;  /* 0x001dc80001057983 */ /* 0x000ea20000100800 */
[----:B---3--:R-:W-:-:S02]  /*2f520*/  PRMT R15, RZ, 0x7610, R15 ;  /* 0x00007610ff0f7816 */ /* 0x008fc4000000000f */
[----:B--2---:R-:W-:-:S04]  /*2f530*/  @P0 LOP3.LUT R5, R5, R4, RZ, 0x3c, !PT ;  /* 0x0000000405050212 */ /* 0x004fc800078e3cff */
[----:B------:R-:W-:-:S04]  /*2f540*/  @P0 LOP3.LUT R4, R5, R4, RZ, 0x3c, !PT ;  /* 0x0000000405040212 */ /* 0x000fc800078e3cff */
[----:B------:R-:W-:-:S05]  /*2f550*/  @P0 LOP3.LUT R5, R5, R4, RZ, 0x3c, !PT ;  /* 0x0000000405050212 */ /* 0x000fca00078e3cff */
[----:B------:R-:W2:Y:S04]  /*2f560*/  @P0 LDG.E.U8 R15, desc[UR38][R4.64] ;  /* 0x00000026040f0981 */ /* 0x000ea8000c1e1100 */
[----:B--2---:R0:W-:Y:S04]  /*2f570*/  STL [R1+0x2000], R15 ;  /* 0x0020000f01007387 */ /* 0x0041e80000100800 */
[----:B0-----:R-:W2:Y:S04]  /*2f580*/  LDL.LU R15, [R1+0x6224] ;  /* 0x00622400010f7983 */ /* 0x001ea80000300800 */
[----:B------:R-:W3:Y:S04]  /*2f590*/  LDL R4, [R1+0x1da0] ;  /* 0x001da00001047983 */ /* 0x000ee80000100800 */
[----:B------:R-:W3:Y:S01]  /*2f5a0*/  LDL R5, [R1+0x1dcc] ;  /* 0x001dcc0001057983 */ /* 0x000ee20000100800 */
[----:B----4-:R-:W-:-:S02]  /*2f5b0*/  PRMT R12, RZ, 0x7610, R12 ;  /* 0x00007610ff0c7816 */ /* 0x010fc4000000000c */
        /* <DEDUP_REMOVED lines=8> */
[----:B--2---:R-:W-:-:S02]  /*2f640*/  PRMT R15, RZ, 0x7610, R15 ;  /* 0x00007610ff0f7816 */ /* 0x004fc4000000000f */
[----:B----4-:R-:W-:-:S04]  /*2f650*/  @P0 LOP3.LUT R5, R5, R4, RZ, 0x3c, !PT ;  /* 0x0000000405050212 */ /* 0x010fc800078e3cff */
[----:B------:R-:W-:-:S04]  /*2f660*/  @P0 LOP3.LUT R4, R5, R4, RZ, 0x3c, !PT ;  /* 0x0000000405040212 */ /* 0x000fc800078e3cff */
[----:B------:R-:W-:-:S05]  /*2f670*/  @P0 LOP3.LUT R5, R5, R4, RZ, 0x3c, !PT ;  /* 0x0000000405050212 */ /* 0x000fca00078e3cff */
[----:B------:R-:W2:Y:S04]  /*2f680*/  @P0 LDG.E.U8 R15, desc[UR38][R4.64] ;  /* 0x00000026040f0981 */ /* 0x000ea8000c1e1100 */
[----:B--2---:R0:W-:Y:S04]  /*2f690*/  STL [R1+0x1ff8], R15 ;  /* 0x001ff80f01007387 */ /* 0x0041e80000100800 */
[----:B0-----:R-:W2:Y:S04]  /*2f6a0*/  LDL.LU R15, [R1+0x621c] ;  /* 0x00621c00010f7983 */ /* 0x001ea80000300800 */
[----:B------:R-:W4:Y:S04]  /*2f6b0*/  LDL R4, [R1+0x1d98] ;  /* 0x001d980001047983 */ /* 0x000f280000100800 */
[----:B------:R-:W4:Y:S01]  /*2f6c0*/  LDL R5, [R1+0x1db8] ;  /* 0x001db80001057983 */ /* 0x000f220000100800 */
[----:B---3--:R-:W-:-:S02]  /*2f6d0*/  PRMT R12, RZ, 0x7610, R12 ;  /* 0x00007610ff0c7816 */ /* 0x008fc4000000000c */
[----:B----4-:R-:W-:-:S04]  /*2f6e0*/  @P0 LOP3.LUT R5, R5, R4, RZ, 0x3c, !PT ;  /* 0x0000000405050212 */ /* 0x010fc800078e3cff */
        /* <DEDUP_REMOVED lines=11> */
[----:B------:R-:W2:Y:S01]  /*2f7a0*/  @P0 LDG.E.U8 R15, desc[UR38][R4.64] ;  /* 0x00000026040f0981 */ /* 0x000ea2000c1e1100 */
[----:B------:R-:W-:-:S03]  /*2f7b0*/  ISETP.GT.AND P1, PT, R2, 0x1, PT ;  /* 0x000000010200780c */ /* 0x000fc60003f24270 */
        /* <DEDUP_REMOVED lines=8667> */
[----:B------:R0:W4:Y:S04]  /*51570*/  @P1 LDG.E.U8 R0, desc[UR38][R4.64] ;  /* 0x0000002604001981 */ /* 0x000128000c1e1100 */
[----:B------:R-:W0:Y:S04]  /*51580*/  LDL R4, [R1+0x25f0] ;  /* 0x0025f00001047983 */ /* 0x000e280000100800 */
[----:B------:R-:W0:Y:S01]  /*51590*/  LDL R5, [R1+0x25f4] ;  /* 0x0025f40001057983 */ /* 0x000e220000100800 */
[----:B--2---:R-:W-:Y:S02]  /*515a0*/  PRMT R15, RZ, 0x7610, R15 ;  /* 0x00007610ff0f7816 */ /* 0x004fe4000000000f */
[----:B0-----:R-:W-:-:S04]  /*515b0*/  @P1 LOP3.LUT R5, R5, R4, RZ, 0x3c, !PT ;  /* 0x0000000405051212 */ /* 0x001fc800078e3cff */
[----:B------:R-:W-:-:S04]  /*515c0*/  @P1 LOP3.LUT R4, R5, R4, RZ, 0x3c, !PT ;  /* 0x0000000405041212 */ /* 0x000fc800078e3cff */
[----:B------:R-:W-:-:S05]  /*515d0*/  @P1 LOP3.LUT R5, R5, R4, RZ, 0x3c, !PT ;  /* 0x0000000405051212 */ /* 0x000fca00078e3cff */
[----:B------:R-:W2:Y:S04]  /*515e0*/  @P1 LDG.E.U8 R15, desc[UR38][R4.64] ;  /* 0x00000026040f1981 */ /* 0x000ea8000c1e1100 */
[----:B----4-:R-:W-:Y:S04]  /*515f0*/  STL [R1+0x5164], R0 ;  /* 0x0051640001007387 */ /* 0x010fe80000100800 */
        /* <DEDUP_REMOVED lines=8> */
[----:B------:R-:W3:Y:S01]  /*51680*/  @P1 LDG.E.U8 R12, desc[UR38][R4.64] ;  /* 0x00000026040c1981 */ /* 0x000ee2000c1e1100 */
[----:B------:R-:W-:-:S03]  /*51690*/  ISETP.GT.AND P0, PT, R2, 0x78, PT ;  /* 0x000000780200780c */ /* 0x000fc60003f04270 */
        /* <DEDUP_REMOVED lines=58> */
[----:B------:R-:W-:-:S02]  /*51a40*/  PRMT R11, RZ, 0x7610, R11 ;  /* 0x00007610ff0b7816 */ /* 0x000fc4000000000b */
[----:B--2---:R-:W-:-:S04]  /*51a50*/  @P0 LOP3.LUT R5, R5, R4, RZ, 0x3c, !PT ;  /* 0x0000000405050212 */ /* 0x004fc800078e3cff */
[----:B------:R-:W-:-:S04]  /*51a60*/  @P0 LOP3.LUT R4, R5, R4, RZ, 0x3c, !PT ;  /* 0x0000000405040212 */ /* 0x000fc800078e3cff */
[----:B------:R-:W-:-:S05]  /*51a70*/  @P0 LOP3.LUT R5, R5, R4, RZ, 0x3c, !PT ;  /* 0x0000000405050212 */ /* 0x000fca00078e3cff */
[----:B------:R-:W2:Y:S04]  /*51a80*/  @P0 LDG.E.U8 R11, desc[UR38][R4.64] ;  /* 0x00000026040b0981 */ /* 0x000ea8000c1e1100 */
[----:B--2---:R0:W-:Y:S04]  /*51a90*/  STL [R1+0x80], R11 ;  /* 0x0000800b01007387 */ /* 0x0041e80000100800 */
[----:B0-----:R-:W2:Y:S04]  /*51aa0*/  LDL.LU R11, [R1+0x531c] ;  /* 0x00531c00010b7983 */ /* 0x001ea80000300800 */
[----:B------:R-:W2:Y:S04]  /*51ab0*/  LDL R4, [R1+0x25a8] ;  /* 0x0025a80001047983 */ /* 0x000ea80000100800 */
[----:B------:R-:W2:Y:S01]  /*51ac0*/  LDL R5, [R1+0x25ac] ;  /* 0x0025ac0001057983 */ /* 0x000ea20000100800 */
[----:B------:R-:W-:-:S02]  /*51ad0*/  PRMT R9, RZ, 0x7610, R9 ;  /* 0x00007610ff097816 */ /* 0x000fc40000000009 */
[----:B--2---:R-:W-:-:S04]  /*51ae0*/  @P0 LOP3.LUT R5, R5, R4, RZ, 0x3c, !PT ;  /* 0x0000000405050212 */ /* 0x004fc800078e3cff */
[----:B------:R-:W-:-:S04]  /*51af0*/  @P0 LOP3.LUT R4, R5, R4, RZ, 0x3c, !PT ;  /* 0x0000000405040212 */ /* 0x000fc800078e3cff */
[----:B------:R-:W-:-:S05]  /*51b00*/  @P0 LOP3.LUT R5, R5, R4, RZ, 0x3c, !PT ;  /* 0x0000000405050212 */ /* 0x000fca00078e3cff */
[----:B------:R-:W2:Y:S01]  /*51b10*/  @P0 LDG.E.U8 R9, desc[UR38][R4.64] ;  /* 0x0000002604090981 */ /* 0x000ea2000c1e1100 */
[----:B------:R-:W-:-:S03]  /*51b20*/  ISETP.GT.AND P1, PT, R2, 0x79, PT ;  /* 0x000000790200780c */ /* 0x000fc60003f24270 */
[----:B--2---:R0:W-:Y:S04]  /*51b30*/  STL [R1+0x7c], R9 ;  /* 0x00007c0901007387 */ /* 0x0041e80000100800 */
[----:B0-----:R-:W2:Y:S04]  /*51b40*/  LDL.LU R9, [R1+0x5318] ;  /* 0x0053180001097983 */ /* 0x001ea80000300800 */
[----:B------:R-:W2:Y:S04]  /*51b50*/  LDL R4, [R1+0x25a0] ;  /* 0x0025a00001047983 */ /* 0x000ea80000100800 */
[----:B------:R-:W2:Y:S01]  /*51b60*/  LDL R5, [R1+0x25a4] ;  /* 0x0025a40001057983 */ /* 0x000ea20000100800 */
[----:B---3--:R-:W-:-:S02]  /*51b70*/  PRMT R12, RZ, 0x7610, R12 ;  /* 0x00007610ff0c7816 */ /* 0x008fc4000000000c */
[----:B--2---:R-:W-:-:S04]  /*51b80*/  @P1 LOP3.LUT R5, R5, R4, RZ, 0x3c, !PT ;  /* 0x0000000405051212 */ /* 0x004fc800078e3cff */
[----:B------:R-:W-:-:S04]  /*51b90*/  @P1 LOP3.LUT R4, R5, R4, RZ, 0x3c, !PT ;  /* 0x0000000405041212 */ /* 0x000fc800078e3cff */
[----:B------:R-:W-:-:S05]  /*51ba0*/  @P1 LOP3.LUT R5, R5, R4, RZ, 0x3c, !PT ;  /* 0x0000000405051212 */ /* 0x000fca00078e3cff */
[----:B------:R0:W2:Y:S04]  /*51bb0*/  @P1 LDG.E.U8 R12, desc[UR38][R4.64] ;  /* 0x00000026040c1981 */ /* 0x0000a8000c1e1100 */
[----:B------:R-:W0:Y:S04]  /*51bc0*/  LDL R4, [R1+0x2598] ;  /* 0x0025980001047983 */ /* 0x000e280000100800 */
[----:B------:R-:W0:Y:S01]  /*51bd0*/  LDL R5, [R1+0x259c] ;  /* 0x00259c0001057983 */ /* 0x000e220000100800 */
[----:B------:R-:W-:Y:S02]  /*51be0*/  PRMT R7, RZ, 0x7610, R7 ;  /* 0x00007610ff077816 */ /* 0x000fe40000000007 */
[----:B0-----:R-:W-:-:S04]  /*51bf0*/  @P1 LOP3.LUT R5, R5, R4, RZ, 0x3c, !PT ;  /* 0x0000000405051212 */ /* 0x001fc800078e3cff */
[----:B------:R-:W-:-:S04]  /*51c00*/  @P1 LOP3.LUT R4, R5, R4, RZ, 0x3c, !PT ;  /* 0x0000000405041212 */ /* 0x000fc800078e3cff */
[----:B------:R-:W-:-:S05]  /*51c10*/  @P1 LOP3.LUT R5, R5, R4, RZ, 0x3c, !PT ;  /* 0x0000000405051212 */ /* 0x000fca00078e3cff */
[----:B------:R-:W3:Y:S04]  /*51c20*/  @P1 LDG.E.U8 R7, desc[UR38][R4.64] ;  /* 0x0000002604071981 */ /* 0x000ee8000c1e1100 */
[----:B--2---:R0:W-:Y:S04]  /*51c30*/  STL [R1+0x78], R12 ;  /* 0x0000780c01007387 */ /* 0x0041e80000100800 */
[----:B0-----:R-:W2:Y:S04]  /*51c40*/  LDL R12, [R1+0x2574] ;  /* 0x00257400010c7983 */ /* 0x001ea80000100800 */
[----:B---3--:R0:W-:Y:S04]  /*51c50*/  STL [R1+0x74], R7 ;  /* 0x0000740701007387 */ /* 0x0081e80000100800 */
[----:B0-----:R-:W3:Y:S04]  /*51c60*/  LDL.LU R7, [R1+0x5314] ;  /* 0x0053140001077983 */ /* 0x001ee80000300800 */
        /* <DEDUP_REMOVED lines=34> */
[----:B------:R-:W-:-:S03]  /*51e90*/  PRMT R28, RZ, 0x7610, R28 ;  /* 0x00007610ff1c7816 */ /* 0x000fc6000000001c */
[----:B--2---:R0:W-:Y:S04]  /*51ea0*/  STL [R1+0x64], R10 ;  /* 0x0000640a01007387 */ /* 0x0041e80000100800 */
[----:B0-----:R-:W2:Y:S04]  /*51eb0*/  LDL.LU R10, [R1+0x5304] ;  /* 0x00530400010a7983 */ /* 0x001ea80000300800 */
[----:B------:R-:W2:Y:S01]  /*51ec0*/  LDL R5, [R1+0x2570] ;  /* 0x0025700001057983 */ /* 0x000ea20000100800 */
[----:B------:R-:W-:-:S03]  /*51ed0*/  @P1 IMAD.MOV.U32 R4, RZ, RZ, R12 ;  /* 0x000000ffff041224 */ /* 0x000fc600078e000c */
[----:B------:R-:W3:Y:S04]  /*51ee0*/  LDL R12, [R1+0x2544] ;  /* 0x00254400010c7983 */ /* 0x000ee80000100800 */
[----:B--2---:R-:W2:Y:S04]  /*51ef0*/  @P1 LDG.E.U8 R28, desc[UR38][R4.64] ;  /* 0x00000026041c1981 */ /* 0x004ea8000c1e1100 */
        /* <DEDUP_REMOVED lines=50> */
[----:B---3--:R-:W-:-:S03]  /*52220*/  @P0 IMAD.MOV.U32 R4, RZ, RZ, R12 ;  /* 0x000000ffff040224 */ /* 0x008fc600078e000c */
        /* <DEDUP_REMOVED lines=33> */
[----:B------:R-:W-:-:S02]  /*52440*/  ISETP.GT.AND P1, PT, R2, 0x7b, PT ;  /* 0x0000007b0200780c */ /* 0x000fc40003f24270 */
[----:B------:R-:W-:-:S11]  /*52450*/  PRMT R19, RZ, 0x7610, R19 ;  /* 0x00007610ff137816 */ /* 0x000fd60000000013 */
        /* <DEDUP_REMOVED lines=40> */
[----:B----4-:R-:W-:-:S02]  /*526e0*/  PRMT R14, RZ, 0x7610, R14 ;  /* 0x00007610ff0e7816 */ /* 0x010fc4000000000e */
[----:B--2---:R-:W-:-:S04]  /*526f0*/  @P1 LOP3.LUT R5, R5, R4, RZ, 0x3c, !PT ;  /* 0x0000000405051212 */ /* 0x004fc800078e3cff */
[----:B------:R-:W-:-:S04]  /*52700*/  @P1 LOP3.LUT R4, R5, R4, RZ, 0x3c, !PT ;  /* 0x0000000405041212 */ /* 0x000fc800078e3cff */
[----:B------:R-:W-:-:S05]  /*52710*/  @P1 LOP3.LUT R5, R5, R4, RZ, 0x3c, !PT ;  /* 0x0000000405051212 */ /* 0x000fca00078e3cff */
[----:B------:R3:W2:Y:S04]  /*52720*/  @P1 LDG.E.U8 R14, desc[UR38][R4.64] ;  /* 0x00000026040e1981 */ /* 0x0006a8000c1e1100 */
[----:B------:R-:W4:Y:S01]  /*52730*/  LDL R5, [R1+0x24f0] ;  /* 0x0024f00001057983 */ /* 0x000f220000100800 */
[----:B------:R-:W-:Y:S01]  /*52740*/  PRMT R11, RZ, 0x7610, R11 ;  /* 0x00007610ff0b7816 */ /* 0x000fe2000000000b */
[----:B---3--:R-:W-:Y:S02]  /*52750*/  @P1 IMAD.MOV.U32 R4, RZ, RZ, R12 ;  /* 0x000000ffff041224 */ /* 0x008fe400078e000c */
[----:B--2---:R0:W-:Y:S01]  /*52760*/  STL [R1+0x24], R14 ;  /* 0x0000240e01007387 */ /* 0x0041e20000100800 */
[----:B------:R-:W-:-:S03]  /*52770*/  PRMT R9, RZ, 0x7610, R9 ;  /* 0x00007610ff097816 */ /* 0x000fc60000000009 */
[----:B------:R-:W2:Y:S04]  /*52780*/  LDL R12, [R1+0x24d0] ;  /* 0x0024d000010c7983 */ /* 0x000ea80000100800 */
[----:B----4-:R1:W3:Y:S04]  /*52790*/  @P1 LDG.E.U8 R11, desc[UR38][R4.64] ;  /* 0x00000026040b1981 */ /* 0x0102e8000c1e1100 */
[----:B0-----:R-:W4:Y:S04]  /*527a0*/  LDL R14, [R1+0x24dc] ;  /* 0x0024dc00010e7983 */ /* 0x001f280000100800 */
[----:B------:R-:W1:Y:S04]  /*527b0*/  LDL R4, [R1+0x24e8] ;  /* 0x0024e80001047983 */ /* 0x000e680000100800 */
[----:B------:R-:W1:Y:S01]  /*527c0*/  LDL R5, [R1+0x24ec] ;  /* 0x0024ec0001057983 */ /* 0x000e620000100800 */
[----:B------:R-:W-:-:S02]  /*527d0*/  ISETP.GT.AND P0, PT, R2, 0x7c, PT ;  /* 0x0000007c0200780c */ /* 0x000fc40003f04270 */
[----:B-1----:R-:W-:-:S04]  /*527e0*/  @P1 LOP3.LUT R5, R5, R4, RZ, 0x3c, !PT ;  /* 0x0000000405051212 */ /* 0x002fc800078e3cff */
[----:B------:R-:W-:-:S04]  /*527f0*/  @P1 LOP3.LUT R4, R5, R4, RZ, 0x3c, !PT ;  /* 0x0000000405041212 */ /* 0x000fc800078e3cff */
[----:B------:R-:W-:Y:S01]  /*52800*/  @P1 LOP3.LUT R5, R5, R4, RZ, 0x3c, !PT ;  /* 0x0000000405051212 */ /* 0x000fe200078e3cff */
[----:B---3--:R0:W-:Y:S04]  /*52810*/  STL [R1+0x20], R11 ;  /* 0x0000200b01007387 */ /* 0x0081e80000100800 */
[----:B------:R1:W3:Y:S01]  /*52820*/  @P1 LDG.E.U8 R9, desc[UR38][R4.64] ;  /* 0x0000002604091981 */ /* 0x0002e2000c1e1100 */
[----:B------:R-:W-:-:S03]  /*52830*/  PRMT R7, RZ, 0x7610, R7 ;  /* 0x00007610ff077816 */ /* 0x000fc60000000007 */
[----:B0-----:R-:W2:Y:S04]  /*52840*/  LDL R11, [R1+0x24d4] ;  /* 0x0024d400010b7983 */ /* 0x001ea80000100800 */
[----:B------:R-:W2:Y:S01]  /*52850*/  LDL R5, [R1+0x24e0] ;  /* 0x0024e00001057983 */ /* 0x000ea20000100800 */
[----:B-1----:R-:W-:-:S03]  /*52860*/  @P0 IMAD.MOV.U32 R4, RZ, RZ, R15 ;  /* 0x000000ffff040224 */ /* 0x002fc600078e000f */
[----:B---3--:R0:W-:Y:S01]  /*52870*/  STL [R1+0x1c], R9 ;  /* 0x00001c0901007387 */ /* 0x0081e20000100800 */
[----:B------:R-:W-:Y:S02]  /*52880*/  PRMT R13, RZ, 0x7610, R13 ;  /* 0x00007610ff0d7816 */ /* 0x000fe4000000000d */
[----:B------:R-:W-:Y:S01]  /*52890*/  PRMT R29, RZ, 0x7610, R29 ;  /* 0x00007610ff1d7816 */ /* 0x000fe2000000001d */
[----:B------:R-:W3:Y:S04]  /*528a0*/  LDL R15, [R1+0x24c0] ;  /* 0x0024c000010f7983 */ /* 0x000ee80000100800 */
[----:B--2---:R4:W2:Y:S04]  /*528b0*/  @P0 LDG.E.U8 R7, desc[UR38][R4.64] ;  /* 0x0000002604070981 */ /* 0x0048a8000c1e1100 */
[----:B0-----:R-:W2:Y:S04]  /*528c0*/  LDL R9, [R1+0x24cc] ;  /* 0x0024cc0001097983 */ /* 0x001ea80000100800 */
[----:B------:R-:W2:Y:S01]  /*528d0*/  LDL R5, [R1+0x24d8] ;  /* 0x0024d80001057983 */ /* 0x000ea20000100800 */
[----:B----4-:R-:W-:-:S05]  /*528e0*/  @P0 IMAD.MOV.U32 R4, RZ, RZ, R14 ;  /* 0x000000ffff040224 */ /* 0x010fca00078e000e */
[----:B--2---:R0:W2:Y:S02]  /*528f0*/  @P0 LDG.E.U8 R13, desc[UR38][R4.64] ;  /* 0x00000026040d0981 */ /* 0x0040a4000c1e1100 */
[----:B0-----:R-:W-:Y:S02]  /*52900*/  @P0 IMAD.MOV.U32 R4, RZ, RZ, R11 ;  /* 0x000000ffff040224 */ /* 0x001fe400078e000b */
[----:B------:R-:W-:-:S05]  /*52910*/  @P0 IMAD.MOV.U32 R5, RZ, RZ, R12 ;  /* 0x000000ffff050224 */ /* 0x000fca00078e000c */
[----:B------:R-:W4:Y:S04]  /*52920*/  @P0 LDG.E.U8 R29, desc[UR38][R4.64] ;  /* 0x00000026041d0981 */ /* 0x000f28000c1e1100 */
[----:B------:R0:W-:Y:S04]  /*52930*/  STL [R1+0x18], R7 ;  /* 0x0000180701007387 */ /* 0x0001e80000100800 */
[----:B------:R-:W3:Y:S04]  /*52940*/  LDL R14, [R1+0x24b8] ;  /* 0x0024b800010e7983 */ /* 0x000ee80000100800 */
[----:B0-----:R-:W3:Y:S04]  /*52950*/  LDL R7, [R1+0x24c4] ;  /* 0x0024c40001077983 */ /* 0x001ee80000100800 */
[----:B--2---:R0:W-:Y:S04]  /*52960*/  STL [R1+0x14], R13 ;  /* 0x0000140d01007387 */ /* 0x0041e80000100800 */
[----:B------:R-:W2:Y:S04]  /*52970*/  LDL R12, [R1+0x24b0] ;  /* 0x0024b000010c7983 */ /* 0x000ea80000100800 */
[----:B------:R-:W2:Y:S04]  /*52980*/  LDL R11, [R1+0x24b4] ;  /* 0x0024b400010b7983 */ /* 0x000ea80000100800 */
[----:B0-----:R-:W2:Y:S04]  /*52990*/  LDL R13, [R1+0x24bc] ;  /* 0x0024bc00010d7983 */ /* 0x001ea80000100800 */
[----:B----4-:R0:W-:Y:S04]  /*529a0*/  STL [R1+0x10], R29 ;  /* 0x0000101d01007387 */ /* 0x0101e80000100800 */
[----:B0-----:R-:W4:Y:S04]  /*529b0*/  LDL.LU R29, [R1+0x52c8] ;  /* 0x0052c800011d7983 */ /* 0x001f280000300800 */
[----:B------:R-:W2:Y:S01]  /*529c0*/  LDL R5, [R1+0x24c8] ;  /* 0x0024c80001057983 */ /* 0x000ea20000100800 */
[----:B------:R-:W-:Y:S01]  /*529d0*/  PRMT R8, RZ, 0x7610, R8 ;  /* 0x00007610ff087816 */ /* 0x000fe20000000008 */
[----:B------:R-:W-:-:S02]  /*529e0*/  @P0 IMAD.MOV.U32 R4, RZ, RZ, R9 ;  /* 0x000000ffff040224 */ /* 0x000fc400078e0009 */
[----:B------:R-:W3:Y:S04]  /*529f0*/  LDL R9, [R1+0x24a8] ;  /* 0x0024a80001097983 */ /* 0x000ee80000100800 */
[----:B--2---:R3:W2:Y:S01]  /*52a00*/  @P0 LDG.E.U8 R8, desc[UR38][R4.64] ;  /* 0x0000002604080981 */ /* 0x0046a2000c1e1100 */
[----:B------:R-:W-:Y:S02]  /*52a10*/  PRMT R6, RZ, 0x7610, R6 ;  /* 0x00007610ff067816 */ /* 0x000fe40000000006 */
[----:B------:R-:W-:Y:S01]  /*52a20*/  PRMT R0, RZ, 0x7610, R0 ;  /* 0x00007610ff007816 */ /* 0x000fe20000000000 */
[----:B---3--:R-:W-:Y:S02]  /*52a30*/  @P0 IMAD.MOV.U32 R4, RZ, RZ, R7 ;  /* 0x000000ffff040224 */ /* 0x008fe400078e0007 */
[----:B------:R-:W-:-:S05]  /*52a40*/  @P0 IMAD.MOV.U32 R5, RZ, RZ, R15 ;  /* 0x000000ffff050224 */ /* 0x000fca00078e000f */
[----:B------:R0:W3:Y:S01]  /*52a50*/  @P0 LDG.E.U8 R6, desc[UR38][R4.64] ;  /* 0x0000002604060981 */ /* 0x0000e2000c1e1100 */
[----:B------:R-:W-:-:S03]  /*52a60*/  PRMT R10, RZ, 0x7610, R10 ;  /* 0x00007610ff0a7816 */ /* 0x000fc6000000000a */
[----:B--2---:R1:W-:Y:S01]  /*52a70*/  STL [R1+0xc], R8 ;  /* 0x00000c0801007387 */ /* 0x0043e20000100800 */
[----:B0-----:R-:W-:Y:S02]  /*52a80*/  @P0 IMAD.MOV.U32 R4, RZ, RZ, R13 ;  /* 0x000000ffff040224 */ /* 0x001fe400078e000d */
[----:B------:R-:W-:Y:S01]  /*52a90*/  @P0 IMAD.MOV.U32 R5, RZ, RZ, R14 ;  /* 0x000000ffff050224 */ /* 0x000fe200078e000e */
[----:B------:R-:W-:Y:S01]  /*52aa0*/  PRMT R28, RZ, 0x7610, R28 ;  /* 0x00007610ff1c7816 */ /* 0x000fe2000000001c */
[----:B------:R-:W2:Y:S04]  /*52ab0*/  LDL R7, [R1+0x24a0] ;  /* 0x0024a00001077983 */ /* 0x000ea80000100800 */
[----:B------:R0:W2:Y:S04]  /*52ac0*/  @P0 LDG.E.U8 R0, desc[UR38][R4.64] ;  /* 0x0000002604000981 */ /* 0x0000a8000c1e1100 */
[----:B-1----:R-:W2:Y:S01]  /*52ad0*/  LDL R8, [R1+0x24ac] ;  /* 0x0024ac0001087983 */ /* 0x002ea20000100800 */
[----:B0-----:R-:W-:-:S02]  /*52ae0*/  @P0 IMAD.MOV.U32 R4, RZ, RZ, R11 ;  /* 0x000000ffff040224 */ /* 0x001fc400078e000b */
[----:B------:R-:W-:-:S05]  /*52af0*/  @P0 IMAD.MOV.U32 R5, RZ, RZ, R12 ;  /* 0x000000ffff050224 */ /* 0x000fca00078e000c */
[----:B------:R0:W4:Y:S02]  /*52b00*/  @P0 LDG.E.U8 R10, desc[UR38][R4.64] ;  /* 0x00000026040a0981 */ /* 0x000124000c1e1100 */
[----:B0-----:R-:W-:Y:S02]  /*52b10*/  @P0 IMAD.MOV.U32 R5, RZ, RZ, R9 ;  /* 0x000000ffff050224 */ /* 0x001fe400078e0009 */
[----:B--2---:R-:W-:-:S05]  /*52b20*/  @P0 IMAD.MOV.U32 R4, RZ, RZ, R8 ;  /* 0x000000ffff040224 */ /* 0x004fca00078e0008 */
[----:B------:R-:W2:Y:S04]  /*52b30*/  @P0 LDG.E.U8 R28, desc[UR38][R4.64] ;  /* 0x00000026041c0981 */ /* 0x000ea8000c1e1100 */
[----:B---3--:R0:W-:Y:S04]  /*52b40*/  STL [R1+0x8], R6 ;  /* 0x0000080601007387 */ /* 0x0081e80000100800 */
[----:B0-----:R-:W3:Y:S04]  /*52b50*/  LDL R6, [R1+0x24a4] ;  /* 0x0024a40001067983 */ /* 0x001ee80000100800 */
[----:B------:R0:W-:Y:S04]  /*52b60*/  STL [R1+0x5268], R0 ;  /* 0x0052680001007387 */ /* 0x0001e80000100800 */
[----:B----4-:R1:W-:Y:S04]  /*52b70*/  STL [R1], R10 ;  /* 0x0000000a01007387 */ /* 0x0103e80000100800 */
[----:B------:R-:W4:Y:S04]  /*52b80*/  LDL R9, [R1+0x2490] ;  /* 0x0024900001097983 */ /* 0x000f280000100800 */
[----:B------:R-:W4:Y:S04]  /*52b90*/  LDL R8, [R1+0x2494] ;  /* 0x0024940001087983 */ /* 0x000f280000100800 */
[----:B0-----:R-:W4:Y:S04]  /*52ba0*/  LDL R0, [R1+0x249c] ;  /* 0x00249c0001007983 */ /* 0x001f280000100800 */
[----:B-1----:R-:W4:Y:S01]  /*52bb0*/  LDL R10, [R1+0x2498] ;  /* 0x00249800010a7983 */ /* 0x002f220000100800 */
[----:B------:R-:W-:-:S03]  /*52bc0*/  ISETP.GT.AND P1, PT, R2, 0x7d, PT ;  /* 0x0000007d0200780c */ /* 0x000fc60003f24270 */
[----:B--2---:R-:W-:Y:S04]  /*52bd0*/  STL [R1+0x5264], R28 ;  /* 0x0052641c01007387 */ /* 0x004fe80000100800 */
[----:B------:R-:W2:Y:S04]  /*52be0*/  LDL R12, [R1+0x2488] ;  /* 0x00248800010c7983 */ /* 0x000ea80000100800 */
[----:B------:R-:W2:Y:S01]  /*52bf0*/  LDL R11, [R1+0x248c] ;  /* 0x00248c00010b7983 */ /* 0x000ea20000100800 */
[----:B------:R-:W-:Y:S01]  /*52c00*/  PRMT R26, RZ, 0x7610, R26 ;  /* 0x00007610ff1a7816 */ /* 0x000fe2000000001a */
[----:B------:R-:W-:Y:S01]  /*52c10*/  @P1 IMAD.MOV.U32 R5, RZ, RZ, R7 ;  /* 0x000000ffff051224 */ /* 0x000fe200078e0007 */
[----:B------:R-:W-:-:S02]  /*52c20*/  PRMT R24, RZ, 0x7610, R24 ;  /* 0x00007610ff187816 */ /* 0x000fc40000000018 */
[----:B------:R-:W-:Y:S01]  /*52c30*/  PRMT R22, RZ, 0x7610, R22 ;  /* 0x00007610ff167816 */ /* 0x000fe20000000016 */
[----:B------:R-:W2:Y:S01]  /*52c40*/  LDL R7, [R1+0x2480] ;  /* 0x0024800001077983 */ /* 0x000ea20000100800 */
[----:B---3--:R-:W-:-:S03]  /*52c50*/  @P1 IMAD.MOV.U32 R4, RZ, RZ, R6 ;  /* 0x000000ffff041224 */ /* 0x008fc600078e0006 */
[----:B------:R-:W3:Y:S04]  /*52c60*/  LDL R6, [R1+0x2484] ;  /* 0x0024840001067983 */ /* 0x000ee80000100800 */
[----:B------:R4:W3:Y:S02]  /*52c70*/  @P1 LDG.E.U8 R26, desc[UR38][R4.64] ;  /* 0x00000026041a1981 */ /* 0x0008e4000c1e1100 */
[----:B----4-:R-:W-:Y:S02]  /*52c80*/  @P1 IMAD.MOV.U32 R4, RZ, RZ, R0 ;  /* 0x000000ffff041224 */ /* 0x010fe400078e0000 */
[----:B------:R-:W-:-:S05]  /*52c90*/  @P1 IMAD.MOV.U32 R5, RZ, RZ, R10 ;  /* 0x000000ffff051224 */ /* 0x000fca00078e000a */
[----:B------:R0:W4:Y:S01]  /*52ca0*/  @P1 LDG.E.U8 R24, desc[UR38][R4.64] ;  /* 0x0000002604181981 */ /* 0x000122000c1e1100 */
[----:B------:R-:W-:Y:S01]  /*52cb0*/  PRMT R20, RZ, 0x7610, R20 ;  /* 0x00007610ff147816 */ /* 0x000fe20000000014 */
[----:B0-----:R-:W-:Y:S02]  /*52cc0*/  @P1 IMAD.MOV.U32 R4, RZ, RZ, R8 ;  /* 0x000000ffff041224 */ /* 0x001fe400078e0008 */
[----:B------:R-:W-:-:S05]  /*52cd0*/  @P1 IMAD.MOV.U32 R5, RZ, RZ, R9 ;  /* 0x000000ffff051224 */ /* 0x000fca00078e0009 */
[----:B------:R2:W4:Y:S02]  /*52ce0*/  @P1 LDG.E.U8 R22, desc[UR38][R4.64] ;  /* 0x0000002604161981 */ /* 0x000524000c1e1100 */
[----:B--2---:R-:W-:Y:S02]  /*52cf0*/  @P1 IMAD.MOV.U32 R5, RZ, RZ, R12 ;  /* 0x000000ffff051224 */ /* 0x004fe400078e000c */
[----:B------:R-:W-:-:S05]  /*52d00*/  @P1 IMAD.MOV.U32 R4, RZ, RZ, R11 ;  /* 0x000000ffff041224 */ /* 0x000fca00078e000b */
[----:B------:R0:W2:Y:S04]  /*52d10*/  @P1 LDG.E.U8 R20, desc[UR38][R4.64] ;  /* 0x0000002604141981 */ /* 0x0000a8000c1e1100 */
[----:B---3--:R-:W-:Y:S04]  /*52d20*/  STL [R1+0x521c], R26 ;  /* 0x00521c1a01007387 */ /* 0x008fe80000100800 */
[----:B------:R-:W3:Y:S04]  /*52d30*/  LDL R10, [R1+0x2478] ;  /* 0x00247800010a7983 */ /* 0x000ee80000100800 */
[----:B------:R-:W3:Y:S01]  /*52d40*/  LDL R0, [R1+0x247c] ;  /* 0x00247c0001007983 */ /* 0x000ee20000100800 */
[----:B------:R-:W-:Y:S01]  /*52d50*/  PRMT R18, RZ, 0x7610, R18 ;  /* 0x00007610ff127816 */ /* 0x000fe20000000012 */
[----:B0-----:R-:W-:-:S02]  /*52d60*/  @P1 IMAD.MOV.U32 R4, RZ, RZ, R6 ;  /* 0x000000ffff041224 */ /* 0x001fc400078e0006 */
[----:B------:R-:W-:-:S05]  /*52d70*/  @P1 IMAD.MOV.U32 R5, RZ, RZ, R7 ;  /* 0x000000ffff051224 */ /* 0x000fca00078e0007 */
[----:B------:R3:W3:Y:S04]  /*52d80*/  @P1 LDG.E.U8 R18, desc[UR38][R4.64] ;  /* 0x0000002604121981 */ /* 0x0006e8000c1e1100 */
[----:B----4-:R-:W-:Y:S04]  /*52d90*/  STL [R1+0x5220], R24 ;  /* 0x0052201801007387 */ /* 0x010fe80000100800 */
[----:B------:R-:W4:Y:S04]  /*52da0*/  LDL R9, [R1+0x2470] ;  /* 0x0024700001097983 */ /* 0x000f280000100800 */
[----:B------:R-:W4:Y:S04]  /*52db0*/  LDL R8, [R1+0x2474] ;  /* 0x0024740001087983 */ /* 0x000f280000100800 */
[----:B------:R-:W-:Y:S04]  /*52dc0*/  STL [R1+0x5224], R22 ;  /* 0x0052241601007387 */ /* 0x000fe80000100800 */
[----:B--2---:R-:W-:Y:S04]  /*52dd0*/  STL [R1+0x5228], R20 ;  /* 0x0052281401007387 */ /* 0x004fe80000100800 */
[----:B------:R-:W2:Y:S04]  /*52de0*/  LDL R7, [R1+0x2468] ;  /* 0x0024680001077983 */ /* 0x000ea80000100800 */
[----:B------:R-:W2:Y:S01]  /*52df0*/  LDL R6, [R1+0x246c] ;  /* 0x00246c0001067983 */ /* 0x000ea20000100800 */
[----:B------:R-:W-:Y:S01]  /*52e00*/  PRMT R16, RZ, 0x7610, R16 ;  /* 0x00007610ff107816 */ /* 0x000fe20000000010 */
[----:B---3--:R-:W-:-:S02]  /*52e10*/  @P1 IMAD.MOV.U32 R5, RZ, RZ, R10 ;  /* 0x000000ffff051224 */ /* 0x008fc400078e000a */
[----:B------:R-:W-:Y:S01]  /*52e20*/  @P1 IMAD.MOV.U32 R4, RZ, RZ, R0 ;  /* 0x000000ffff041224 */ /* 0x000fe200078e0000 */
[----:B------:R-:W-:-:S04]  /*52e30*/  PRMT R3, RZ, 0x7610, R3 ;  /* 0x00007610ff037816 */ /* 0x000fc80000000003 */
[----:B------:R4:W3:Y:S02]  /*52e40*/  @P1 LDG.E.U8 R16, desc[UR38][R4.64] ;  /* 0x0000002604101981 */ /* 0x0008e4000c1e1100 */
[----:B----4-:R-:W-:Y:S02]  /*52e50*/  @P1 IMAD.MOV.U32 R5, RZ, RZ, R9 ;  /* 0x000000ffff051224 */ /* 0x010fe400078e0009 */
[----:B------:R-:W-:-:S05]  /*52e60*/  @P1 IMAD.MOV.U32 R4, RZ, RZ, R8 ;  /* 0x000000ffff041224 */ /* 0x000fca00078e0008 */
[----:B------:R0:W4:Y:S04]  /*52e70*/  @P1 LDG.E.U8 R3, desc[UR38][R4.64] ;  /* 0x0000002604031981 */ /* 0x000128000c1e1100 */
[----:B------:R-:W-:Y:S04]  /*52e80*/  STL [R1+0x522c], R18 ;  /* 0x00522c1201007387 */ /* 0x000fe80000100800 */
[----:B------:R-:W4:Y:S04]  /*52e90*/  LDL R10, [R1+0x2460] ;  /* 0x00246000010a7983 */ /* 0x000f280000100800 */
[----:B------:R-:W4:Y:S01]  /*52ea0*/  LDL R0, [R1+0x2464] ;  /* 0x0024640001007983 */ /* 0x000f220000100800 */
[----:B0-----:R-:W-:-:S06]  /*52eb0*/  PRMT R4, RZ, 0x7610, R4 ;  /* 0x00007610ff047816 */ /* 0x001fcc0000000004 */
[----:B--2---:R0:W2:Y:S01]  /*52ec0*/  @P1 LDG.E.U8 R4, desc[UR38][R6.64] ;  /* 0x0000002606041981 */ /* 0x0040a2000c1e1100 */
[----:B------:R-:W-:Y:S02]  /*52ed0*/  ISETP.GT.AND P0, PT, R2, 0x7e, PT ;  /* 0x0000007e0200780c */ /* 0x000fe40003f04270 */
[----:B------:R-:W-:Y:S01]  /*52ee0*/  PRMT R5, RZ, 0x7610, R5 ;  /* 0x00007610ff057816 */ /* 0x000fe20000000005 */
[----:B---3--:R-:W-:Y:S04]  /*52ef0*/  STL [R1+0x5230], R16 ;  /* 0x0052301001007387 */ /* 0x008fe80000100800 */
[----:B------:R-:W3:Y:S04]  /*52f00*/  LDL R9, [R1+0x2458] ;  /* 0x0024580001097983 */ /* 0x000ee80000100800 */
[----:B------:R-:W3:Y:S04]  /*52f10*/  LDL R8, [R1+0x245c] ;  /* 0x00245c0001087983 */ /* 0x000ee80000100800 */
[----:B----4-:R1:W-:Y:S04]  /*52f20*/  STL [R1+0x5234], R3 ;  /* 0x0052340301007387 */ /* 0x0103e80000100800 */
[----:B------:R-:W4:Y:S01]  /*52f30*/  LDL R14, [R1+0x2450] ;  /* 0x00245000010e7983 */ /* 0x000f220000100800 */
[----:B0-----:R-:W-:-:S02]  /*52f40*/  @P0 IMAD.MOV.U32 R6, RZ, RZ, R0 ;  /* 0x000000ffff060224 */ /* 0x001fc400078e0000 */
[----:B------:R-:W-:-:S05]  /*52f50*/  @P0 IMAD.MOV.U32 R7, RZ, RZ, R10 ;  /* 0x000000ffff070224 */ /* 0x000fca00078e000a */
[----:B------:R0:W4:Y:S04]  /*52f60*/  @P0 LDG.E.U8 R5, desc[UR38][R6.64] ;  /* 0x0000002606050981 */ /* 0x000128000c1e1100 */
[----:B-1----:R-:W4:Y:S04]  /*52f70*/  LDL R3, [R1+0x2454] ;  /* 0x0024540001037983 */ /* 0x002f280000100800 */
[----:B--2---:R-:W-:Y:S04]  /*52f80*/  STL [R1+0x5238], R4 ;  /* 0x0052380401007387 */ /* 0x004fe80000100800 */
[----:B------:R-:W2:Y:S04]  /*52f90*/  LDL R11, [R1+0x2448] ;  /* 0x00244800010b7983 */ /* 0x000ea80000100800 */
[----:B------:R-:W2:Y:S04]  /*52fa0*/  LDL R10, [R1+0x244c] ;  /* 0x00244c00010a7983 */ /* 0x000ea80000100800 */
[----:B------:R-:W2:Y:S04]  /*52fb0*/  LDL R13, [R1+0x2440] ;  /* 0x00244000010d7983 */ /* 0x000ea80000100800 */
[----:B------:R-:W2:Y:S01]  /*52fc0*/  LDL R0, [R1+0x2444] ;  /* 0x0024440001007983 */ /* 0x000ea20000100800 */
[----:B0-----:R-:W-:-:S02]  /*52fd0*/  PRMT R6, RZ, 0x7610, R6 ;  /* 0x00007610ff067816 */ /* 0x001fc40000000006 */
[----:B------:R-:W-:-:S04]  /*52fe0*/  PRMT R7, RZ, 0x7610, R7 ;  /* 0x00007610ff077816 */ /* 0x000fc80000000007 */
[----:B---3--:R4:W3:Y:S02]  /*52ff0*/  @P0 LDG.E.U8 R6, desc[UR38][R8.64] ;  /* 0x0000002608060981 */ /* 0x0088e4000c1e1100 */
[----:B----4-:R-:W-:Y:S02]  /*53000*/  @P0 IMAD.MOV.U32 R9, RZ, RZ, R14 ;  /* 0x000000ffff090224 */ /* 0x010fe400078e000e */
[----:B------:R-:W-:-:S05]  /*53010*/  @P0 IMAD.MOV.U32 R8, RZ, RZ, R3 ;  /* 0x000000ffff080224 */ /* 0x000fca00078e0003 */
[----:B------:R0:W4:Y:S04]  /*53020*/  @P0 LDG.E.U8 R7, desc[UR38][R8.64] ;  /* 0x0000002608070981 */ /* 0x000128000c1e1100 */
[----:B------:R1:W-:Y:S04]  /*53030*/  STL [R1+0x51d0], R5 ;  /* 0x0051d00501007387 */ /* 0x0003e80000100800 */
[----:B------:R-:W4:Y:S01]  /*53040*/  LDL R12, [R1+0x2438] ;  /* 0x00243800010c7983 */ /* 0x000f220000100800 */
[----:B0-----:R-:W-:-:S03]  /*53050*/  PRMT R8, RZ, 0x7610, R8 ;  /* 0x00007610ff087816 */ /* 0x001fc60000000008 */
[----:B-1----:R-:W4:Y:S01]  /*53060*/  LDL R5, [R1+0x243c] ;  /* 0x00243c0001057983 */ /* 0x002f220000100800 */
[----:B------:R-:W-:-:S03]  /*53070*/  PRMT R9, RZ, 0x7610, R9 ;  /* 0x00007610ff097816 */ /* 0x000fc60000000009 */
[----:B--2---:R0:W2:Y:S02]  /*53080*/  @P0 LDG.E.U8 R8, desc[UR38][R10.64] ;  /* 0x000000260a080981 */ /* 0x0040a4000c1e1100 */
[----:B0-----:R-:W-:Y:S02]  /*53090*/  @P0 IMAD.MOV.U32 R10, RZ, RZ, R0 ;  /* 0x000000ffff0a0224 */ /* 0x001fe400078e0000 */
[----:B------:R-:W-:-:S05]  /*530a0*/  @P0 IMAD.MOV.U32 R11, RZ, RZ, R13 ;  /* 0x000000ffff0b0224 */ /* 0x000fca00078e000d */
[----:B------:R0:W2:Y:S04]  /*530b0*/  @P0 LDG.E.U8 R9, desc[UR38][R10.64] ;  /* 0x000000260a090981 */ /* 0x0000a8000c1e1100 */
[----:B---3--:R-:W-:Y:S04]  /*530c0*/  STL [R1+0x51d4], R6 ;  /* 0x0051d40601007387 */ /* 0x008fe80000100800 */
[----:B------:R-:W3:Y:S04]  /*530d0*/  LDL R4, [R1+0x2430] ;  /* 0x0024300001047983 */ /* 0x000ee80000100800 */
[----:B------:R-:W3:Y:S01]  /*530e0*/  LDL R3, [R1+0x2434] ;  /* 0x0024340001037983 */ /* 0x000ee20000100800 */
[----:B0-----:R-:W-:-:S03]  /*530f0*/  PRMT R10, RZ, 0x7610, R10 ;  /* 0x00007610ff0a7816 */ /* 0x001fc6000000000a */
[----:B----4-:R0:W-:Y:S01]  /*53100*/  STL [R1+0x51d8], R7 ;  /* 0x0051d80701007387 */ /* 0x0101e20000100800 */
[----:B------:R-:W-:Y:S02]  /*53110*/  @P0 IMAD.MOV.U32 R13, RZ, RZ, R12 ;  /* 0x000000ffff0d0224 */ /* 0x000fe400078e000c */
[----:B------:R-:W-:-:S05]  /*53120*/  @P0 IMAD.MOV.U32 R12, RZ, RZ, R5 ;  /* 0x000000ffff0c0224 */ /* 0x000fca00078e0005 */
[----:B------:R3:W4:Y:S04]  /*53130*/  @P0 LDG.E.U8 R10, desc[UR38][R12.64] ;  /* 0x000000260c0a0981 */ /* 0x000728000c1e1100 */
[----:B--2---:R-:W-:Y:S04]  /*53140*/  STL [R1+0x51dc], R8 ;  /* 0x0051dc0801007387 */ /* 0x004fe80000100800 */
[----:B0-----:R-:W2:Y:S04]  /*53150*/  LDL R7, [R1+0x2428] ;  /* 0x0024280001077983 */ /* 0x001ea80000100800 */
[----:B------:R-:W2:Y:S04]  /*53160*/  LDL R0, [R1+0x242c] ;  /* 0x00242c0001007983 */ /* 0x000ea80000100800 */
[----:B------:R-:W-:Y:S04]  /*53170*/  STL [R1+0x51e0], R9 ;  /* 0x0051e00901007387 */ /* 0x000fe80000100800 */
[----:B------:R-:W2:Y:S04]  /*53180*/  LDL R6, [R1+0x2420] ;  /* 0x0024200001067983 */ /* 0x000ea80000100800 */
[----:B------:R-:W2:Y:S01]  /*53190*/  LDL R5, [R1+0x2424] ;  /* 0x0024240001057983 */ /* 0x000ea20000100800 */
[----:B------:R-:W-:Y:S01]  /*531a0*/  PRMT R11, RZ, 0x7610, R11 ;  /* 0x00007610ff0b7816 */ /* 0x000fe2000000000b */
[----:B---3--:R-:W-:-:S02]  /*531b0*/  @P0 IMAD.MOV.U32 R12, RZ, RZ, R3 ;  /* 0x000000ffff0c0224 */ /* 0x008fc400078e0003 */
[----:B------:R-:W-:Y:S01]  /*531c0*/  @P0 IMAD.MOV.U32 R13, RZ, RZ, R4 ;  /* 0x000000ffff0d0224 */ /* 0x000fe200078e0004 */
[----:B------:R-:W-:-:S04]  /*531d0*/  ISETP.GT.AND P1, PT, R2, 0x7f, PT ;  /* 0x0000007f0200780c */ /* 0x000fc80003f24270 */
[----:B------:R0:W3:Y:S02]  /*531e0*/  @P0 LDG.E.U8 R11, desc[UR38][R12.64] ;  /* 0x000000260c0b0981 */ /* 0x0000e4000c1e1100 */
[----:B0-----:R-:W-:Y:S02]  /*531f0*/  PRMT R12, RZ, 0x7610, R12 ;  /* 0x00007610ff0c7816 */ /* 0x001fe4000000000c */
[----:B------:R-:W-:Y:S01]  /*53200*/  PRMT R13, RZ, 0x7610, R13 ;  /* 0x00007610ff0d7816 */ /* 0x000fe2000000000d */
[----:B----4-:R-:W-:Y:S04]  /*53210*/  STL [R1+0x51e4], R10 ;  /* 0x0051e40a01007387 */ /* 0x010fe80000100800 */
[----:B------:R-:W4:Y:S04]  /*53220*/  LDL R4, [R1+0x2418] ;  /* 0x0024180001047983 */ /* 0x000f280000100800 */
[----:B------:R-:W4:Y:S01]  /*53230*/  LDL R3, [R1+0x241c] ;  /* 0x00241c0001037983 */ /* 0x000f220000100800 */
[----:B--2---:R-:W-:-:S02]  /*53240*/  @P0 IMAD.MOV.U32 R15, RZ, RZ, R7 ;  /* 0x000000ffff0f0224 */ /* 0x004fc400078e0007 */
[----:B------:R-:W-:-:S05]  /*53250*/  @P0 IMAD.MOV.U32 R14, RZ, RZ, R0 ;  /* 0x000000ffff0e0224 */ /* 0x000fca00078e0000 */
[----:B------:R0:W2:Y:S02]  /*53260*/  @P0 LDG.E.U8 R12, desc[UR38][R14.64] ;  /* 0x000000260e0c0981 */ /* 0x0000a4000c1e1100 */
[----:B0-----:R-:W-:Y:S02]  /*53270*/  @P1 IMAD.MOV.U32 R15, RZ, RZ, R6 ;  /* 0x000000ffff0f1224 */ /* 0x001fe400078e0006 */
[----:B------:R-:W-:-:S05]  /*53280*/  @P1 IMAD.MOV.U32 R14, RZ, RZ, R5 ;  /* 0x000000ffff0e1224 */ /* 0x000fca00078e0005 */
[----:B------:R4:W2:Y:S04]  /*53290*/  @P1 LDG.E.U8 R13, desc[UR38][R14.64] ;  /* 0x000000260e0d1981 */ /* 0x0008a8000c1e1100 */
[----:B---3--:R-:W-:Y:S04]  /*532a0*/  STL [R1+0x51e8], R11 ;  /* 0x0051e80b01007387 */ /* 0x008fe80000100800 */
[----:B------:R0:W-:Y:S04]  /*532b0*/  STL [R1+0x515c], R2 ;  /* 0x00515c0201007387 */ /* 0x0001e80000100800 */
[----:B------:R-:W3:Y:S01]  /*532c0*/  LDL R0, [R1+0x2414] ;  /* 0x0024140001007983 */ /* 0x000ee20000100800 */
[----:B------:R-:W-:-:S03]  /*532d0*/  PRMT R17, RZ, 0x7610, R17 ;  /* 0x00007610ff117816 */ /* 0x000fc60000000011 */
[----:B0-----:R-:W3:Y:S01]  /*532e0*/  LDL R2, [R1+0x2410] ;  /* 0x0024100001027983 */ /* 0x001ee20000100800 */
[----:B----4-:R-:W-:Y:S02]  /*532f0*/  @P1 IMAD.MOV.U32 R15, RZ, RZ, R4 ;  /* 0x000000ffff0f1224 */ /* 0x010fe400078e0004 */
[----:B------:R-:W-:-:S05]  /*53300*/  @P1 IMAD.MOV.U32 R14, RZ, RZ, R3 ;  /* 0x000000ffff0e1224 */ /* 0x000fca00078e0003 */
[----:B------:R3:W4:Y:S04]  /*53310*/  @P1 LDG.E.U8 R17, desc[UR38][R14.64] ;  /* 0x000000260e111981 */ /* 0x000728000c1e1100 */
[----:B--2---:R0:W-:Y:S04]  /*53320*/  STL [R1+0x51ec], R12 ;  /* 0x0051ec0c01007387 */ /* 0x0041e80000100800 */
[----:B------:R-:W2:Y:S04]  /*53330*/  LDL R10, [R1+0x2408] ;  /* 0x00240800010a7983 */ /* 0x000ea80000100800 */
[----:B------:R-:W2:Y:S04]  /*53340*/  LDL R9, [R1+0x240c] ;  /* 0x00240c0001097983 */ /* 0x000ea80000100800 */
[----:B------:R-:W2:Y:S04]  /*53350*/  LDL R8, [R1+0x2400] ;  /* 0x0024000001087983 */ /* 0x000ea80000100800 */
[----:B------:R-:W2:Y:S04]  /*53360*/  LDL R7, [R1+0x2404] ;  /* 0x0024040001077983 */ /* 0x000ea80000100800 */
[----:B------:R-:W-:Y:S04]  /*53370*/  STL [R1+0x5160], R13 ;  /* 0x0051600d01007387 */ /* 0x000fe80000100800 */
[----:B------:R-:W2:Y:S04]  /*53380*/  LDL R6, [R1+0x23f8] ;  /* 0x0023f80001067983 */ /* 0x000ea80000100800 */
[----:B------:R-:W2:Y:S04]  /*53390*/  LDL R5, [R1+0x23fc] ;  /* 0x0023fc0001057983 */ /* 0x000ea80000100800 */
[----:B------:R-:W2:Y:S04]  /*533a0*/  LDL R4, [R1+0x23f0] ;  /* 0x0023f00001047983 */ /* 0x000ea80000100800 */
[----:B------:R-:W2:Y:S01]  /*533b0*/  LDL R3, [R1+0x23f4] ;  /* 0x0023f40001037983 */ /* 0x000ea20000100800 */
[----:B------:R-:W-:Y:S01]  /*533c0*/  PRMT R19, RZ, 0x7610, R19 ;  /* 0x00007610ff137816 */ /* 0x000fe20000000013 */
[----:B---3--:R-:W-:Y:S01]  /*533d0*/  @P1 IMAD.MOV.U32 R14, RZ, RZ, R0 ;  /* 0x000000ffff0e1224 */ /* 0x008fe200078e0000 */
[----:B------:R-:W-:Y:S01]  /*533e0*/  PRMT R21, RZ, 0x7610, R21 ;  /* 0x00007610ff157816 */ /* 0x000fe20000000015 */
[----:B------:R-:W-:-:S05]  /*533f0*/  @P1 IMAD.MOV.U32 R15, RZ, RZ, R2 ;  /* 0x000000ffff0f1224 */ /* 0x000fca00078e0002 */
[----:B------:R2:W3:Y:S01]  /*53400*/  @P1 LDG.E.U8 R19, desc[UR38][R14.64] ;  /* 0x000000260e131981 */ /* 0x0004e2000c1e1100 */
[----:B------:R-:W-:Y:S02]  /*53410*/  PRMT R23, RZ, 0x7610, R23 ;  /* 0x00007610ff177816 */ /* 0x000fe40000000017 */
[----:B------:R-:W-:Y:S01]  /*53420*/  PRMT R25, RZ, 0x7610, R25 ;  /* 0x00007610ff197816 */ /* 0x000fe20000000019 */
[----:B----4-:R-:W-:Y:S04]  /*53430*/  STL [R1+0x5168], R17 ;  /* 0x0051681101007387 */ /* 0x010fe80000100800 */
[----:B------:R-:W4:Y:S04]  /*53440*/  LDL R2, [R1+0x23e8] ;  /* 0x0023e80001027983 */ /* 0x000f280000100800 */
[----:B------:R-:W4:Y:S01]  /*53450*/  LDL R0, [R1+0x23ec] ;  /* 0x0023ec0001007983 */ /* 0x000f220000100800 */
[----:B------:R-:W-:Y:S01]  /*53460*/  PRMT R27, RZ, 0x7610, R27 ;  /* 0x00007610ff1b7816 */ /* 0x000fe2000000001b */
[----:B--2---:R-:W-:-:S02]  /*53470*/  @P1 IMAD.MOV.U32 R15, RZ, RZ, R10 ;  /* 0x000000ffff0f1224 */ /* 0x004fc400078e000a */
[----:B------:R-:W-:-:S05]  /*53480*/  @P1 IMAD.MOV.U32 R14, RZ, RZ, R9 ;  /* 0x000000ffff0e1224 */ /* 0x000fca00078e0009 */
[----:B------:R1:W2:Y:S02]  /*53490*/  @P1 LDG.E.U8 R21, desc[UR38][R14.64] ;  /* 0x000000260e151981 */ /* 0x0002a4000c1e1100 */
[----:B-1----:R-:W-:Y:S02]  /*534a0*/  @P1 IMAD.MOV.U32 R14, RZ, RZ, R7 ;  /* 0x000000ffff0e1224 */ /* 0x002fe400078e0007 */
[----:B------:R-:W-:-:S05]  /*534b0*/  @P1 IMAD.MOV.U32 R15, RZ, RZ, R8 ;  /* 0x000000ffff0f1224 */ /* 0x000fca00078e0008 */
[----:B------:R1:W2:Y:S02]  /*534c0*/  @P1 LDG.E.U8 R23, desc[UR38][R14.64] ;  /* 0x000000260e171981 */ /* 0x0002a4000c1e1100 */
[----:B-1----:R-:W-:Y:S02]  /*534d0*/  @P1 IMAD.MOV.U32 R14, RZ, RZ, R5 ;  /* 0x000000ffff0e1224 */ /* 0x002fe400078e0005 */
[----:B------:R-:W-:-:S05]  /*534e0*/  @P1 IMAD.MOV.U32 R15, RZ, RZ, R6 ;  /* 0x000000ffff0f1224 */ /* 0x000fca00078e0006 */
[----:B------:R1:W2:Y:S02]  /*534f0*/  @P1 LDG.E.U8 R25, desc[UR38][R14.64] ;  /* 0x000000260e191981 */ /* 0x0002a4000c1e1100 */
[----:B-1----:R-:W-:Y:S02]  /*53500*/  @P1 IMAD.MOV.U32 R14, RZ, RZ, R3 ;  /* 0x000000ffff0e1224 */ /* 0x002fe400078e0003 */
[----:B------:R-:W-:-:S05]  /*53510*/  @P1 IMAD.MOV.U32 R15, RZ, RZ, R4 ;  /* 0x000000ffff0f1224 */ /* 0x000fca00078e0004 */
[----:B------:R4:W2:Y:S01]  /*53520*/  @P1 LDG.E.U8 R27, desc[UR38][R14.64] ;  /* 0x000000260e1b1981 */ /* 0x0008a2000c1e1100 */
[----:B------:R-:W-:-:S03]  /*53530*/  PRMT R29, RZ, 0x7610, R29 ;  /* 0x00007610ff1d7816 */ /* 0x000fc6000000001d */
[----:B---3--:R-:W-:Y:S01]  /*53540*/  STL [R1+0x516c], R19 ;  /* 0x00516c1301007387 */ /* 0x008fe20000100800 */
[----:B----4-:R-:W-:Y:S02]  /*53550*/  @P1 IMAD.MOV.U32 R14, RZ, RZ, R0 ;  /* 0x000000ffff0e1224 */ /* 0x010fe400078e0000 */
[----:B------:R-:W-:-:S05]  /*53560*/  @P1 IMAD.MOV.U32 R15, RZ, RZ, R2 ;  /* 0x000000ffff0f1224 */ /* 0x000fca00078e0002 */
[----:B------:R-:W3:Y:S04]  /*53570*/  @P1 LDG.E.U8 R29, desc[UR38][R14.64] ;  /* 0x000000260e1d1981 */ /* 0x000ee8000c1e1100 */
[----:B--2---:R-:W-:Y:S01]  /*53580*/  STL [R1+0x5170], R21 ;  /* 0x0051701501007387 */ /* 0x004fe20000100800 */
[----:B------:R-:W1:Y:S01]  /*53590*/  S2R R2, SR_TID.X ;  /* 0x0000000000027919 */ /* 0x000e620000002100 */
[----:B------:R-:W-:Y:S06]  /*535a0*/  BAR.SYNC.DEFER_BLOCKING 0x0 ;  /* 0x0000000000007b1d */ /* 0x000fec0000010000 */
[----:B------:R-:W-:Y:S04]  /*535b0*/  STL [R1+0x5174], R23 ;  /* 0x0051741701007387 */ /* 0x000fe80000100800 */
[----:B------:R-:W-:Y:S04]  /*535c0*/  STL [R1+0x5178], R25 ;  /* 0x0051781901007387 */ /* 0x000fe80000100800 */
[----:B0-----:R-:W2:Y:S04]  /*535d0*/  LDL.LU R12, [R1+0x200c] ;  /* 0x00200c00010c7983 */ /* 0x001ea80000300800 */
[----:B------:R-:W4:Y:S04]  /*535e0*/  LDL.LU R26, [R1+0x2008] ;  /* 0x00200800011a7983 */ /* 0x000f280000300800 */
[----:B------:R-:W4:Y:S04]  /*535f0*/  LDL.LU R16, [R1+0x2004] ;  /* 0x0020040001107983 */ /* 0x000f280000300800 */
[----:B------:R-:W4:Y:S04]  /*53600*/  LDL.LU R18, [R1+0x2000] ;  /* 0x0020000001127983 */ /* 0x000f280000300800 */
[----:B------:R-:W-:Y:S04]  /*53610*/  STL [R1+0x517c], R27 ;  /* 0x00517c1b01007387 */ /* 0x000fe80000100800 */
[----:B------:R-:W4:Y:S04]  /*53620*/  LDL.LU R20, [R1+0x1ffc] ;  /* 0x001ffc0001147983 */ /* 0x000f280000300800 */
        /* <DEDUP_REMOVED lines=13> */
[----:B---3--:R-:W-:Y:S04]  /*53700*/  STL [R1+0x5180], R29 ;  /* 0x0051801d01007387 */ /* 0x008fe80000100800 */
[----:B------:R0:W-:Y:S04]  /*53710*/  STL [R1+0x5150], R14 ;  /* 0x0051500e01007387 */ /* 0x0001e80000100800 */
[----:B-1----:R-:W-:Y:S04]  /*53720*/  STL [R1+0x51f0], R2 ;  /* 0x0051f00201007387 */ /* 0x002fe80000100800 */
[----:B------:R-:W-:Y:S04]  /*53730*/  STL [R1+0x514c], R15 ;  /* 0x00514c0f01007387 */ /* 0x000fe80000100800 */
[----:B------:R-:W-:Y:S04]  /*53740*/  STL [R1+0x5154], R15 ;  /* 0x0051540f01007387 */ /* 0x000fe80000100800 */
[----:B------:R-:W-:Y:S01]  /*53750*/  STL [R1+0x5158], R15 ;  /* 0x0051580f01007387 */ /* 0x000fe20000100800 */
[----:B0-----:R-:W-:-:S05]  /*53760*/  LOP3.LUT R14, R2, 0x3f, RZ, 0xc0, !PT ;  /* 0x0000003f020e7812 */ /* 0x001fca00078ec0ff */
[----:B--2---:R-:W-:Y:S04]  /*53770*/  STS.U8 [R14+UR4], R12 ;  /* 0x0000000c0e007988 */ /* 0x004fe80008000004 */
[----:B----4-:R0:W-:Y:S04]  /*53780*/  STS.U8 [R14+UR4+0x40], R26 ;  /* 0x0000401a0e007988 */ /* 0x0101e80008000004 */
[----:B0-----:R-:W2:Y:S04]  /*53790*/  LDL.LU R26, [R1+0x1e04] ;  /* 0x001e0400011a7983 */ /* 0x001ea80000300800 */
[----:B------:R0:W-:Y:S04]  /*537a0*/  STS.U8 [R14+UR4+0x80], R16 ;  /* 0x000080100e007988 */ /* 0x0001e80008000004 */
[----:B------:R1:W-:Y:S04]  /*537b0*/  STS.U8 [R14+UR4+0xc0], R18 ;  /* 0x0000c0120e007988 */ /* 0x0003e80008000004 */
[----:B------:R3:W-:Y:S04]  /*537c0*/  STS.U8 [R14+UR4+0x100], R20 ;  /* 0x000100140e007988 */ /* 0x0007e80008000004 */
[----:B0-----:R-:W4:Y:S04]  /*537d0*/  LDL.LU R16, [R1+0x1e00] ;  /* 0x001e000001107983 */ /* 0x001f280000300800 */
[----:B-1----:R-:W4:Y:S04]  /*537e0*/  LDL.LU R18, [R1+0x1dfc] ;  /* 0x001dfc0001127983 */ /* 0x002f280000300800 */
[----:B------:R-:W-:Y:S04]  /*537f0*/  STS.U8 [R14+UR4+0x140], R11 ;  /* 0x0001400b0e007988 */ /* 0x000fe80008000004 */
[----:B---3--:R-:W3:Y:S04]  /*53800*/  LDL.LU R20, [R1+0x1df8] ;  /* 0x001df80001147983 */ /* 0x008ee80000300800 */
[----:B------:R-:W-:Y:S04]  /*53810*/  STS.U8 [R14+UR4+0x180], R10 ;  /* 0x0001800a0e007988 */ /* 0x000fe80008000004 */
[----:B------:R0:W-:Y:S04]  /*53820*/  STS.U8 [R14+UR4+0x1c0], R22 ;  /* 0x0001c0160e007988 */ /* 0x0001e80008000004 */
[----:B------:R1:W-:Y:S04]  /*53830*/  STS.U8 [R14+UR4+0x1040], R28 ;  /* 0x0010401c0e007988 */ /* 0x0003e80008000004 */
[----:B------:R-:W-:Y:S04]  /*53840*/  STS.U8 [R14+UR4+0x1000], R9 ;  /* 0x001000090e007988 */ /* 0x000fe80008000004 */
[----:B------:R-:W-:Y:S04]  /*53850*/  STS.U8 [R14+UR4+0x10c0], R8 ;  /* 0x0010c0080e007988 */ /* 0x000fe80008000004 */
[----:B------:R-:W-:Y:S04]  /*53860*/  STS.U8 [R14+UR4+0x1080], R7 ;  /* 0x001080070e007988 */ /* 0x000fe80008000004 */
[----:B------:R-:W-:Y:S04]  /*53870*/  STS.U8 [R14+UR4+0x1140], R6 ;  /* 0x001140060e007988 */ /* 0x000fe80008000004 */
[----:B------:R-:W-:Y:S04]  /*53880*/  STS.U8 [R14+UR4+0x1100], R5 ;  /* 0x001100050e007988 */ /* 0x000fe80008000004 */
[----:B0-----:R-:W3:Y:S04]  /*53890*/  LDL.LU R22, [R1+0x1df4] ;  /* 0x001df40001167983 */ /* 0x001ee80000300800 */
[----:B-1----:R-:W3:Y:S04]  /*538a0*/  LDL.LU R28, [R1+0x1df0] ;  /* 0x001df000011c7983 */ /* 0x002ee80000300800 */
[----:B------:R-:W-:Y:S04]  /*538b0*/  STS.U8 [R14+UR4+0x11c0], R4 ;  /* 0x0011c0040e007988 */ /* 0x000fe80008000004 */
[----:B------:R-:W-:Y:S04]  /*538c0*/  STS.U8 [R14+UR4+0x1180], R3 ;  /* 0x001180030e007988 */ /* 0x000fe80008000004 */
[----:B------:R-:W3:Y:S04]  /*538d0*/  LDL.LU R25, [R1+0x1c98] ;  /* 0x001c980001197983 */ /* 0x000ee80000300800 */
[----:B------:R0:W-:Y:S04]  /*538e0*/  STS.U8 [R14+UR4+0x2000], R24 ;  /* 0x002000180e007988 */ /* 0x0001e80008000004 */
[----:B------:R-:W3:Y:S04]  /*538f0*/  LDL.LU R23, [R1+0x1c94] ;  /* 0x001c940001177983 */ /* 0x000ee80000300800 */
[----:B0-----:R-:W3:Y:S04]  /*53900*/  LDL.LU R24, [R1+0x1c90] ;  /* 0x001c900001187983 */ /* 0x001ee80000300800 */
[----:B------:R-:W3:Y:S04]  /*53910*/  LDL.LU R21, [R1+0x1c8c] ;  /* 0x001c8c0001157983 */ /* 0x000ee80000300800 */
[----:B------:R-:W3:Y:S04]  /*53920*/  LDL.LU R19, [R1+0x1c88] ;  /* 0x001c880001137983 */ /* 0x000ee80000300800 */
[----:B------:R-:W3:Y:S04]  /*53930*/  LDL.LU R17, [R1+0x1c84] ;  /* 0x001c840001117983 */ /* 0x000ee80000300800 */
[----:B------:R-:W3:Y:S04]  /*53940*/  LDL.LU R13, [R1+0x1c80] ;  /* 0x001c8000010d7983 */ /* 0x000ee80000300800 */
[----:B------:R0:W-:Y:S04]  /*53950*/  STS.U8 [R14+UR4+0x2040], R0 ;  /* 0x002040000e007988 */ /* 0x0001e80008000004 */
[----:B------:R-:W3:Y:S04]  /*53960*/  LDL.LU R12, [R1+0x1c7c] ;  /* 0x001c7c00010c7983 */ /* 0x000ee80000300800 */
[----:B0-----:R-:W3:Y:S04]  /*53970*/  LDL.LU R0, [R1+0x1b98] ;  /* 0x001b980001007983 */ /* 0x001ee80000300800 */
[----:B------:R-:W3:Y:S04]  /*53980*/  LDL.LU R3, [R1+0x1b94] ;  /* 0x001b940001037983 */ /* 0x000ee80000300800 */
[----:B--2---:R0:W-:Y:S04]  /*53990*/  STS.U8 [R14+UR4+0x2080], R26 ;  /* 0x0020801a0e007988 */ /* 0x0041e80008000004 */
[----:B0-----:R-:W2:Y:S04]  /*539a0*/  LDL.LU R26, [R1+0x1b90] ;  /* 0x001b9000011a7983 */ /* 0x001ea80000300800 */
[----:B----4-:R0:W-:Y:S04]  /*539b0*/  STS.U8 [R14+UR4+0x20c0], R16 ;  /* 0x0020c0100e007988 */ /* 0x0101e80008000004 */
[----:B------:R1:W-:Y:S04]  /*539c0*/  STS.U8 [R14+UR4+0x2100], R18 ;  /* 0x002100120e007988 */ /* 0x0003e80008000004 */
[----:B---3--:R3:W-:Y:S04]  /*539d0*/  STS.U8 [R14+UR4+0x2140], R20 ;  /* 0x002140140e007988 */ /* 0x0087e80008000004 */
[----:B0-----:R-:W4:Y:S04]  /*539e0*/  LDL.LU R16, [R1+0x1b8c] ;  /* 0x001b8c0001107983 */ /* 0x001f280000300800 */
[----:B------:R-:W4:Y:S04]  /*539f0*/  LDL.LU R11, [R1+0x1b88] ;  /* 0x001b8800010b7983 */ /* 0x000f280000300800 */
[----:B------:R-:W4:Y:S04]  /*53a00*/  LDL.LU R10, [R1+0x1b84] ;  /* 0x001b8400010a7983 */ /* 0x000f280000300800 */
[----:B-1----:R-:W4:Y:S04]  /*53a10*/  LDL.LU R18, [R1+0x1b80] ;  /* 0x001b800001127983 */ /* 0x002f280000300800 */
[----:B---3--:R-:W3:Y:S04]  /*53a20*/  LDL.LU R20, [R1+0x1b7c] ;  /* 0x001b7c0001147983 */ /* 0x008ee80000300800 */
[----:B------:R-:W3:Y:S04]  /*53a30*/  LDL.LU R9, [R1+0x1a98] ;  /* 0x001a980001097983 */ /* 0x000ee80000300800 */
[----:B------:R-:W3:Y:S04]  /*53a40*/  LDL.LU R8, [R1+0x1a94] ;  /* 0x001a940001087983 */ /* 0x000ee80000300800 */
[----:B------:R-:W3:Y:S04]  /*53a50*/  LDL.LU R7, [R1+0x1a90] ;  /* 0x001a900001077983 */ /* 0x000ee80000300800 */
[----:B------:R-:W3:Y:S04]  /*53a60*/  LDL.LU R6, [R1+0x1a8c] ;  /* 0x001a8c0001067983 */ /* 0x000ee80000300800 */
[----:B------:R-:W3:Y:S04]  /*53a70*/  LDL.LU R5, [R1+0x1a88] ;  /* 0x001a880001057983 */ /* 0x000ee80000300800 */
[----:B------:R0:W-:Y:S04]  /*53a80*/  STS.U8 [R14+UR4+0x2180], R22 ;  /* 0x002180160e007988 */ /* 0x0001e80008000004 */
[----:B------:R-:W3:Y:S04]  /*53a90*/  LDL.LU R4, [R1+0x1a84] ;  /* 0x001a840001047983 */ /* 0x000ee80000300800 */
[----:B------:R1:W-:Y:S04]  /*53aa0*/  STS.U8 [R14+UR4+0x21c0], R28 ;  /* 0x0021c01c0e007988 */ /* 0x0003e80008000004 */
[----:B------:R-:W-:Y:S04]  /*53ab0*/  STS.U8 [R14+UR4+0x3040], R25 ;  /* 0x003040190e007988 */ /* 0x000fe80008000004 */
[----:B------:R-:W-:Y:S04]  /*53ac0*/  STS.U8 [R14+UR4+0x3000], R23 ;  /* 0x003000170e007988 */ /* 0x000fe80008000004 */
[----:B0-----:R-:W3:Y:S04]  /*53ad0*/  LDL.LU R22, [R1+0x1a80] ;  /* 0x001a800001167983 */ /* 0x001ee80000300800 */
[----:B-1----:R-:W3:Y:S04]  /*53ae0*/  LDL.LU R28, [R1+0x1a7c] ;  /* 0x001a7c00011c7983 */ /* 0x002ee80000300800 */
[----:B------:R0:W-:Y:S04]  /*53af0*/  STS.U8 [R14+UR4+0x30c0], R24 ;  /* 0x0030c0180e007988 */ /* 0x0001e80008000004 */
[----:B------:R-:W-:Y:S04]  /*53b00*/  STS.U8 [R14+UR4+0x3080], R21 ;  /* 0x003080150e007988 */ /* 0x000fe80008000004 */
[----:B0-----:R-:W3:Y:S04]  /*53b10*/  LDL.LU R24, [R1+0x1998] ;  /* 0x0019980001187983 */ /* 0x001ee80000300800 */
[----:B------:R-:W-:Y:S04]  /*53b20*/  STS.U8 [R14+UR4+0x3140], R19 ;  /* 0x003140130e007988 */ /* 0x000fe80008000004 */
[----:B------:R-:W-:Y:S04]  /*53b30*/  STS.U8 [R14+UR4+0x3100], R17 ;  /* 0x003100110e007988 */ /* 0x000fe80008000004 */
[----:B------:R-:W-:Y:S04]  /*53b40*/  STS.U8 [R14+UR4+0x31c0], R13 ;  /* 0x0031c00d0e007988 */ /* 0x000fe80008000004 */
[----:B------:R-:W-:Y:S04]  /*53b50*/  STS.U8 [R14+UR4+0x3180], R12 ;  /* 0x0031800c0e007988 */ /* 0x000fe80008000004 */
[----:B------:R0:W-:Y:S04]  /*53b60*/  STS.U8 [R14+UR4+0x4000], R0 ;  /* 0x004000000e007988 */ /* 0x0001e80008000004 */
[----:B0-----:R-:W3:Y:S04]  /*53b70*/  LDL.LU R0, [R1+0x1994] ;  /* 0x0019940001007983 */ /* 0x001ee80000300800 */
[----:B------:R0:W-:Y:S04]  /*53b80*/  STS.U8 [R14+UR4+0x4040], R3 ;  /* 0x004040030e007988 */ /* 0x0001e80008000004 */
[----:B0-----:R-:W3:Y:S04]  /*53b90*/  LDL.LU R3, [R1+0x1990] ;  /* 0x0019900001037983 */ /* 0x001ee80000300800 */
[----:B--2---:R0:W-:Y:S04]  /*53ba0*/  STS.U8 [R14+UR4+0x4080], R26 ;  /* 0x0040801a0e007988 */ /* 0x0041e80008000004 */
[----:B0-----:R-:W2:Y:S04]  /*53bb0*/  LDL.LU R26, [R1+0x198c] ;  /* 0x00198c00011a7983 */ /* 0x001ea80000300800 */
[----:B----4-:R0:W-:Y:S04]  /*53bc0*/  STS.U8 [R14+UR4+0x40c0], R16 ;  /* 0x0040c0100e007988 */ /* 0x0101e80008000004 */
[----:B------:R-:W-:Y:S04]  /*53bd0*/  STS.U8 [R14+UR4+0x4100], R11 ;  /* 0x0041000b0e007988 */ /* 0x000fe80008000004 */
[----:B------:R-:W-:Y:S04]  /*53be0*/  STS.U8 [R14+UR4+0x4140], R10 ;  /* 0x0041400a0e007988 */ /* 0x000fe80008000004 */
[----:B------:R1:W-:Y:S04]  /*53bf0*/  STS.U8 [R14+UR4+0x4180], R18 ;  /* 0x004180120e007988 */ /* 0x0003e80008000004 */
[----:B---3--:R3:W-:Y:S04]  /*53c00*/  STS.U8 [R14+UR4+0x41c0], R20 ;  /* 0x0041c0140e007988 */ /* 0x0087e80008000004 */
[----:B------:R-:W-:Y:S04]  /*53c10*/  STS.U8 [R14+UR4+0x5040], R9 ;  /* 0x005040090e007988 */ /* 0x000fe80008000004 */
[----:B------:R-:W-:Y:S04]  /*53c20*/  STS.U8 [R14+UR4+0x5000], R8 ;  /* 0x005000080e007988 */ /* 0x000fe80008000004 */
[----:B0-----:R-:W4:Y:S04]  /*53c30*/  LDL.LU R16, [R1+0x1988] ;  /* 0x0019880001107983 */ /* 0x001f280000300800 */
[----:B------:R-:W-:Y:S04]  /*53c40*/  STS.U8 [R14+UR4+0x50c0], R7 ;  /* 0x0050c0070e007988 */ /* 0x000fe80008000004 */
[----:B------:R-:W-:Y:S04]  /*53c50*/  STS.U8 [R14+UR4+0x5080], R6 ;  /* 0x005080060e007988 */ /* 0x000fe80008000004 */
[----:B-1----:R-:W4:Y:S04]  /*53c60*/  LDL.LU R18, [R1+0x1984] ;  /* 0x0019840001127983 */ /* 0x002f280000300800 */
[----:B------:R-:W-:Y:S04]  /*53c70*/  STS.U8 [R14+UR4+0x5140], R5 ;  /* 0x005140050e007988 */ /* 0x000fe80008000004 */
[----:B---3--:R-:W3:Y:S04]  /*53c80*/  LDL.LU R20, [R1+0x1980] ;  /* 0x0019800001147983 */ /* 0x008ee80000300800 */
[----:B------:R-:W-:Y:S04]  /*53c90*/  STS.U8 [R14+UR4+0x5100], R4 ;  /* 0x005100040e007988 */ /* 0x000fe80008000004 */
[----:B------:R-:W3:Y:S04]  /*53ca0*/  LDL.LU R25, [R1+0x197c] ;  /* 0x00197c0001197983 */ /* 0x000ee80000300800 */
[----:B------:R-:W3:Y:S04]  /*53cb0*/  LDL.LU R23, [R1+0x14b8] ;  /* 0x0014b80001177983 */ /* 0x000ee80000300800 */
[----:B------:R-:W-:Y:S04]  /*53cc0*/  STS.U8 [R14+UR4+0x51c0], R22 ;  /* 0x0051c0160e007988 */ /* 0x000fe80008000004 */
[----:B------:R0:W-:Y:S04]  /*53cd0*/  STS.U8 [R14+UR4+0x5180], R28 ;  /* 0x0051801c0e007988 */ /* 0x0001e80008000004 */
        /* <DEDUP_REMOVED lines=8> */
[----:B------:R0:W-:Y:S04]  /*53d60*/  STS.U8 [R14+UR4+0x6040], R0 ;  /* 0x006040000e007988 */ /* 0x0001e80008000004 */
[----:B------:R-:W3:Y:S04]  /*53d70*/  LDL.LU R22, [R1+0x838] ;  /* 0x0008380001167983 */ /* 0x000ee80000300800 */
[----:B0-----:R-:W3:Y:S04]  /*53d80*/  LDL.LU R0, [R1+0x834] ;  /* 0x0008340001007983 */ /* 0x001ee80000300800 */
[----:B------:R-:W-:Y:S04]  /*53d90*/  STS.U8 [R14+UR4+0x6080], R3 ;  /* 0x006080030e007988 */ /* 0x000fe80008000004 */
[----:B--2---:R0:W-:Y:S04]  /*53da0*/  STS.U8 [R14+UR4+0x60c0], R26 ;  /* 0x0060c01a0e007988 */ /* 0x0041e80008000004 */
[----:B0-----:R-:W2:Y:S04]  /*53db0*/  LDL.LU R26, [R1+0x830] ;  /* 0x00083000011a7983 */ /* 0x001ea80000300800 */
[----:B------:R-:W2:Y:S04]  /*53dc0*/  LDL.LU R11, [R1+0x82c] ;  /* 0x00082c00010b7983 */ /* 0x000ea80000300800 */
[----:B------:R-:W2:Y:S04]  /*53dd0*/  LDL.LU R10, [R1+0x828] ;  /* 0x00082800010a7983 */ /* 0x000ea80000300800 */
[----:B----4-:R0:W-:Y:S04]  /*53de0*/  STS.U8 [R14+UR4+0x6100], R16 ;  /* 0x006100100e007988 */ /* 0x0101e80008000004 */
[----:B------:R-:W4:Y:S04]  /*53df0*/  LDL.LU R3, [R1+0x824] ;  /* 0x0008240001037983 */ /* 0x000f280000300800 */
[----:B------:R1:W-:Y:S04]  /*53e00*/  STS.U8 [R14+UR4+0x6140], R18 ;  /* 0x006140120e007988 */ /* 0x0003e80008000004 */
[----:B---3--:R3:W-:Y:S04]  /*53e10*/  STS.U8 [R14+UR4+0x6180], R20 ;  /* 0x006180140e007988 */ /* 0x0087e80008000004 */
[----:B0-----:R-:W4:Y:S04]  /*53e20*/  LDL.LU R16, [R1+0x820] ;  /* 0x0008200001107983 */ /* 0x001f280000300800 */
[----:B------:R-:W4:Y:S04]  /*53e30*/  LDL.LU R9, [R1+0x81c] ;  /* 0x00081c0001097983 */ /* 0x000f280000300800 */
[----:B------:R-:W4:Y:S04]  /*53e40*/  LDL.LU R8, [R1+0x6e8] ;  /* 0x0006e80001087983 */ /* 0x000f280000300800 */
[----:B------:R-:W4:Y:S04]  /*53e50*/  LDL.LU R7, [R1+0x6e4] ;  /* 0x0006e40001077983 */ /* 0x000f280000300800 */
[----:B------:R-:W4:Y:S04]  /*53e60*/  LDL.LU R6, [R1+0x6e0] ;  /* 0x0006e00001067983 */ /* 0x000f280000300800 */
[----:B------:R-:W4:Y:S04]  /*53e70*/  LDL.LU R5, [R1+0x6dc] ;  /* 0x0006dc0001057983 */ /* 0x000f280000300800 */
[----:B------:R-:W4:Y:S04]  /*53e80*/  LDL.LU R4, [R1+0x6d8] ;  /* 0x0006d80001047983 */ /* 0x000f280000300800 */
[----:B-1----:R-:W4:Y:S04]  /*53e90*/  LDL.LU R18, [R1+0x6d4] ;  /* 0x0006d40001127983 */ /* 0x002f280000300800 */
[----:B------:R-:W-:Y:S04]  /*53ea0*/  STS.U8 [R14+UR4+0x61c0], R25 ;  /* 0x0061c0190e007988 */ /* 0x000fe80008000004 */
[----:B------:R-:W-:Y:S04]  /*53eb0*/  STS.U8 [R14+UR4+0x7040], R23 ;  /* 0x007040170e007988 */ /* 0x000fe80008000004 */
[----:B------:R0:W-:Y:S04]  /*53ec0*/  STS.U8 [R14+UR4+0x7000], R28 ;  /* 0x0070001c0e007988 */ /* 0x0001e80008000004 */
[----:B------:R-:W-:Y:S04]  /*53ed0*/  STS.U8 [R14+UR4+0x70c0], R21 ;  /* 0x0070c0150e007988 */ /* 0x000fe80008000004 */
[----:B---3--:R-:W3:Y:S04]  /*53ee0*/  LDL.LU R20, [R1+0x6d0] ;  /* 0x0006d00001147983 */ /* 0x008ee80000300800 */
[----:B------:R-:W-:Y:S04]  /*53ef0*/  STS.U8 [R14+UR4+0x7080], R19 ;  /* 0x007080130e007988 */ /* 0x000fe80008000004 */
[----:B------:R-:W-:Y:S04]  /*53f00*/  STS.U8 [R14+UR4+0x7140], R17 ;  /* 0x007140110e007988 */ /* 0x000fe80008000004 */
[----:B------:R-:W-:Y:S04]  /*53f10*/  STS.U8 [R14+UR4+0x7100], R13 ;  /* 0x0071000d0e007988 */ /* 0x000fe80008000004 */
[----:B------:R-:W-:Y:S04]  /*53f20*/  STS.U8 [R14+UR4+0x71c0], R12 ;  /* 0x0071c00c0e007988 */ /* 0x000fe80008000004 */
[----:B0-----:R-:W3:Y:S04]  /*53f30*/  LDL.LU R28, [R1+0x6cc] ;  /* 0x0006cc00011c7983 */ /* 0x001ee80000300800 */
[----:B------:R0:W-:Y:S04]  /*53f40*/  STS.U8 [R14+UR4+0x7180], R24 ;  /* 0x007180180e007988 */ /* 0x0001e80008000004 */
[----:B0-----:R-:W3:Y:S04]  /*53f50*/  LDL.LU R24, [R1+0x5b8] ;  /* 0x0005b80001187983 */ /* 0x001ee80000300800 */
[----:B------:R0:W-:Y:S04]  /*53f60*/  STS.U8 [R14+UR4+0x8000], R22 ;  /* 0x008000160e007988 */ /* 0x0001e80008000004 */
[----:B------:R1:W-:Y:S04]  /*53f70*/  STS.U8 [R14+UR4+0x8040], R0 ;  /* 0x008040000e007988 */ /* 0x0003e80008000004 */
[----:B0-----:R-:W3:Y:S04]  /*53f80*/  LDL.LU R22, [R1+0x5b4] ;  /* 0x0005b40001167983 */ /* 0x001ee80000300800 */
[----:B-1----:R-:W3:Y:S04]  /*53f90*/  LDL.LU R0, [R1+0x5b0] ;  /* 0x0005b00001007983 */ /* 0x002ee80000300800 */
[----:B--2---:R0:W-:Y:S04]  /*53fa0*/  STS.U8 [R14+UR4+0x8080], R26 ;  /* 0x0080801a0e007988 */ /* 0x0041e80008000004 */
[----:B0-----:R-:W2:Y:S04]  /*53fb0*/  LDL.LU R26, [R1+0x5ac] ;  /* 0x0005ac00011a7983 */ /* 0x001ea80000300800 */
[----:B------:R-:W-:Y:S04]  /*53fc0*/  STS.U8 [R14+UR4+0x80c0], R11 ;  /* 0x0080c00b0e007988 */ /* 0x000fe80008000004 */
[----:B------:R-:W-:Y:S04]  /*53fd0*/  STS.U8 [R14+UR4+0x8100], R10 ;  /* 0x0081000a0e007988 */ /* 0x000fe80008000004 */
[----:B----4-:R0:W-:Y:S04]  /*53fe0*/  STS.U8 [R14+UR4+0x8140], R3 ;  /* 0x008140030e007988 */ /* 0x0101e80008000004 */
[----:B------:R1:W-:Y:S04]  /*53ff0*/  STS.U8 [R14+UR4+0x8180], R16 ;  /* 0x008180100e007988 */ /* 0x0003e80008000004 */
[----:B------:R-:W-:Y:S04]  /*54000*/  STS.U8 [R14+UR4+0x81c0], R9 ;  /* 0x0081c0090e007988 */ /* 0x000fe80008000004 */
[----:B------:R-:W-:Y:S04]  /*54010*/  STS.U8 [R14+UR4+0x9040], R8 ;  /* 0x009040080e007988 */ /* 0x000fe80008000004 */
[----:B------:R-:W-:Y:S04]  /*54020*/  STS.U8 [R14+UR4+0x9000], R7 ;  /* 0x009000070e007988 */ /* 0x000fe80008000004 */
[----:B------:R-:W-:Y:S04]  /*54030*/  STS.U8 [R14+UR4+0x90c0], R6 ;  /* 0x0090c0060e007988 */ /* 0x000fe80008000004 */
[----:B------:R-:W-:Y:S04]  /*54040*/  STS.U8 [R14+UR4+0x9080], R5 ;  /* 0x009080050e007988 */ /* 0x000fe80008000004 */
[----:B------:R-:W-:Y:S04]  /*54050*/  STS.U8 [R14+UR4+0x9140], R4 ;  /* 0x009140040e007988 */ /* 0x000fe80008000004 */
[----:B0-----:R-:W4:Y:S04]  /*54060*/  LDL.LU R3, [R1+0x5a8] ;  /* 0x0005a80001037983 */ /* 0x001f280000300800 */
[----:B-1----:R-:W4:Y:S04]  /*54070*/  LDL.LU R16, [R1+0x5a4] ;  /* 0x0005a40001107983 */ /* 0x002f280000300800 */
[----:B------:R-:W4:Y:S04]  /*54080*/  LDL.LU R25, [R1+0x5a0] ;  /* 0x0005a00001197983 */ /* 0x000f280000300800 */
[----:B------:R0:W-:Y:S04]  /*54090*/  STS.U8 [R14+UR4+0x9100], R18 ;  /* 0x009100120e007988 */ /* 0x0001e80008000004 */
[----:B------:R-:W4:Y:S04]  /*540a0*/  LDL.LU R23, [R1+0x59c] ;  /* 0x00059c0001177983 */ /* 0x000f280000300800 */
[----:B---3--:R-:W-:Y:S04]  /*540b0*/  STS.U8 [R14+UR4+0x91c0], R20 ;  /* 0x0091c0140e007988 */ /* 0x008fe80008000004 */
[----:B0-----:R-:W3:Y:S04]  /*540c0*/  LDL.LU R18, [R1+0x4b8] ;  /* 0x0004b80001127983 */ /* 0x001ee80000300800 */
[----:B------:R-:W3:Y:S04]  /*540d0*/  LDL.LU R21, [R1+0x4b4] ;  /* 0x0004b40001157983 */ /* 0x000ee80000300800 */
[----:B------:R-:W3:Y:S04]  /*540e0*/  LDL.LU R19, [R1+0x4b0] ;  /* 0x0004b00001137983 */ /* 0x000ee80000300800 */
[----:B------:R-:W3:Y:S04]  /*540f0*/  LDL.LU R17, [R1+0x4ac] ;  /* 0x0004ac0001117983 */ /* 0x000ee80000300800 */
[----:B------:R-:W3:Y:S04]  /*54100*/  LDL.LU R13, [R1+0x4a8] ;  /* 0x0004a800010d7983 */ /* 0x000ee80000300800 */
[----:B------:R0:W-:Y:S04]  /*54110*/  STS.U8 [R14+UR4+0x9180], R28 ;  /* 0x0091801c0e007988 */ /* 0x0001e80008000004 */
[----:B------:R-:W3:Y:S04]  /*54120*/  LDL.LU R12, [R1+0x4a4] ;  /* 0x0004a400010c7983 */ /* 0x000ee80000300800 */
[----:B------:R1:W-:Y:S04]  /*54130*/  STS.U8 [R14+UR4+0xa000], R24 ;  /* 0x00a000180e007988 */ /* 0x0003e80008000004 */
[----:B0-----:R-:W3:Y:S04]  /*54140*/  LDL.LU R28, [R1+0x4a0] ;  /* 0x0004a000011c7983 */ /* 0x001ee80000300800 */
[----:B------:R-:W3:Y:S04]  /*54150*/  LDL.LU R20, [R1+0x49c] ;  /* 0x00049c0001147983 */ /* 0x000ee80000300800 */
[----:B-1----:R-:W3:Y:S04]  /*54160*/  LDL.LU R24, [R1+0x398] ;  /* 0x0003980001187983 */ /* 0x002ee80000300800 */
[----:B------:R-:W-:Y:S04]  /*54170*/  STS.U8 [R14+UR4+0xa040], R22 ;  /* 0x00a040160e007988 */ /* 0x000fe80008000004 */
[----:B------:R0:W-:Y:S04]  /*54180*/  STS.U8 [R14+UR4+0xa080], R0 ;  /* 0x00a080000e007988 */ /* 0x0001e80008000004 */
[----:B0-----:R-:W3:Y:S04]  /*54190*/  LDL.LU R0, [R1+0x394] ;  /* 0x0003940001007983 */ /* 0x001ee80000300800 */
[----:B------:R-:W3:Y:S04]  /*541a0*/  LDL.LU R11, [R1+0x390] ;  /* 0x00039000010b7983 */ /* 0x000ee80000300800 */
[----:B------:R-:W3:Y:S04]  /*541b0*/  LDL.LU R10, [R1+0x38c] ;  /* 0x00038c00010a7983 */ /* 0x000ee80000300800 */
[----:B------:R-:W3:Y:S04]  /*541c0*/  LDL.LU R22, [R1+0x388] ;  /* 0x0003880001167983 */ /* 0x000ee80000300800 */
[----:B--2---:R0:W-:Y:S04]  /*541d0*/  STS.U8 [R14+UR4+0xa0c0], R26 ;  /* 0x00a0c01a0e007988 */ /* 0x0041e80008000004 */
[----:B0-----:R-:W2:Y:S04]  /*541e0*/  LDL.LU R26, [R1+0x384] ;  /* 0x00038400011a7983 */ /* 0x001ea80000300800 */
[----:B------:R-:W2:Y:S04]  /*541f0*/  LDL.LU R9, [R1+0x380] ;  /* 0x0003800001097983 */ /* 0x000ea80000300800 */
[----:B----4-:R0:W-:Y:S04]  /*54200*/  STS.U8 [R14+UR4+0xa100], R3 ;  /* 0x00a100030e007988 */ /* 0x0101e80008000004 */
[----:B------:R1:W-:Y:S04]  /*54210*/  STS.U8 [R14+UR4+0xa140], R16 ;  /* 0x00a140100e007988 */ /* 0x0003e80008000004 */
[----:B------:R-:W-:Y:S04]  /*54220*/  STS.U8 [R14+UR4+0xa180], R25 ;  /* 0x00a180190e007988 */ /* 0x000fe80008000004 */
[----:B------:R-:W4:Y:S04]  /*54230*/  LDL.LU R8, [R1+0x37c] ;  /* 0x00037c0001087983 */ /* 0x000f280000300800 */
[----:B------:R-:W4:Y:S04]  /*54240*/  LDL.LU R7, [R1+0x298] ;  /* 0x0002980001077983 */ /* 0x000f280000300800 */
[----:B------:R-:W-:Y:S04]  /*54250*/  STS.U8 [R14+UR4+0xa1c0], R23 ;  /* 0x00a1c0170e007988 */ /* 0x000fe80008000004 */
[----:B------:R-:W4:Y:S04]  /*54260*/  LDL.LU R6, [R1+0x294] ;  /* 0x0002940001067983 */ /* 0x000f280000300800 */
[----:B------:R-:W4:Y:S04]  /*54270*/  LDL.LU R5, [R1+0x290] ;  /* 0x0002900001057983 */ /* 0x000f280000300800 */
[----:B------:R-:W4:Y:S04]  /*54280*/  LDL.LU R4, [R1+0x28c] ;  /* 0x00028c0001047983 */ /* 0x000f280000300800 */
[----:B0-----:R-:W4:Y:S04]  /*54290*/  LDL.LU R3, [R1+0x288] ;  /* 0x0002880001037983 */ /* 0x001f280000300800 */
[----:B-1----:R-:W4:Y:S04]  /*542a0*/  LDL.LU R16, [R1+0x284] ;  /* 0x0002840001107983 */ /* 0x002f280000300800 */
[----:B---3--:R0:W-:Y:S04]  /*542b0*/  STS.U8 [R14+UR4+0xb040], R18 ;  /* 0x00b040120e007988 */ /* 0x0081e80008000004 */
[----:B------:R-:W-:Y:S04]  /*542c0*/  STS.U8 [R14+UR4+0xb000], R21 ;  /* 0x00b000150e007988 */ /* 0x000fe80008000004 */
[----:B------:R-:W-:Y:S04]  /*542d0*/  STS.U8 [R14+UR4+0xb0c0], R19 ;  /* 0x00b0c0130e007988 */ /* 0x000fe80008000004 */
[----:B------:R-:W-:Y:S04]  /*542e0*/  STS.U8 [R14+UR4+0xb080], R17 ;  /* 0x00b080110e007988 */ /* 0x000fe80008000004 */
[----:B------:R-:W-:Y:S04]  /*542f0*/  STS.U8 [R14+UR4+0xb140], R13 ;  /* 0x00b1400d0e007988 */ /* 0x000fe80008000004 */
[----:B------:R-:W-:Y:S04]  /*54300*/  STS.U8 [R14+UR4+0xb100], R12 ;  /* 0x00b1000c0e007988 */ /* 0x000fe80008000004 */
[----:B0-----:R-:W3:Y:S04]  /*54310*/  LDL.LU R18, [R1+0x280] ;  /* 0x0002800001127983 */ /* 0x001ee80000300800 */
[----:B------:R0:W-:Y:S04]  /*54320*/  STS.U8 [R14+UR4+0xb1c0], R28 ;  /* 0x00b1c01c0e007988 */ /* 0x0001e80008000004 */
[----:B------:R1:W-:Y:S04]  /*54330*/  STS.U8 [R14+UR4+0xb180], R20 ;  /* 0x00b180140e007988 */ /* 0x0003e80008000004 */
[----:B------:R1:W-:Y:S04]  /*54340*/  STS.U8 [R14+UR4+0xc000], R24 ;  /* 0x00c000180e007988 */ /* 0x0003e80008000004 */
[----:B0-----:R-:W3:Y:S04]  /*54350*/  LDL.LU R28, [R1+0x27c] ;  /* 0x00027c00011c7983 */ /* 0x001ee80000300800 */
[----:B-1----:R-:W3:Y:S04]  /*54360*/  LDL.LU R20, [R1+0x198] ;  /* 0x0001980001147983 */ /* 0x002ee80000300800 */
[----:B------:R-:W3:Y:S04]  /*54370*/  LDL.LU R24, [R1+0x194] ;  /* 0x0001940001187983 */ /* 0x000ee80000300800 */
[----:B------:R0:W-:Y:S04]  /*54380*/  STS.U8 [R14+UR4+0xc040], R0 ;  /* 0x00c040000e007988 */ /* 0x0001e80008000004 */
[----:B0-----:R-:W3:Y:S04]  /*54390*/  LDL.LU R0, [R1+0x190] ;  /* 0x0001900001007983 */ /* 0x001ee80000300800 */
[----:B------:R-:W-:Y:S04]  /*543a0*/  STS.U8 [R14+UR4+0xc080], R11 ;  /* 0x00c0800b0e007988 */ /* 0x000fe80008000004 */
[----:B------:R-:W-:Y:S04]  /*543b0*/  STS.U8 [R14+UR4+0xc0c0], R10 ;  /* 0x00c0c00a0e007988 */ /* 0x000fe80008000004 */
[----:B------:R0:W-:Y:S04]  /*543c0*/  STS.U8 [R14+UR4+0xc100], R22 ;  /* 0x00c100160e007988 */ /* 0x0001e80008000004 */
[----:B0-----:R-:W3:Y:S04]  /*543d0*/  LDL.LU R22, [R1+0x18c] ;  /* 0x00018c0001167983 */ /* 0x001ee80000300800 */
[----:B--2---:R0:W-:Y:S04]  /*543e0*/  STS.U8 [R14+UR4+0xc140], R26 ;  /* 0x00c1401a0e007988 */ /* 0x0041e80008000004 */
[----:B------:R1:W-:Y:S04]  /*543f0*/  STS.U8 [R14+UR4+0xc180], R9 ;  /* 0x00c180090e007988 */ /* 0x0003e80008000004 */
[----:B0-----:R-:W2:Y:S04]  /*54400*/  LDL.LU R26, [R1+0x188] ;  /* 0x00018800011a7983 */ /* 0x001ea80000300800 */
[----:B------:R-:W2:Y:S04]  /*54410*/  LDL.LU R25, [R1+0x184] ;  /* 0x0001840001197983 */ /* 0x000ea80000300800 */
[----:B------:R-:W2:Y:S04]  /*54420*/  LDL.LU R23, [R1+0x180] ;  /* 0x0001800001177983 */ /* 0x000ea80000300800 */
[----:B-1----:R-:W2:Y:S04]  /*54430*/  LDL.LU R9, [R1+0x17c] ;  /* 0x00017c0001097983 */ /* 0x002ea80000300800 */
[----:B----4-:R-:W-:Y:S04]  /*54440*/  STS.U8 [R14+UR4+0xc1c0], R8 ;  /* 0x00c1c0080e007988 */ /* 0x010fe80008000004 */
[----:B------:R-:W-:Y:S04]  /*54450*/  STS.U8 [R14+UR4+0xd040], R7 ;  /* 0x00d040070e007988 */ /* 0x000fe80008000004 */
[----:B------:R0:W-:Y:S04]  /*54460*/  STS.U8 [R14+UR4+0xd000], R6 ;  /* 0x00d000060e007988 */ /* 0x0001e80008000004 */
[----:B------:R-:W4:Y:S04]  /*54470*/  LDL.LU R21, [R1+0x98] ;  /* 0x0000980001157983 */ /* 0x000f280000300800 */
[----:B------:R-:W-:Y:S04]  /*54480*/  STS.U8 [R14+UR4+0xd0c0], R5 ;  /* 0x00d0c0050e007988 */ /* 0x000fe80008000004 */
[----:B------:R-:W4:Y:S04]  /*54490*/  LDL.LU R19, [R1+0x94] ;  /* 0x0000940001137983 */ /* 0x000f280000300800 */
[----:B------:R-:W-:Y:S04]  /*544a0*/  STS.U8 [R14+UR4+0xd080], R4 ;  /* 0x00d080040e007988 */ /* 0x000fe80008000004 */
[----:B------:R-:W4:Y:S04]  /*544b0*/  LDL.LU R17, [R1+0x90] ;  /* 0x0000900001117983 */ /* 0x000f280000300800 */
[----:B------:R-:W-:Y:S04]  /*544c0*/  STS.U8 [R14+UR4+0xd140], R3 ;  /* 0x00d140030e007988 */ /* 0x000fe80008000004 */
[----:B------:R-:W4:Y:S04]  /*544d0*/  LDL.LU R13, [R1+0x8c] ;  /* 0x00008c00010d7983 */ /* 0x000f280000300800 */
[----:B------:R-:W-:Y:S04]  /*544e0*/  STS.U8 [R14+UR4+0xd100], R16 ;  /* 0x00d100100e007988 */ /* 0x000fe80008000004 */
[----:B------:R-:W4:Y:S04]  /*544f0*/  LDL.LU R12, [R1+0x88] ;  /* 0x00008800010c7983 */ /* 0x000f280000300800 */
[----:B---3--:R-:W-:Y:S04]  /*54500*/  STS.U8 [R14+UR4+0xd1c0], R18 ;  /* 0x00d1c0120e007988 */ /* 0x008fe80008000004 */
[----:B0-----:R-:W3:Y:S04]  /*54510*/  LDL.LU R6, [R1+0x84] ;  /* 0x0000840001067983 */ /* 0x001ee80000300800 */
[----:B------:R-:W3:Y:S04]  /*54520*/  LDL.LU R11, [R1+0x80] ;  /* 0x00008000010b7983 */ /* 0x000ee80000300800 */
[----:B------:R0:W-:Y:S04]  /*54530*/  STS.U8 [R14+UR4+0xd180], R28 ;  /* 0x00d1801c0e007988 */ /* 0x0001e80008000004 */
[----:B------:R-:W-:Y:S04]  /*54540*/  STS.U8 [R14+UR4+0xe000], R20 ;  /* 0x00e000140e007988 */ /* 0x000fe80008000004 */
[----:B------:R1:W-:Y:S04]  /*54550*/  STS.U8 [R14+UR4+0xe040], R24 ;  /* 0x00e040180e007988 */ /* 0x0003e80008000004 */
[----:B0-----:R-:W3:Y:S04]  /*54560*/  LDL.LU R28, [R1+0x7c] ;  /* 0x00007c00011c7983 */ /* 0x001ee80000300800 */
[----:B-1----:R-:W3:Y:S04]  /*54570*/  LDL.LU R24, [R1+0x1fec] ;  /* 0x001fec0001187983 */ /* 0x002ee80000300800 */
[----:B------:R-:W3:Y:S04]  /*54580*/  LDL.LU R10, [R1+0x1fe8] ;  /* 0x001fe800010a7983 */ /* 0x000ee80000300800 */
[----:B------:R-:W3:Y:S04]  /*54590*/  LDL.LU R8, [R1+0x1fe4] ;  /* 0x001fe40001087983 */ /* 0x000ee80000300800 */
[----:B------:R0:W-:Y:S04]  /*545a0*/  STS.U8 [R14+UR4+0xe080], R0 ;  /* 0x00e080000e007988 */ /* 0x0001e80008000004 */
[----:B------:R-:W3:Y:S04]  /*545b0*/  LDL.LU R20, [R1+0x1fe0] ;  /* 0x001fe00001147983 */ /* 0x000ee80000300800 */
[----:B0-----:R-:W3:Y:S04]  /*545c0*/  LDL.LU R0, [R1+0x1fdc] ;  /* 0x001fdc0001007983 */ /* 0x001ee80000300800 */
[----:B------:R0:W-:Y:S04]  /*545d0*/  STS.U8 [R14+UR4+0xe0c0], R22 ;  /* 0x00e0c0160e007988 */ /* 0x0001e80008000004 */
[----:B------:R-:W3:Y:S04]  /*545e0*/  LDL.LU R7, [R1+0x1fd8] ;  /* 0x001fd80001077983 */ /* 0x000ee80000300800 */
[----:B------:R-:W3:Y:S04]  /*545f0*/  LDL.LU R5, [R1+0x1fd4] ;  /* 0x001fd40001057983 */ /* 0x000ee80000300800 */
[----:B------:R-:W3:Y:S04]  /*54600*/  LDL.LU R4, [R1+0x1fd0] ;  /* 0x001fd00001047983 */ /* 0x000ee80000300800 */
[----:B------:R-:W3:Y:S04]  /*54610*/  LDL.LU R3, [R1+0x1eec] ;  /* 0x001eec0001037983 */ /* 0x000ee80000300800 */
[----:B------:R-:W3:Y:S04]  /*54620*/  LDL.LU R16, [R1+0x1ee8] ;  /* 0x001ee80001107983 */ /* 0x000ee80000300800 */
[----:B------:R-:W3:Y:S04]  /*54630*/  LDL.LU R18, [R1+0x1ee4] ;  /* 0x001ee40001127983 */ /* 0x000ee80000300800 */
[----:B0-----:R-:W3:Y:S04]  /*54640*/  LDL.LU R22, [R1+0x1ee0] ;  /* 0x001ee00001167983 */ /* 0x001ee80000300800 */
[----:B--2---:R0:W-:Y:S04]  /*54650*/  STS.U8 [R14+UR4+0xe100], R26 ;  /* 0x00e1001a0e007988 */ /* 0x0041e80008000004 */
[----:B------:R-:W-:Y:S04]  /*54660*/  STS.U8 [R14+UR4+0xe140], R25 ;  /* 0x00e140190e007988 */ /* 0x000fe80008000004 */
[----:B------:R-:W-:Y:S04]  /*54670*/  STS.U8 [R14+UR4+0xe180], R23 ;  /* 0x00e180170e007988 */ /* 0x000fe80008000004 */
[----:B------:R1:W-:Y:S04]  /*54680*/  STS.U8 [R14+UR4+0xe1c0], R9 ;  /* 0x00e1c0090e007988 */ /* 0x0003e80008000004 */
[----:B0-----:R-:W2:Y:S01]  /*54690*/  LDL.LU R26, [R1+0x1edc] ;  /* 0x001edc00011a7983 */ /* 0x001ea20000300800 */
[----:B-1----:R-:W0:Y:S03]  /*546a0*/  S2R R9, SR_TID.X ;  /* 0x0000000000097919 */ /* 0x002e260000002100 */
[----:B----4-:R-:W-:Y:S04]  /*546b0*/  STS.U8 [R14+UR4+0xf040], R21 ;  /* 0x00f040150e007988 */ /* 0x010fe80008000004 */
[----:B------:R-:W-:Y:S04]  /*546c0*/  STS.U8 [R14+UR4+0xf000], R19 ;  /* 0x00f000130e007988 */ /* 0x000fe80008000004 */
[----:B------:R-:W-:Y:S04]  /*546d0*/  STS.U8 [R14+UR4+0xf0c0], R17 ;  /* 0x00f0c0110e007988 */ /* 0x000fe80008000004 */
[----:B------:R-:W-:Y:S04]  /*546e0*/  STS.U8 [R14+UR4+0xf080], R13 ;  /* 0x00f0800d0e007988 */ /* 0x000fe80008000004 */
[----:B------:R-:W-:Y:S04]  /*546f0*/  STS.U8 [R14+UR4+0xf140], R12 ;  /* 0x00f1400c0e007988 */ /* 0x000fe80008000004 */
[----:B---3--:R1:W-:Y:S04]  /*54700*/  STS.U8 [R14+UR4+0xf100], R6 ;  /* 0x00f100060e007988 */ /* 0x0083e80008000004 */
[----:B------:R-:W-:Y:S01]  /*54710*/  STS.U8 [R14+UR4+0xf1c0], R11 ;  /* 0x00f1c00b0e007988 */ /* 0x000fe20008000004 */
[----:B0-----:R-:W-:-:S03]  /*54720*/  LOP3.LUT R9, R9, 0x3f, RZ, 0xc0, !PT ;  /* 0x0000003f09097812 */ /* 0x001fc600078ec0ff */
[----:B------:R0:W-:Y:S01]  /*54730*/  STS.U8 [R14+UR4+0xf180], R28 ;  /* 0x00f1801c0e007988 */ /* 0x0001e20008000004 */
[----:B-1----:R-:W-:-:S03]  /*54740*/  LOP3.LUT R6, R9, 0x8, RZ, 0x3c, !PT ;  /* 0x0000000809067812 */ /* 0x002fc600078e3cff */
[----:B0-----:R-:W3:Y:S04]  /*54750*/  LDL.LU R28, [R1+0x1ed8] ;  /* 0x001ed800011c7983 */ /* 0x001ee80000300800 */
[----:B------:R-:W-:Y:S04]  /*54760*/  STL [R1+0x5184], R14 ;  /* 0x0051840e01007387 */ /* 0x000fe80000100800 */
[----:B------:R0:W-:Y:S04]  /*54770*/  STS.U8 [R6+UR4+0x200], R24 ;  /* 0x0002001806007988 */ /* 0x0001e80008000004 */
[----:B0-----:R-:W4:Y:S04]  /*54780*/  LDL.LU R24, [R1+0x1ed4] ;  /* 0x001ed40001187983 */ /* 0x001f280000300800 */
[----:B------:R-:W-:Y:S04]  /*54790*/  STS.U8 [R6+UR4+0x240], R10 ;  /* 0x0002400a06007988 */ /* 0x000fe80008000004 */
[----:B------:R-:W-:Y:S04]  /*547a0*/  STS.U8 [R6+UR4+0x280], R8 ;  /* 0x0002800806007988 */ /* 0x000fe80008000004 */
[----:B------:R0:W-:Y:S04]  /*547b0*/  STS.U8 [R6+UR4+0x2c0], R20 ;  /* 0x0002c01406007988 */ /* 0x0001e80008000004 */
[----:B------:R1:W-:Y:S04]  /*547c0*/  STS.U8 [R6+UR4+0x300], R0 ;  /* 0x0003000006007988 */ /* 0x0003e80008000004 */
[----:B0-----:R-:W4:Y:S04]  /*547d0*/  LDL.LU R20, [R1+0x1ed0] ;  /* 0x001ed00001147983 */ /* 0x001f280000300800 */
[----:B-1----:R-:W4:Y:S04]  /*547e0*/  LDL.LU R0, [R1+0x1dec] ;  /* 0x001dec0001007983 */ /* 0x002f280000300800 */
[----:B------:R-:W4:Y:S04]  /*547f0*/  LDL.LU R14, [R1+0x1de8] ;  /* 0x001de800010e7983 */ /* 0x000f280000300800 */
[----:B------:R-:W4:Y:S04]  /*54800*/  LDL.LU R15, [R1+0x1de4] ;  /* 0x001de400010f7983 */ /* 0x000f280000300800 */
[----:B------:R-:W4:Y:S04]  /*54810*/  LDL.LU R2, [R1+0x1de0] ;  /* 0x001de00001027983 */ /* 0x000f280000300800 */
[----:B------:R-:W4:Y:S04]  /*54820*/  LDL.LU R29, [R1+0x1ddc] ;  /* 0x001ddc00011d7983 */ /* 0x000f280000300800 */
        /* <DEDUP_REMOVED lines=15> */
[----:B------:R-:W4:Y:S04]  /*54920*/  LDL.LU R11, [R1+0x1c64] ;  /* 0x001c6400010b7983 */ /* 0x000f280000300800 */
[----:B--2---:R0:W-:Y:S04]  /*54930*/  STS.U8 [R6+UR4+0x1340], R26 ;  /* 0x0013401a06007988 */ /* 0x0041e80008000004 */
[----:B0-----:R-:W2:Y:S04]  /*54940*/  LDL.LU R26, [R1+0x1c60] ;  /* 0x001c6000011a7983 */ /* 0x001ea80000300800 */
[----:B---3--:R0:W-:Y:S04]  /*54950*/  STS.U8 [R6+UR4+0x1300], R28 ;  /* 0x0013001c06007988 */ /* 0x0081e80008000004 */
[----:B0-----:R-:W3:Y:S04]  /*54960*/  LDL.LU R28, [R1+0x1c5c] ;  /* 0x001c5c00011c7983 */ /* 0x001ee80000300800 */
[----:B------:R-:W3:Y:S04]  /*54970*/  LDL.LU R10, [R1+0x1b78] ;  /* 0x001b7800010a7983 */ /* 0x000ee80000300800 */
[----:B------:R-:W3:Y:S04]  /*54980*/  LDL.LU R8, [R1+0x1b74] ;  /* 0x001b740001087983 */ /* 0x000ee80000300800 */
[----:B----4-:R0:W-:Y:S04]  /*54990*/  STS.U8 [R6+UR4+0x13c0], R24 ;  /* 0x0013c01806007988 */ /* 0x0101e80008000004 */
[----:B------:R-:W4:Y:S04]  /*549a0*/  LDL.LU R22, [R1+0x1b70] ;  /* 0x001b700001167983 */ /* 0x000f280000300800 */
[----:B0-----:R-:W4:Y:S04]  /*549b0*/  LDL.LU R24, [R1+0x1b6c] ;  /* 0x001b6c0001187983 */ /* 0x001f280000300800 */
[----:B------:R-:W4:Y:S04]  /*549c0*/  LDL.LU R7, [R1+0x1b68] ;  /* 0x001b680001077983 */ /* 0x000f280000300800 */
[----:B------:R-:W4:Y:S04]  /*549d0*/  LDL.LU R5, [R1+0x1b64] ;  /* 0x001b640001057983 */ /* 0x000f280000300800 */
[----:B------:R-:W4:Y:S04]  /*549e0*/  LDL.LU R4, [R1+0x1b60] ;  /* 0x001b600001047983 */ /* 0x000f280000300800 */
[----:B------:R-:W4:Y:S04]  /*549f0*/  LDL.LU R3, [R1+0x1b5c] ;  /* 0x001b5c0001037983 */ /* 0x000f280000300800 */
[----:B------:R-:W4:Y:S04]  /*54a00*/  LDL.LU R16, [R1+0x1a78] ;  /* 0x001a780001107983 */ /* 0x000f280000300800 */
[----:B------:R0:W-:Y:S04]  /*54a10*/  STS.U8 [R6+UR4+0x1380], R20 ;  /* 0x0013801406007988 */ /* 0x0001e80008000004 */
[----:B------:R-:W4:Y:S04]  /*54a20*/  LDL.LU R18, [R1+0x1a74] ;  /* 0x001a740001127983 */ /* 0x000f280000300800 */
[----:B------:R1:W-:Y:S04]  /*54a30*/  STS.U8 [R6+UR4+0x2200], R0 ;  /* 0x0022000006007988 */ /* 0x0003e80008000004 */
[----:B0-----:R-:W4:Y:S04]  /*54a40*/  LDL.LU R20, [R1+0x1a70] ;  /* 0x001a700001147983 */ /* 0x001f280000300800 */
[----:B-1----:R-:W4:Y:S04]  /*54a50*/  LDL.LU R0, [R1+0x1a6c] ;  /* 0x001a6c0001007983 */ /* 0x002f280000300800 */
[----:B------:R-:W-:Y:S04]  /*54a60*/  STS.U8 [R6+UR4+0x2240], R14 ;  /* 0x0022400e06007988 */ /* 0x000fe80008000004 */
        /* <DEDUP_REMOVED lines=12> */
[----:B--2---:R0:W-:Y:S04]  /*54b30*/  STS.U8 [R6+UR4+0x33c0], R26 ;  /* 0x0033c01a06007988 */ /* 0x0041e80008000004 */
[----:B0-----:R-:W2:Y:S04]  /*54b40*/  LDL.LU R26, [R1+0x1a68] ;  /* 0x001a6800011a7983 */ /* 0x001ea80000300800 */
[----:B---3--:R0:W-:Y:S04]  /*54b50*/  STS.U8 [R6+UR4+0x3380], R28 ;  /* 0x0033801c06007988 */ /* 0x0081e80008000004 */
[----:B------:R-:W-:Y:S04]  /*54b60*/  STS.U8 [R6+UR4+0x4200], R10 ;  /* 0x0042000a06007988 */ /* 0x000fe80008000004 */
[----:B------:R-:W-:Y:S04]  /*54b70*/  STS.U8 [R6+UR4+0x4240], R8 ;  /* 0x0042400806007988 */ /* 0x000fe80008000004 */
[----:B----4-:R1:W-:Y:S04]  /*54b80*/  STS.U8 [R6+UR4+0x4280], R22 ;  /* 0x0042801606007988 */ /* 0x0103e80008000004 */
[----:B0-----:R-:W3:Y:S04]  /*54b90*/  LDL.LU R28, [R1+0x1a64] ;  /* 0x001a6400011c7983 */ /* 0x001ee80000300800 */
[----:B------:R0:W-:Y:S04]  /*54ba0*/  STS.U8 [R6+UR4+0x42c0], R24 ;  /* 0x0042c01806007988 */ /* 0x0001e80008000004 */
[----:B-1----:R-:W4:Y:S04]  /*54bb0*/  LDL.LU R22, [R1+0x1a60] ;  /* 0x001a600001167983 */ /* 0x002f280000300800 */
[----:B------:R-:W-:Y:S04]  /*54bc0*/  STS.U8 [R6+UR4+0x4300], R7 ;  /* 0x0043000706007988 */ /* 0x000fe80008000004 */
[----:B------:R-:W-:Y:S04]  /*54bd0*/  STS.U8 [R6+UR4+0x4340], R5 ;  /* 0x0043400506007988 */ /* 0x000fe80008000004 */
[----:B0-----:R-:W4:Y:S04]  /*54be0*/  LDL.LU R24, [R1+0x1a5c] ;  /* 0x001a5c0001187983 */ /* 0x001f280000300800 */
[----:B------:R-:W4:Y:S04]  /*54bf0*/  LDL.LU R14, [R1+0x1978] ;  /* 0x00197800010e7983 */ /* 0x000f280000300800 */
[----:B------:R-:W4:Y:S04]  /*54c00*/  LDL.LU R15, [R1+0x1974] ;  /* 0x00197400010f7983 */ /* 0x000f280000300800 */
        /* <DEDUP_REMOVED lines=15> */
[----:B------:R0:W-:Y:S04]  /*54d00*/  STS.U8 [R6+UR4+0x5280], R0 ;  /* 0x0052800006007988 */ /* 0x0001e80008000004 */
[----:B------:R-:W4:Y:S04]  /*54d10*/  LDL.LU R11, [R1+0x1488] ;  /* 0x00148800010b7983 */ /* 0x000f280000300800 */
[----:B0-----:R-:W4:Y:S04]  /*54d20*/  LDL.LU R0, [R1+0x1484] ;  /* 0x0014840001007983 */ /* 0x001f280000300800 */
[----:B--2---:R0:W-:Y:S04]  /*54d30*/  STS.U8 [R6+UR4+0x5340], R26 ;  /* 0x0053401a06007988 */ /* 0x0041e80008000004 */
[----:B0-----:R-:W2:Y:S04]  /*54d40*/  LDL.LU R26, [R1+0x1480] ;  /* 0x00148000011a7983 */ /* 0x001ea80000300800 */
[----:B------:R-:W2:Y:S04]  /*54d50*/  LDL.LU R10, [R1+0x147c] ;  /* 0x00147c00010a7983 */ /* 0x000ea80000300800 */
[----:B------:R-:W2:Y:S04]  /*54d60*/  LDL.LU R8, [R1+0x818] ;  /* 0x0008180001087983 */ /* 0x000ea80000300800 */
[----:B------:R-:W2:Y:S04]  /*54d70*/  LDL.LU R20, [R1+0x814] ;  /* 0x0008140001147983 */ /* 0x000ea80000300800 */
[----:B---3--:R0:W-:Y:S04]  /*54d80*/  STS.U8 [R6+UR4+0x5300], R28 ;  /* 0x0053001c06007988 */ /* 0x0081e80008000004 */
[----:B----4-:R1:W-:Y:S04]  /*54d90*/  STS.U8 [R6+UR4+0x53c0], R22 ;  /* 0x0053c01606007988 */ /* 0x0103e80008000004 */
[----:B0-----:R-:W3:Y:S04]  /*54da0*/  LDL.LU R28, [R1+0x810] ;  /* 0x00081000011c7983 */ /* 0x001ee80000300800 */
[----:B------:R0:W-:Y:S04]  /*54db0*/  STS.U8 [R6+UR4+0x5380], R24 ;  /* 0x0053801806007988 */ /* 0x0001e80008000004 */
[----:B------:R-:W-:Y:S04]  /*54dc0*/  STS.U8 [R6+UR4+0x6200], R14 ;  /* 0x0062000e06007988 */ /* 0x000fe80008000004 */
[----:B------:R-:W-:Y:S04]  /*54dd0*/  STS.U8 [R6+UR4+0x6240], R15 ;  /* 0x0062400f06007988 */ /* 0x000fe80008000004 */
[----:B------:R-:W-:Y:S04]  /*54de0*/  STS.U8 [R6+UR4+0x6280], R2 ;  /* 0x0062800206007988 */ /* 0x000fe80008000004 */
[----:B------:R-:W-:Y:S04]  /*54df0*/  STS.U8 [R6+UR4+0x62c0], R29 ;  /* 0x0062c01d06007988 */ /* 0x000fe80008000004 */
[----:B------:R-:W-:Y:S04]  /*54e00*/  STS.U8 [R6+UR4+0x6300], R27 ;  /* 0x0063001b06007988 */ /* 0x000fe80008000004 */
        /* <DEDUP_REMOVED lines=13> */
[----:B-1----:R-:W4:Y:S04]  /*54ee0*/  LDL.LU R22, [R1+0x6c4] ;  /* 0x0006c40001167983 */ /* 0x002f280000300800 */
[----:B------:R-:W-:Y:S04]  /*54ef0*/  STS.U8 [R6+UR4+0x7340], R11 ;  /* 0x0073400b06007988 */ /* 0x000fe80008000004 */
[----:B0-----:R-:W4:Y:S04]  /*54f00*/  LDL.LU R24, [R1+0x6c0] ;  /* 0x0006c00001187983 */ /* 0x001f280000300800 */
[----:B------:R0:W-:Y:S04]  /*54f10*/  STS.U8 [R6+UR4+0x7300], R0 ;  /* 0x0073000006007988 */ /* 0x0001e80008000004 */
[----:B0-----:R-:W4:Y:S04]  /*54f20*/  LDL.LU R0, [R1+0x6ac] ;  /* 0x0006ac0001007983 */ /* 0x001f280000300800 */
[----:B--2---:R0:W-:Y:S04]  /*54f30*/  STS.U8 [R6+UR4+0x73c0], R26 ;  /* 0x0073c01a06007988 */ /* 0x0041e80008000004 */
[----:B------:R-:W-:Y:S04]  /*54f40*/  STS.U8 [R6+UR4+0x7380], R10 ;  /* 0x0073800a06007988 */ /* 0x000fe80008000004 */
[----:B0-----:R-:W2:Y:S04]  /*54f50*/  LDL.LU R26, [R1+0x6a8] ;  /* 0x0006a800011a7983 */ /* 0x001ea80000300800 */
[----:B------:R-:W-:Y:S04]  /*54f60*/  STS.U8 [R6+UR4+0x8200], R8 ;  /* 0x0082000806007988 */ /* 0x000fe80008000004 */
[----:B------:R0:W-:Y:S04]  /*54f70*/  STS.U8 [R6+UR4+0x8240], R20 ;  /* 0x0082401406007988 */ /* 0x0001e80008000004 */
[----:B0-----:R-:W2:Y:S04]  /*54f80*/  LDL.LU R20, [R1+0x6a4] ;  /* 0x0006a40001147983 */ /* 0x001ea80000300800 */
[----:B---3--:R0:W-:Y:S04]  /*54f90*/  STS.U8 [R6+UR4+0x8280], R28 ;  /* 0x0082801c06007988 */ /* 0x0081e80008000004 */
[----:B0-----:R-:W3:Y:S04]  /*54fa0*/  LDL.LU R28, [R1+0x6a0] ;  /* 0x0006a000011c7983 */ /* 0x001ee80000300800 */
[----:B------:R-:W3:Y:S04]  /*54fb0*/  LDL.LU R14, [R1+0x69c] ;  /* 0x00069c00010e7983 */ /* 0x000ee80000300800 */
[----:B------:R-:W3:Y:S04]  /*54fc0*/  LDL.LU R15, [R1+0x598] ;  /* 0x00059800010f7983 */ /* 0x000ee80000300800 */
[----:B------:R-:W3:Y:S04]  /*54fd0*/  LDL.LU R2, [R1+0x594] ;  /* 0x0005940001027983 */ /* 0x000ee80000300800 */
[----:B------:R-:W3:Y:S04]  /*54fe0*/  LDL.LU R29, [R1+0x590] ;  /* 0x00059000011d7983 */ /* 0x000ee80000300800 */
[----:B------:R-:W3:Y:S04]  /*54ff0*/  LDL.LU R27, [R1+0x58c] ;  /* 0x00058c00011b7983 */ /* 0x000ee80000300800 */
[----:B----4-:R-:W-:Y:S04]  /*55000*/  STS.U8 [R6+UR4+0x82c0], R7 ;  /* 0x0082c00706007988 */ /* 0x010fe80008000004 */
        /* <DEDUP_REMOVED lines=13> */
[----:B------:R-:W-:Y:S04]  /*550e0*/  STS.U8 [R6+UR4+0x92c0], R24 ;  /* 0x0092c01806007988 */ /* 0x000fe80008000004 */
[----:B------:R-:W4:Y:S04]  /*550f0*/  LDL.LU R11, [R1+0x48c] ;  /* 0x00048c00010b7983 */ /* 0x000f280000300800 */
[----:B0-----:R-:W4:Y:S04]  /*55100*/  LDL.LU R22, [R1+0x488] ;  /* 0x0004880001167983 */ /* 0x001f280000300800 */
[----:B------:R0:W-:Y:S04]  /*55110*/  STS.U8 [R6+UR4+0x9280], R0 ;  /* 0x0092800006007988 */ /* 0x0001e80008000004 */
[----:B0-----:R-:W4:Y:S04]  /*55120*/  LDL.LU R0, [R1+0x484] ;  /* 0x0004840001007983 */ /* 0x001f280000300800 */
[----:B------:R-:W4:Y:S04]  /*55130*/  LDL.LU R10, [R1+0x480] ;  /* 0x00048000010a7983 */ /* 0x000f280000300800 */
[----:B------:R-:W4:Y:S04]  /*55140*/  LDL.LU R8, [R1+0x47c] ;  /* 0x00047c0001087983 */ /* 0x000f280000300800 */
[----:B------:R-:W4:Y:S04]  /*55150*/  LDL.LU R24, [R1+0x378] ;  /* 0x0003780001187983 */ /* 0x000f280000300800 */
[----:B--2---:R0:W-:Y:S04]  /*55160*/  STS.U8 [R6+UR4+0x9340], R26 ;  /* 0x0093401a06007988 */ /* 0x0041e80008000004 */
[----:B0-----:R-:W2:Y:S04]  /*55170*/  LDL.LU R26, [R1+0x374] ;  /* 0x00037400011a7983 */ /* 0x001ea80000300800 */
[----:B------:R-:W2:Y:S04]  /*55180*/  LDL.LU R7, [R1+0x370] ;  /* 0x0003700001077983 */ /* 0x000ea80000300800 */
[----:B------:R-:W2:Y:S04]  /*55190*/  LDL.LU R5, [R1+0x36c] ;  /* 0x00036c0001057983 */ /* 0x000ea80000300800 */
[----:B------:R-:W2:Y:S04]  /*551a0*/  LDL.LU R4, [R1+0x368] ;  /* 0x0003680001047983 */ /* 0x000ea80000300800 */
[----:B------:R-:W2:Y:S04]  /*551b0*/  LDL.LU R3, [R1+0x364] ;  /* 0x0003640001037983 */ /* 0x000ea80000300800 */
[----:B------:R0:W-:Y:S04]  /*551c0*/  STS.U8 [R6+UR4+0x9300], R20 ;  /* 0x0093001406007988 */ /* 0x0001e80008000004 */
[----:B------:R-:W2:Y:S04]  /*551d0*/  LDL.LU R16, [R1+0x360] ;  /* 0x0003600001107983 */ /* 0x000ea80000300800 */
[----:B------:R-:W2:Y:S04]  /*551e0*/  LDL.LU R18, [R1+0x35c] ;  /* 0x00035c0001127983 */ /* 0x000ea80000300800 */
[----:B0-----:R-:W2:Y:S04]  /*551f0*/  LDL.LU R20, [R1+0x278] ;  /* 0x0002780001147983 */ /* 0x001ea80000300800 */
[----:B---3--:R0:W-:Y:S04]  /*55200*/  STS.U8 [R6+UR4+0x93c0], R28 ;  /* 0x0093c01c06007988 */ /* 0x0081e80008000004 */
[----:B------:R-:W-:Y:S04]  /*55210*/  STS.U8 [R6+UR4+0x9380], R14 ;  /* 0x0093800e06007988 */ /* 0x000fe80008000004 */
[----:B------:R-:W-:Y:S04]  /*55220*/  STS.U8 [R6+UR4+0xa200], R15 ;  /* 0x00a2000f06007988 */ /* 0x000fe80008000004 */
[----:B------:R-:W-:Y:S04]  /*55230*/  STS.U8 [R6+UR4+0xa240], R2 ;  /* 0x00a2400206007988 */ /* 0x000fe80008000004 */
[----:B------:R-:W-:Y:S04]  /*55240*/  STS.U8 [R6+UR4+0xa280], R29 ;  /* 0x00a2801d06007988 */ /* 0x000fe80008000004 */
[----:B------:R-:W-:Y:S04]  /*55250*/  STS.U8 [R6+UR4+0xa2c0], R27 ;  /* 0x00a2c01b06007988 */ /* 0x000fe80008000004 */
[----:B----4-:R-:W-:Y:S04]  /*55260*/  STS.U8 [R6+UR4+0xa300], R25 ;  /* 0x00a3001906007988 */ /* 0x010fe80008000004 */
[----:B0-----:R-:W3:Y:S04]  /*55270*/  LDL.LU R28, [R1+0x274] ;  /* 0x00027400011c7983 */ /* 0x001ee80000300800 */
[----:B------:R-:W-:Y:S04]  /*55280*/  STS.U8 [R6+UR4+0xa340], R23 ;  /* 0x00a3401706007988 */ /* 0x000fe80008000004 */
[----:B------:R-:W-:Y:S04]  /*55290*/  STS.U8 [R6+UR4+0xa380], R21 ;  /* 0x00a3801506007988 */ /* 0x000fe80008000004 */
[----:B------:R-:W-:Y:S04]  /*552a0*/  STS.U8 [R6+UR4+0xa3c0], R19 ;  /* 0x00a3c01306007988 */ /* 0x000fe80008000004 */
[----:B------:R-:W-:Y:S04]  /*552b0*/  STS.U8 [R6+UR4+0xb240], R17 ;  /* 0x00b2401106007988 */ /* 0x000fe80008000004 */
[----:B------:R-:W-:Y:S04]  /*552c0*/  STS.U8 [R6+UR4+0xb200], R13 ;  /* 0x00b2000d06007988 */ /* 0x000fe80008000004 */
[----:B------:R-:W-:Y:S04]  /*552d0*/  STS.U8 [R6+UR4+0xb2c0], R12 ;  /* 0x00b2c00c06007988 */ /* 0x000fe80008000004 */
[----:B------:R-:W-:Y:S04]  /*552e0*/  STS.U8 [R6+UR4+0xb280], R11 ;  /* 0x00b2800b06007988 */ /* 0x000fe80008000004 */
[----:B------:R0:W-:Y:S04]  /*552f0*/  STS.U8 [R6+UR4+0xb340], R22 ;  /* 0x00b3401606007988 */ /* 0x0001e80008000004 */
[----:B0-----:R-:W4:Y:S04]  /*55300*/  LDL.LU R22, [R1+0x270] ;  /* 0x0002700001167983 */ /* 0x001f280000300800 */
[----:B------:R0:W-:Y:S04]  /*55310*/  STS.U8 [R6+UR4+0xb300], R0 ;  /* 0x00b3000006007988 */ /* 0x0001e80008000004 */
[----:B0-----:R-:W4:Y:S04]  /*55320*/  LDL.LU R0, [R1+0x26c] ;  /* 0x00026c0001007983 */ /* 0x001f280000300800 */
[----:B------:R-:W-:Y:S04]  /*55330*/  STS.U8 [R6+UR4+0xb3c0], R10 ;  /* 0x00b3c00a06007988 */ /* 0x000fe80008000004 */
[----:B------:R-:W-:Y:S04]  /*55340*/  STS.U8 [R6+UR4+0xb380], R8 ;  /* 0x00b3800806007988 */ /* 0x000fe80008000004 */
[----:B------:R0:W-:Y:S04]  /*55350*/  STS.U8 [R6+UR4+0xc200], R24 ;  /* 0x00c2001806007988 */ /* 0x0001e80008000004 */
[----:B0-----:R-:W4:Y:S04]  /*55360*/  LDL.LU R24, [R1+0x268] ;  /* 0x0002680001187983 */ /* 0x001f280000300800 */
[----:B--2---:R0:W-:Y:S04]  /*55370*/  STS.U8 [R6+UR4+0xc240], R26 ;  /* 0x00c2401a06007988 */ /* 0x0041e80008000004 */
[----:B------:R-:W-:Y:S04]  /*55380*/  STS.U8 [R6+UR4+0xc280], R7 ;  /* 0x00c2800706007988 */ /* 0x000fe80008000004 */
[----:B------:R-:W-:Y:S04]  /*55390*/  STS.U8 [R6+UR4+0xc2c0], R5 ;  /* 0x00c2c00506007988 */ /* 0x000fe80008000004 */
[----:B0-----:R-:W2:Y:S04]  /*553a0*/  LDL.LU R26, [R1+0x264] ;  /* 0x00026400011a7983 */ /* 0x001ea80000300800 */
[----:B------:R-:W2:Y:S04]  /*553b0*/  LDL.LU R14, [R1+0x260] ;  /* 0x00026000010e7983 */ /* 0x000ea80000300800 */
[----:B------:R-:W2:Y:S04]  /*553c0*/  LDL.LU R15, [R1+0x25c] ;  /* 0x00025c00010f7983 */ /* 0x000ea80000300800 */
[----:B------:R-:W2:Y:S04]  /*553d0*/  LDL.LU R2, [R1+0x178] ;  /* 0x0001780001027983 */ /* 0x000ea80000300800 */
[----:B------:R-:W2:Y:S04]  /*553e0*/  LDL.LU R29, [R1+0x174] ;  /* 0x00017400011d7983 */ /* 0x000ea80000300800 */
[----:B------:R-:W2:Y:S04]  /*553f0*/  LDL.LU R27, [R1+0x170] ;  /* 0x00017000011b7983 */ /* 0x000ea80000300800 */
[----:B------:R-:W2:Y:S04]  /*55400*/  LDL.LU R25, [R1+0x16c] ;  /* 0x00016c0001197983 */ /* 0x000ea80000300800 */
[----:B------:R-:W2:Y:S04]  /*55410*/  LDL.LU R23, [R1+0x168] ;  /* 0x0001680001177983 */ /* 0x000ea80000300800 */
[----:B------:R-:W-:Y:S04]  /*55420*/  STS.U8 [R6+UR4+0xc300], R4 ;  /* 0x00c3000406007988 */ /* 0x000fe80008000004 */
        /* <DEDUP_REMOVED lines=9> */
[----:B------:R-:W2:Y:S04]  /*554c0*/  LDL.LU R11, [R1+0x70] ;  /* 0x00007000010b7983 */ /* 0x000ea80000300800 */
[----:B---3--:R0:W-:Y:S04]  /*554d0*/  STS.U8 [R6+UR4+0xd200], R28 ;  /* 0x00d2001c06007988 */ /* 0x0081e80008000004 */
[----:B0-----:R-:W3:Y:S04]  /*554e0*/  LDL.LU R28, [R1+0x6c] ;  /* 0x00006c00011c7983 */ /* 0x001ee80000300800 */
[----:B------:R-:W3:Y:S04]  /*554f0*/  LDL.LU R10, [R1+0x68] ;  /* 0x00006800010a7983 */ /* 0x000ee80000300800 */
[----:B------:R-:W3:Y:S04]  /*55500*/  LDL.LU R8, [R1+0x64] ;  /* 0x0000640001087983 */ /* 0x000ee80000300800 */
[----:B------:R-:W3:Y:S04]  /*55510*/  LDL.LU R7, [R1+0x60] ;  /* 0x0000600001077983 */ /* 0x000ee80000300800 */
[----:B----4-:R0:W-:Y:S04]  /*55520*/  STS.U8 [R6+UR4+0xd2c0], R22 ;  /* 0x00d2c01606007988 */ /* 0x0101e80008000004 */
[----:B0-----:R-:W4:Y:S04]  /*55530*/  LDL.LU R22, [R1+0x5c] ;  /* 0x00005c0001167983 */ /* 0x001f280000300800 */
[----:B------:R0:W-:Y:S04]  /*55540*/  STS.U8 [R6+UR4+0xd280], R0 ;  /* 0x00d2800006007988 */ /* 0x0001e80008000004 */
[----:B0-----:R-:W4:Y:S04]  /*55550*/  LDL.LU R0, [R1+0x1fcc] ;  /* 0x001fcc0001007983 */ /* 0x001f280000300800 */
[----:B------:R0:W-:Y:S04]  /*55560*/  STS.U8 [R6+UR4+0xd340], R24 ;  /* 0x00d3401806007988 */ /* 0x0001e80008000004 */
[----:B------:R-:W4:Y:S04]  /*55570*/  LDL.LU R5, [R1+0x1fc8] ;  /* 0x001fc80001057983 */ /* 0x000f280000300800 */
[----:B------:R-:W4:Y:S04]  /*55580*/  LDL.LU R4, [R1+0x1fc4] ;  /* 0x001fc40001047983 */ /* 0x000f280000300800 */
[----:B------:R-:W4:Y:S04]  /*55590*/  LDL.LU R3, [R1+0x1fc0] ;  /* 0x001fc00001037983 */ /* 0x000f280000300800 */
[----:B------:R-:W4:Y:S04]  /*555a0*/  LDL.LU R16, [R1+0x1fbc] ;  /* 0x001fbc0001107983 */ /* 0x000f280000300800 */
[----:B------:R-:W4:Y:S04]  /*555b0*/  LDL.LU R18, [R1+0x1fb8] ;  /* 0x001fb80001127983 */ /* 0x000f280000300800 */
[----:B------:R-:W4:Y:S04]  /*555c0*/  LDL.LU R20, [R1+0x1fb4] ;  /* 0x001fb40001147983 */ /* 0x000f280000300800 */
[----:B0-----:R-:W4:Y:S04]  /*555d0*/  LDL.LU R24, [R1+0x1fb0] ;  /* 0x001fb00001187983 */ /* 0x001f280000300800 */
[----:B--2---:R0:W-:Y:S04]  /*555e0*/  STS.U8 [R6+UR4+0xd300], R26 ;  /* 0x00d3001a06007988 */ /* 0x0041e80008000004 */
[----:B------:R-:W-:Y:S04]  /*555f0*/  STS.U8 [R6+UR4+0xd3c0], R14 ;  /* 0x00d3c00e06007988 */ /* 0x000fe80008000004 */
[----:B------:R-:W-:Y:S04]  /*55600*/  STS.U8 [R6+UR4+0xd380], R15 ;  /* 0x00d3800f06007988 */ /* 0x000fe80008000004 */
[----:B------:R1:W-:Y:S04]  /*55610*/  STS.U8 [R6+UR4+0xe200], R2 ;  /* 0x00e2000206007988 */ /* 0x0003e80008000004 */
[----:B------:R-:W-:Y:S04]  /*55620*/  STS.U8 [R6+UR4+0xe240], R29 ;  /* 0x00e2401d06007988 */ /* 0x000fe80008000004 */
[----:B------:R-:W-:Y:S04]  /*55630*/  STS.U8 [R6+UR4+0xe280], R27 ;  /* 0x00e2801b06007988 */ /* 0x000fe80008000004 */
[----:B------:R-:W-:Y:S04]  /*55640*/  STS.U8 [R6+UR4+0xe2c0], R25 ;  /* 0x00e2c01906007988 */ /* 0x000fe80008000004 */
[----:B------:R-:W-:Y:S04]  /*55650*/  STS.U8 [R6+UR4+0xe300], R23 ;  /* 0x00e3001706007988 */ /* 0x000fe80008000004 */
[----:B------:R-:W-:Y:S04]  /*55660*/  STS.U8 [R6+UR4+0xe340], R21 ;  /* 0x00e3401506007988 */ /* 0x000fe80008000004 */
[----:B------:R-:W-:Y:S04]  /*55670*/  STS.U8 [R6+UR4+0xe380], R19 ;  /* 0x00e3801306007988 */ /* 0x000fe80008000004 */
[----:B0-----:R-:W2:Y:S04]  /*55680*/  LDL.LU R26, [R1+0x1ecc] ;  /* 0x001ecc00011a7983 */ /* 0x001ea80000300800 */
[----:B------:R-:W-:Y:S04]  /*55690*/  STS.U8 [R6+UR4+0xe3c0], R17 ;  /* 0x00e3c01106007988 */ /* 0x000fe80008000004 */
[----:B------:R-:W-:Y:S04]  /*556a0*/  STS.U8 [R6+UR4+0xf240], R13 ;  /* 0x00f2400d06007988 */ /* 0x000fe80008000004 */
[----:B------:R-:W-:Y:S04]  /*556b0*/  STS.U8 [R6+UR4+0xf200], R12 ;  /* 0x00f2000c06007988 */ /* 0x000fe80008000004 */
[----:B------:R-:W-:Y:S01]  /*556c0*/  STS.U8 [R6+UR4+0xf2c0], R11 ;  /* 0x00f2c00b06007988 */ /* 0x000fe20008000004 */
[----:B-1----:R-:W-:-:S03]  /*556d0*/  LOP3.LUT R2, R9, 0x10, RZ, 0x3c, !PT ;  /* 0x0000001009027812 */ /* 0x002fc600078e3cff */
[----:B---3--:R0:W-:Y:S04]  /*556e0*/  STS.U8 [R6+UR4+0xf280], R28 ;  /* 0x00f2801c06007988 */ /* 0x0081e80008000004 */
[----:B------:R-:W-:Y:S04]  /*556f0*/  STS.U8 [R6+UR4+0xf340], R10 ;  /* 0x00f3400a06007988 */ /* 0x000fe80008000004 */
[----:B0-----:R-:W3:Y:S04]  /*55700*/  LDL.LU R28, [R1+0x1ec8] ;  /* 0x001ec800011c7983 */ /* 0x001ee80000300800 */
[----:B------:R-:W-:Y:S04]  /*55710*/  STS.U8 [R6+UR4+0xf300], R8 ;  /* 0x00f3000806007988 */ /* 0x000fe80008000004 */
[----:B------:R-:W-:Y:S04]  /*55720*/  STS.U8 [R6+UR4+0xf3c0], R7 ;  /* 0x00f3c00706007988 */ /* 0x000fe80008000004 */
[----:B----4-:R0:W-:Y:S04]  /*55730*/  STS.U8 [R6+UR4+0xf380], R22 ;  /* 0x00f3801606007988 */ /* 0x0101e80008000004 */
[----:B0-----:R-:W4:Y:S04]  /*55740*/  LDL.LU R22, [R1+0x1ec4] ;  /* 0x001ec40001167983 */ /* 0x001f280000300800 */
[----:B------:R0:W-:Y:S04]  /*55750*/  STS.U8 [R2+UR4+0x400], R0 ;  /* 0x0004000002007988 */ /* 0x0001e80008000004 */
[----:B0-----:R-:W4:Y:S04]  /*55760*/  LDL.LU R0, [R1+0x1ec0] ;  /* 0x001ec00001007983 */ /* 0x001f280000300800 */
        /* <DEDUP_REMOVED lines=21> */
[----:B------:R-:W4:Y:S04]  /*558c0*/  LDL.LU R9, [R1+0x1c50] ;  /* 0x001c500001097983 */ /* 0x000f280000300800 */
[----:B------:R-:W4:Y:S04]  /*558d0*/  LDL.LU R8, [R1+0x1c4c] ;  /* 0x001c4c0001087983 */ /* 0x000f280000300800 */
        /* <DEDUP_REMOVED lines=11> */
[----:B------:R-:W3:Y:S04]  /*55990*/  LDL.LU R20, [R1+0x1b44] ;  /* 0x001b440001147983 */ /* 0x000ee80000300800 */
[----:B----4-:R0:W-:Y:S04]  /*559a0*/  STS.U8 [R2+UR4+0x14c0], R22 ;  /* 0x0014c01602007988 */ /* 0x0101e80008000004 */
[----:B0-----:R-:W4:Y:S04]  /*559b0*/  LDL.LU R22, [R1+0x1b40] ;  /* 0x001b400001167983 */ /* 0x001f280000300800 */
[----:B------:R0:W-:Y:S04]  /*559c0*/  STS.U8 [R2+UR4+0x1480], R0 ;  /* 0x0014800002007988 */ /* 0x0001e80008000004 */
[----:B0-----:R-:W4:Y:S04]  /*559d0*/  LDL.LU R0, [R1+0x1b3c] ;  /* 0x001b3c0001007983 */ /* 0x001f280000300800 */
        /* <DEDUP_REMOVED lines=14> */
[----:B------:R-:W-:Y:S04]  /*55ac0*/  STS.U8 [R2+UR4+0x34c0], R9 ;  /* 0x0034c00902007988 */ /* 0x000fe80008000004 */
[----:B------:R-:W-:Y:S04]  /*55ad0*/  STS.U8 [R2+UR4+0x3480], R8 ;  /* 0x0034800802007988 */ /* 0x000fe80008000004 */
[----:B------:R-:W-:Y:S04]  /*55ae0*/  STS.U8 [R2+UR4+0x3540], R7 ;  /* 0x0035400702007988 */ /* 0x000fe80008000004 */
[----:B------:R-:W-:Y:S04]  /*55af0*/  STS.U8 [R2+UR4+0x3500], R6 ;  /* 0x0035000602007988 */ /* 0x000fe80008000004 */
[----:B0-----:R-:W4:Y:S04]  /*55b00*/  LDL.LU R24, [R1+0x1a58] ;  /* 0x001a580001187983 */ /* 0x001f280000300800 */
[----:B--2---:R0:W-:Y:S04]  /*55b10*/  STS.U8 [R2+UR4+0x35c0], R26 ;  /* 0x0035c01a02007988 */ /* 0x0041e80008000004 */
[----:B0-----:R-:W2:Y:S04]  /*55b20*/  LDL.LU R26, [R1+0x1a54] ;  /* 0x001a5400011a7983 */ /* 0x001ea80000300800 */
[----:B---3--:R0:W-:Y:S04]  /*55b30*/  STS.U8 [R2+UR4+0x3580], R28 ;  /* 0x0035801c02007988 */ /* 0x0081e80008000004 */
[----:B------:R-:W-:Y:S04]  /*55b40*/  STS.U8 [R2+UR4+0x4400], R5 ;  /* 0x0044000502007988 */ /* 0x000fe80008000004 */
[----:B------:R-:W-:Y:S04]  /*55b50*/  STS.U8 [R2+UR4+0x4440], R4 ;  /* 0x0044400402007988 */ /* 0x000fe80008000004 */
[----:B0-----:R-:W3:Y:S04]  /*55b60*/  LDL.LU R28, [R1+0x1a50] ;  /* 0x001a5000011c7983 */ /* 0x001ee80000300800 */
[----:B------:R-:W3:Y:S04]  /*55b70*/  LDL.LU R14, [R1+0x1a4c] ;  /* 0x001a4c00010e7983 */ /* 0x000ee80000300800 */
[----:B------:R-:W3:Y:S04]  /*55b80*/  LDL.LU R15, [R1+0x1a48] ;  /* 0x001a4800010f7983 */ /* 0x000ee80000300800 */
[----:B------:R-:W3:Y:S04]  /*55b90*/  LDL.LU R29, [R1+0x1a44] ;  /* 0x001a4400011d7983 */ /* 0x000ee80000300800 */
[----:B------:R-:W3:Y:S04]  /*55ba0*/  LDL.LU R27, [R1+0x1a40] ;  /* 0x001a4000011b7983 */ /* 0x000ee80000300800 */
[----:B------:R-:W3:Y:S04]  /*55bb0*/  LDL.LU R25, [R1+0x1a3c] ;  /* 0x001a3c0001197983 */ /* 0x000ee80000300800 */
[----:B------:R-:W3:Y:S04]  /*55bc0*/  LDL.LU R23, [R1+0x1958] ;  /* 0x0019580001177983 */ /* 0x000ee80000300800 */
[----:B------:R-:W3:Y:S04]  /*55bd0*/  LDL.LU R21, [R1+0x1954] ;  /* 0x0019540001157983 */ /* 0x000ee80000300800 */
[----:B------:R-:W-:Y:S04]  /*55be0*/  STS.U8 [R2+UR4+0x4480], R3 ;  /* 0x0044800302007988 */ /* 0x000fe80008000004 */
[----:B------:R-:W3:Y:S04]  /*55bf0*/  LDL.LU R19, [R1+0x1950] ;  /* 0x0019500001137983 */ /* 0x000ee80000300800 */
[----:B------:R-:W-:Y:S04]  /*55c00*/  STS.U8 [R2+UR4+0x44c0], R16 ;  /* 0x0044c01002007988 */ /* 0x000fe80008000004 */
[----:B------:R-:W3:Y:S04]  /*55c10*/  LDL.LU R17, [R1+0x194c] ;  /* 0x00194c0001117983 */ /* 0x000ee80000300800 */
[----:B------:R-:W-:Y:S04]  /*55c20*/  STS.U8 [R2+UR4+0x4500], R18 ;  /* 0x0045001202007988 */ /* 0x000fe80008000004 */
[----:B------:R-:W3:Y:S04]  /*55c30*/  LDL.LU R13, [R1+0x1948] ;  /* 0x00194800010d7983 */ /* 0x000ee80000300800 */
[----:B------:R-:W-:Y:S04]  /*55c40*/  STS.U8 [R2+UR4+0x4540], R20 ;  /* 0x0045401402007988 */ /* 0x000fe80008000004 */
[----:B------:R-:W3:Y:S04]  /*55c50*/  LDL.LU R12, [R1+0x1944] ;  /* 0x00194400010c7983 */ /* 0x000ee80000300800 */
[----:B------:R-:W3:Y:S04]  /*55c60*/  LDL.LU R11, [R1+0x1940] ;  /* 0x00194000010b7983 */ /* 0x000ee80000300800 */
[----:B------:R-:W3:Y:S04]  /*55c70*/  LDL.LU R10, [R1+0x193c] ;  /* 0x00193c00010a7983 */ /* 0x000ee80000300800 */
[----:B----4-:R-:W-:Y:S04]  /*55c80*/  STS.U8 [R2+UR4+0x4580], R22 ;  /* 0x0045801602007988 */ /* 0x010fe80008000004 */
[----:B------:R0:W-:Y:S04]  /*55c90*/  STS.U8 [R2+UR4+0x45c0], R0 ;  /* 0x0045c00002007988 */ /* 0x0001e80008000004 */
[----:B0-----:R-:W4:Y:S04]  /*55ca0*/  LDL.LU R0, [R1+0x1478] ;  /* 0x0014780001007983 */ /* 0x001f280000300800 */
[----:B------:R-:W4:Y:S04]  /*55cb0*/  LDL.LU R9, [R1+0x1474] ;  /* 0x0014740001097983 */ /* 0x000f280000300800 */
[----:B------:R-:W4:Y:S04]  /*55cc0*/  LDL.LU R8, [R1+0x1470] ;  /* 0x0014700001087983 */ /* 0x000f280000300800 */
[----:B------:R-:W4:Y:S04]  /*55cd0*/  LDL.LU R7, [R1+0x146c] ;  /* 0x00146c0001077983 */ /* 0x000f280000300800 */
[----:B------:R-:W4:Y:S04]  /*55ce0*/  LDL.LU R6, [R1+0x1468] ;  /* 0x0014680001067983 */ /* 0x000f280000300800 */
[----:B------:R-:W4:Y:S04]  /*55cf0*/  LDL.LU R22, [R1+0x1464] ;  /* 0x0014640001167983 */ /* 0x000f280000300800 */
        /* <DEDUP_REMOVED lines=8> */
[----:B--2---:R0:W-:Y:S04]  /*55d80*/  STS.U8 [R2+UR4+0x5400], R26 ;  /* 0x0054001a02007988 */ /* 0x0041e80008000004 */
[----:B0-----:R-:W2:Y:S04]  /*55d90*/  LDL.LU R26, [R1+0x7d4] ;  /* 0x0007d400011a7983 */ /* 0x001ea80000300800 */
[----:B---3--:R0:W-:Y:S04]  /*55da0*/  STS.U8 [R2+UR4+0x54c0], R28 ;  /* 0x0054c01c02007988 */ /* 0x0081e80008000004 */
        /* <DEDUP_REMOVED lines=9> */
[----:B0-----:R-:W3:Y:S04]  /*55e40*/  LDL.LU R28, [R1+0x7d0] ;  /* 0x0007d000011c7983 */ /* 0x001ee80000300800 */
[----:B------:R-:W-:Y:S04]  /*55e50*/  STS.U8 [R2+UR4+0x6500], R13 ;  /* 0x0065000d02007988 */ /* 0x000fe80008000004 */
[----:B------:R-:W-:Y:S04]  /*55e60*/  STS.U8 [R2+UR4+0x6540], R12 ;  /* 0x0065400c02007988 */ /* 0x000fe80008000004 */
[----:B------:R-:W-:Y:S04]  /*55e70*/  STS.U8 [R2+UR4+0x6580], R11 ;  /* 0x0065800b02007988 */ /* 0x000fe80008000004 */
[----:B------:R-:W-:Y:S04]  /*55e80*/  STS.U8 [R2+UR4+0x65c0], R10 ;  /* 0x0065c00a02007988 */ /* 0x000fe80008000004 */
[----:B----4-:R0:W-:Y:S04]  /*55e90*/  STS.U8 [R2+UR4+0x7440], R0 ;  /* 0x0074400002007988 */ /* 0x0101e80008000004 */
[----:B------:R-:W-:Y:S04]  /*55ea0*/  STS.U8 [R2+UR4+0x7400], R9 ;  /* 0x0074000902007988 */ /* 0x000fe80008000004 */
[----:B0-----:R-:W4:Y:S04]  /*55eb0*/  LDL.LU R0, [R1+0x7cc] ;  /* 0x0007cc0001007983 */ /* 0x001f280000300800 */
[----:B------:R-:W-:Y:S04]  /*55ec0*/  STS.U8 [R2+UR4+0x74c0], R8 ;  /* 0x0074c00802007988 */ /* 0x000fe80008000004 */
[----:B------:R-:W-:Y:S04]  /*55ed0*/  STS.U8 [R2+UR4+0x7480], R7 ;  /* 0x0074800702007988 */ /* 0x000fe80008000004 */
[----:B------:R-:W-:Y:S04]  /*55ee0*/  STS.U8 [R2+UR4+0x7540], R6 ;  /* 0x0075400602007988 */ /* 0x000fe80008000004 */
[----:B------:R0:W-:Y:S04]  /*55ef0*/  STS.U8 [R2+UR4+0x7500], R22 ;  /* 0x0075001602007988 */ /* 0x0001e80008000004 */
[----:B0-----:R-:W4:Y:S04]  /*55f00*/  LDL.LU R22, [R1+0x698] ;  /* 0x0006980001167983 */ /* 0x001f280000300800 */
[----:B------:R0:W-:Y:S04]  /*55f10*/  STS.U8 [R2+UR4+0x75c0], R24 ;  /* 0x0075c01802007988 */ /* 0x0001e80008000004 */
        /* <DEDUP_REMOVED lines=26> */
[----:B---3--:R0:W-:Y:S04]  /*560c0*/  STS.U8 [R2+UR4+0x8580], R28 ;  /* 0x0085801c02007988 */ /* 0x0081e80008000004 */
[----:B0-----:R-:W3:Y:S04]  /*560d0*/  LDL.LU R28, [R1+0x468] ;  /* 0x00046800011c7983 */ /* 0x001ee80000300800 */
[----:B----4-:R0:W-:Y:S04]  /*560e0*/  STS.U8 [R2+UR4+0x85c0], R0 ;  /* 0x0085c00002007988 */ /* 0x0101e80008000004 */
        /* <DEDUP_REMOVED lines=8> */
[----:B0-----:R-:W4:Y:S04]  /*56170*/  LDL.LU R22, [R1+0x348] ;  /* 0x0003480001167983 */ /* 0x001f280000300800 */
[----:B------:R0:W-:Y:S04]  /*56180*/  STS.U8 [R2+UR4+0x9400], R24 ;  /* 0x0094001802007988 */ /* 0x0001e80008000004 */
        /* <DEDUP_REMOVED lines=8> */
[----:B0-----:R-:W4:Y:S04]  /*56210*/  LDL.LU R24, [R1+0x344] ;  /* 0x0003440001187983 */ /* 0x001f280000300800 */
[----:B------:R-:W-:Y:S04]  /*56220*/  STS.U8 [R2+UR4+0xa480], R17 ;  /* 0x00a4801102007988 */ /* 0x000fe80008000004 */
[----:B------:R-:W-:Y:S04]  /*56230*/  STS.U8 [R2+UR4+0xa4c0], R13 ;  /* 0x00a4c00d02007988 */ /* 0x000fe80008000004 */
[----:B------:R-:W-:Y:S04]  /*56240*/  STS.U8 [R2+UR4+0xa500], R12 ;  /* 0x00a5000c02007988 */ /* 0x000fe80008000004 */
[----:B------:R-:W-:Y:S04]  /*56250*/  STS.U8 [R2+UR4+0xa540], R11 ;  /* 0x00a5400b02007988 */ /* 0x000fe80008000004 */
[----:B------:R-:W-:Y:S04]  /*56260*/  STS.U8 [R2+UR4+0xa580], R10 ;  /* 0x00a5800a02007988 */ /* 0x000fe80008000004 */
[----:B--2---:R0:W-:Y:S04]  /*56270*/  STS.U8 [R2+UR4+0xa5c0], R26 ;  /* 0x00a5c01a02007988 */ /* 0x0041e80008000004 */
[----:B------:R-:W-:Y:S04]  /*56280*/  STS.U8 [R2+UR4+0xb440], R9 ;  /* 0x00b4400902007988 */ /* 0x000fe80008000004 */
[----:B------:R-:W-:Y:S04]  /*56290*/  STS.U8 [R2+UR4+0xb400], R8 ;  /* 0x00b4000802007988 */ /* 0x000fe80008000004 */
[----:B------:R-:W-:Y:S04]  /*562a0*/  STS.U8 [R2+UR4+0xb4c0], R7 ;  /* 0x00b4c00702007988 */ /* 0x000fe80008000004 */
[----:B------:R-:W-:Y:S04]  /*562b0*/  STS.U8 [R2+UR4+0xb480], R6 ;  /* 0x00b4800602007988 */ /* 0x000fe80008000004 */
[----:B0-----:R-:W2:Y:S04]  /*562c0*/  LDL.LU R26, [R1+0x340] ;  /* 0x00034000011a7983 */ /* 0x001ea80000300800 */
[----:B---3--:R0:W-:Y:S04]  /*562d0*/  STS.U8 [R2+UR4+0xb540], R28 ;  /* 0x00b5401c02007988 */ /* 0x0081e80008000004 */
[----:B0-----:R-:W3:Y:S04]  /*562e0*/  LDL.LU R28, [R1+0x33c] ;  /* 0x00033c00011c7983 */ /* 0x001ee80000300800 */
[----:B----4-:R0:W-:Y:S04]  /*562f0*/  STS.U8 [R2+UR4+0xb500], R0 ;  /* 0x00b5000002007988 */ /* 0x0101e80008000004 */
        /* <DEDUP_REMOVED lines=26> */
[----:B------:R-:W4:Y:S04]  /*564a0*/  LDL.LU R5, [R1+0x4c] ;  /* 0x00004c0001057983 */ /* 0x000f280000300800 */
[----:B------:R-:W4:Y:S04]  /*564b0*/  LDL.LU R3, [R1+0x48] ;  /* 0x0000480001037983 */ /* 0x000f280000300800 */
[----:B------:R0:W-:Y:S04]  /*564c0*/  STS.U8 [R2+UR4+0xc540], R24 ;  /* 0x00c5401802007988 */ /* 0x0001e80008000004 */
[----:B------:R-:W4:Y:S04]  /*564d0*/  LDL.LU R4, [R1+0x44] ;  /* 0x0000440001047983 */ /* 0x000f280000300800 */
[----:B------:R-:W4:Y:S04]  /*564e0*/  LDL.LU R16, [R1+0x40] ;  /* 0x0000400001107983 */ /* 0x000f280000300800 */
[----:B------:R-:W4:Y:S04]  /*564f0*/  LDL.LU R18, [R1+0x3c] ;  /* 0x00003c0001127983 */ /* 0x000f280000300800 */
[----:B------:R-:W4:Y:S04]  /*56500*/  LDL.LU R20, [R1+0x1fac] ;  /* 0x001fac0001147983 */ /* 0x000f280000300800 */
[----:B0-----:R-:W4:Y:S04]  /*56510*/  LDL.LU R24, [R1+0x1fa8] ;  /* 0x001fa80001187983 */ /* 0x001f280000300800 */
[----:B--2---:R0:W-:Y:S04]  /*56520*/  STS.U8 [R2+UR4+0xc580], R26 ;  /* 0x00c5801a02007988 */ /* 0x0041e80008000004 */
[----:B0-----:R-:W2:Y:S04]  /*56530*/  LDL.LU R26, [R1+0x1fa4] ;  /* 0x001fa400011a7983 */ /* 0x001ea80000300800 */
[----:B---3--:R0:W-:Y:S04]  /*56540*/  STS.U8 [R2+UR4+0xc5c0], R28 ;  /* 0x00c5c01c02007988 */ /* 0x0081e80008000004 */
[----:B0-----:R-:W3:Y:S04]  /*56550*/  LDL.LU R28, [R1+0x1fa0] ;  /* 0x001fa000011c7983 */ /* 0x001ee80000300800 */
[----:B----4-:R0:W-:Y:S04]  /*56560*/  STS.U8 [R2+UR4+0xd440], R0 ;  /* 0x00d4400002007988 */ /* 0x0101e80008000004 */
        /* <DEDUP_REMOVED lines=14> */
[----:B------:R0:W-:Y:S02]  /*56650*/  STS.U8 [R2+UR4+0xe580], R22 ;  /* 0x00e5801602007988 */ /* 0x0001e40008000004 */
[----:B0-----:R-:W0:Y:S02]  /*56660*/  S2R R22, SR_TID.X ;  /* 0x0000000000167919 */ /* 0x001e240000002100 */
[----:B------:R-:W-:Y:S04]  /*56670*/  STS.U8 [R2+UR4+0xe5c0], R9 ;  /* 0x00e5c00902007988 */ /* 0x000fe80008000004 */
[----:B------:R-:W-:Y:S04]  /*56680*/  STS.U8 [R2+UR4+0xf440], R8 ;  /* 0x00f4400802007988 */ /* 0x000fe80008000004 */
[----:B------:R-:W-:Y:S04]  /*56690*/  STS.U8 [R2+UR4+0xf400], R7 ;  /* 0x00f4000702007988 */ /* 0x000fe80008000004 */
[----:B------:R-:W-:Y:S04]  /*566a0*/  STS.U8 [R2+UR4+0xf4c0], R6 ;  /* 0x00f4c00602007988 */ /* 0x000fe80008000004 */
[----:B------:R-:W-:Y:S04]  /*566b0*/  STS.U8 [R2+UR4+0xf480], R5 ;  /* 0x00f4800502007988 */ /* 0x000fe80008000004 */
[----:B------:R1:W-:Y:S01]  /*566c0*/  STS.U8 [R2+UR4+0xf540], R3 ;  /* 0x00f5400302007988 */ /* 0x0003e20008000004 */
[----:B0-----:R-:W-:-:S04]  /*566d0*/  LOP3.LUT R22, R22, 0x3f, RZ, 0xc0, !PT ;  /* 0x0000003f16167812 */ /* 0x001fc800078ec0ff */
[----:B-1----:R-:W-:Y:S01]  /*566e0*/  LOP3.LUT R3, R22, 0x18, RZ, 0x3c, !PT ;  /* 0x0000001816037812 */ /* 0x002fe200078e3cff */
[----:B------:R0:W-:Y:S04]  /*566f0*/  STL [R1+0x529c], R22 ;  /* 0x00529c1601007387 */ /* 0x0001e80000100800 */
[----:B0-----:R-:W2:Y:S04]  /*56700*/  LDL.LU R22, [R1+0x1eac] ;  /* 0x001eac0001167983 */ /* 0x001ea80000300800 */
[----:B--2---:R0:W-:Y:S04]  /*56710*/  STL [R1+0x52bc], R22 ;  /* 0x0052bc1601007387 */ /* 0x0041e80000100800 */
[----:B0-----:R-:W2:Y:S04]  /*56720*/  LDL.LU R22, [R1+0x1f90] ;  /* 0x001f900001167983 */ /* 0x001ea80000300800 */
[----:B--2---:R0:W-:Y:S04]  /*56730*/  STL [R1+0x52c0], R22 ;  /* 0x0052c01601007387 */ /* 0x0041e80000100800 */
[----:B0-----:R-:W2:Y:S04]  /*56740*/  LDL.LU R22, [R1+0x1f94] ;  /* 0x001f940001167983 */ /* 0x001ea80000300800 */
[----:B------:R-:W-:Y:S04]  /*56750*/  STS.U8 [R2+UR4+0xf500], R4 ;  /* 0x00f5000402007988 */ /* 0x000fe80008000004 */
[----:B------:R-:W-:Y:S04]  /*56760*/  STS.U8 [R2+UR4+0xf5c0], R16 ;  /* 0x00f5c01002007988 */ /* 0x000fe80008000004 */
[----:B------:R-:W-:Y:S04]  /*56770*/  STS.U8 [R2+UR4+0xf580], R18 ;  /* 0x00f5801202007988 */ /* 0x000fe80008000004 */
[----:B------:R-:W-:Y:S04]  /*56780*/  STS.U8 [R3+UR4+0x600], R20 ;  /* 0x0006001403007988 */ /* 0x000fe80008000004 */
[----:B--2---:R0:W-:Y:S04]  /*56790*/  STL [R1+0x52c4], R22 ;  /* 0x0052c41601007387 */ /* 0x0041e80000100800 */
        /* <DEDUP_REMOVED lines=23> */
[----:B------:R0:W-:Y:S04]  /*56910*/  STS.U8 [R3+UR4+0x640], R24 ;  /* 0x0006401803007988 */ /* 0x0001e80008000004 */
[----:B------:R-:W2:Y:S04]  /*56920*/  LDL.LU R20, [R1+0x1c1c] ;  /* 0x001c1c0001147983 */ /* 0x000ea80000300800 */
[----:B------:R1:W-:Y:S04]  /*56930*/  STS.U8 [R3+UR4+0x680], R26 ;  /* 0x0006801a03007988 */ /* 0x0003e80008000004 */
[----:B---3--:R3:W-:Y:S04]  /*56940*/  STS.U8 [R3+UR4+0x6c0], R28 ;  /* 0x0006c01c03007988 */ /* 0x0087e80008000004 */
[----:B----4-:R4:W-:Y:S04]  /*56950*/  STS.U8 [R3+UR4+0x700], R0 ;  /* 0x0007000003007988 */ /* 0x0109e80008000004 */
[----:B0-----:R-:W2:Y:S04]  /*56960*/  LDL.LU R24, [R1+0x1b38] ;  /* 0x001b380001187983 */ /* 0x001ea80000300800 */
[----:B-1----:R-:W2:Y:S04]  /*56970*/  LDL.LU R26, [R1+0x1b34] ;  /* 0x001b3400011a7983 */ /* 0x002ea80000300800 */
[----:B---3--:R-:W3:Y:S04]  /*56980*/  LDL.LU R28, [R1+0x1b30] ;  /* 0x001b3000011c7983 */ /* 0x008ee80000300800 */
[----:B----4-:R-:W4:Y:S04]  /*56990*/  LDL.LU R0, [R1+0x1b2c] ;  /* 0x001b2c0001007983 */ /* 0x010f280000300800 */
[----:B--2---:R0:W-:Y:S04]  /*569a0*/  STS.U8 [R3+UR4+0x740], R22 ;  /* 0x0007401603007988 */ /* 0x0041e80008000004 */
[----:B0-----:R-:W2:Y:S04]  /*569b0*/  LDL.LU R22, [R1+0x52c4] ;  /* 0x0052c40001167983 */ /* 0x001ea80000300800 */
[----:B--2---:R0:W-:Y:S04]  /*569c0*/  STS.U8 [R3+UR4+0x780], R22 ;  /* 0x0007801603007988 */ /* 0x0041e80008000004 */
[----:B0-----:R-:W2:Y:S04]  /*569d0*/  LDL.LU R22, [R1+0x52c0] ;  /* 0x0052c00001167983 */ /* 0x001ea80000300800 */
[----:B--2---:R0:W-:Y:S04]  /*569e0*/  STS.U8 [R3+UR4+0x7c0], R22 ;  /* 0x0007c01603007988 */ /* 0x0041e80008000004 */
[----:B0-----:R-:W2:Y:S04]  /*569f0*/  LDL.LU R22, [R1+0x52bc] ;  /* 0x0052bc0001167983 */ /* 0x001ea80000300800 */
[----:B--2---:R0:W-:Y:S04]  /*56a00*/  STS.U8 [R3+UR4+0x1640], R22 ;  /* 0x0016401603007988 */ /* 0x0041e80008000004 */
        /* <DEDUP_REMOVED lines=35> */
[----:B------:R0:W-:Y:S04]  /*56c40*/  STS.U8 [R3+UR4+0x3640], R8 ;  /* 0x0036400803007988 */ /* 0x0001e80008000004 */
[----:B------:R0:W-:Y:S04]  /*56c50*/  STS.U8 [R3+UR4+0x3600], R7 ;  /* 0x0036000703007988 */ /* 0x0001e80008000004 */
[----:B------:R1:W-:Y:S04]  /*56c60*/  STS.U8 [R3+UR4+0x36c0], R6 ;  /* 0x0036c00603007988 */ /* 0x0003e80008000004 */
[----:B------:R3:W-:Y:S04]  /*56c70*/  STS.U8 [R3+UR4+0x3680], R5 ;  /* 0x0036800503007988 */ /* 0x0007e80008000004 */
[----:B0-----:R-:W2:Y:S04]  /*56c80*/  LDL.LU R10, [R1+0x1924] ;  /* 0x00192400010a7983 */ /* 0x001ea80000300800 */
[----:B-1----:R-:W2:Y:S04]  /*56c90*/  LDL.LU R9, [R1+0x1920] ;  /* 0x0019200001097983 */ /* 0x002ea80000300800 */
[----:B------:R-:W2:Y:S04]  /*56ca0*/  LDL.LU R8, [R1+0x191c] ;  /* 0x00191c0001087983 */ /* 0x000ea80000300800 */
[----:B------:R-:W2:Y:S04]  /*56cb0*/  LDL.LU R7, [R1+0x1458] ;  /* 0x0014580001077983 */ /* 0x000ea80000300800 */
[----:B------:R-:W2:Y:S04]  /*56cc0*/  LDL.LU R6, [R1+0x1454] ;  /* 0x0014540001067983 */ /* 0x000ea80000300800 */
[----:B------:R0:W-:Y:S04]  /*56cd0*/  STS.U8 [R3+UR4+0x3740], R4 ;  /* 0x0037400403007988 */ /* 0x0001e80008000004 */
[----:B---3--:R-:W3:Y:S04]  /*56ce0*/  LDL.LU R5, [R1+0x1450] ;  /* 0x0014500001057983 */ /* 0x008ee80000300800 */
[----:B------:R1:W-:Y:S04]  /*56cf0*/  STS.U8 [R3+UR4+0x3700], R16 ;  /* 0x0037001003007988 */ /* 0x0003e80008000004 */
[----:B------:R0:W-:Y:S04]  /*56d00*/  STS.U8 [R3+UR4+0x37c0], R18 ;  /* 0x0037c01203007988 */ /* 0x0001e80008000004 */
[----:B------:R0:W-:Y:S04]  /*56d10*/  STS.U8 [R3+UR4+0x3780], R20 ;  /* 0x0037801403007988 */ /* 0x0001e80008000004 */
[----:B------:R1:W-:Y:S04]  /*56d20*/  STS.U8 [R3+UR4+0x4600], R24 ;  /* 0x0046001803007988 */ /* 0x0003e80008000004 */
[----:B------:R4:W-:Y:S04]  /*56d30*/  STS.U8 [R3+UR4+0x4640], R26 ;  /* 0x0046401a03007988 */ /* 0x0009e80008000004 */
[----:B0-----:R-:W3:Y:S04]  /*56d40*/  LDL.LU R4, [R1+0x144c] ;  /* 0x00144c0001047983 */ /* 0x001ee80000300800 */
[----:B-1----:R-:W3:Y:S04]  /*56d50*/  LDL.LU R16, [R1+0x1448] ;  /* 0x0014480001107983 */ /* 0x002ee80000300800 */
[----:B------:R-:W3:Y:S04]  /*56d60*/  LDL.LU R18, [R1+0x1444] ;  /* 0x0014440001127983 */ /* 0x000ee80000300800 */
[----:B------:R-:W3:Y:S04]  /*56d70*/  LDL.LU R20, [R1+0x1440] ;  /* 0x0014400001147983 */ /* 0x000ee80000300800 */
[----:B------:R-:W3:Y:S04]  /*56d80*/  LDL.LU R24, [R1+0x143c] ;  /* 0x00143c0001187983 */ /* 0x000ee80000300800 */
[----:B------:R0:W-:Y:S04]  /*56d90*/  STS.U8 [R3+UR4+0x4680], R28 ;  /* 0x0046801c03007988 */ /* 0x0001e80008000004 */
[----:B----4-:R-:W4:Y:S04]  /*56da0*/  LDL.LU R26, [R1+0x7c8] ;  /* 0x0007c800011a7983 */ /* 0x010f280000300800 */
[----:B------:R1:W-:Y:S04]  /*56db0*/  STS.U8 [R3+UR4+0x46c0], R0 ;  /* 0x0046c00003007988 */ /* 0x0003e80008000004 */
[----:B0-----:R-:W3:Y:S04]  /*56dc0*/  LDL.LU R28, [R1+0x7c4] ;  /* 0x0007c400011c7983 */ /* 0x001ee80000300800 */
[----:B-1----:R-:W3:Y:S04]  /*56dd0*/  LDL.LU R0, [R1+0x7c0] ;  /* 0x0007c00001007983 */ /* 0x002ee80000300800 */
[----:B--2---:R0:W-:Y:S04]  /*56de0*/  STS.U8 [R3+UR4+0x4700], R22 ;  /* 0x0047001603007988 */ /* 0x0041e80008000004 */
[----:B0-----:R-:W2:Y:S04]  /*56df0*/  LDL.LU R22, [R1+0x52b8] ;  /* 0x0052b80001167983 */ /* 0x001ea80000300800 */
[----:B--2---:R0:W-:Y:S04]  /*56e00*/  STS.U8 [R3+UR4+0x4740], R22 ;  /* 0x0047401603007988 */ /* 0x0041e80008000004 */
[----:B0-----:R-:W2:Y:S04]  /*56e10*/  LDL.LU R22, [R1+0x52b4] ;  /* 0x0052b40001167983 */ /* 0x001ea80000300800 */
[----:B--2---:R0:W-:Y:S04]  /*56e20*/  STS.U8 [R3+UR4+0x4780], R22 ;  /* 0x0047801603007988 */ /* 0x0041e80008000004 */
[----:B0-----:R-:W2:Y:S04]  /*56e30*/  LDL.LU R22, [R1+0x52b0] ;  /* 0x0052b00001167983 */ /* 0x001ea80000300800 */
[----:B--2---:R-:W-:Y:S04]  /*56e40*/  STS.U8 [R3+UR4+0x47c0], R22 ;  /* 0x0047c01603007988 */ /* 0x004fe80008000004 */
        /* <DEDUP_REMOVED lines=18> */
[----:B---3--:R-:W-:Y:S04]  /*56f70*/  STS.U8 [R3+UR4+0x76c0], R5 ;  /* 0x0076c00503007988 */ /* 0x008fe80008000004 */
[----:B------:R-:W-:Y:S04]  /*56f80*/  STS.U8 [R3+UR4+0x7680], R4 ;  /* 0x0076800403007988 */ /* 0x000fe80008000004 */
[----:B------:R-:W-:Y:S04]  /*56f90*/  STS.U8 [R3+UR4+0x7740], R16 ;  /* 0x0077401003007988 */ /* 0x000fe80008000004 */
[----:B------:R-:W-:Y:S04]  /*56fa0*/  STS.U8 [R3+UR4+0x7700], R18 ;  /* 0x0077001203007988 */ /* 0x000fe80008000004 */
[----:B------:R-:W-:Y:S04]  /*56fb0*/  STS.U8 [R3+UR4+0x77c0], R20 ;  /* 0x0077c01403007988 */ /* 0x000fe80008000004 */
[----:B------:R-:W-:Y:S04]  /*56fc0*/  STS.U8 [R3+UR4+0x7780], R24 ;  /* 0x0077801803007988 */ /* 0x000fe80008000004 */
[----:B----4-:R-:W-:Y:S04]  /*56fd0*/  STS.U8 [R3+UR4+0x8600], R26 ;  /* 0x0086001a03007988 */ /* 0x010fe80008000004 */
[----:B------:R0:W-:Y:S04]  /*56fe0*/  STS.U8 [R3+UR4+0x8640], R28 ;  /* 0x0086401c03007988 */ /* 0x0001e80008000004 */
[----:B0-----:R-:W2:Y:S04]  /*56ff0*/  LDL.LU R28, [R1+0x7bc] ;  /* 0x0007bc00011c7983 */ /* 0x001ea80000300800 */
[----:B------:R-:W3:Y:S04]  /*57000*/  LDL.LU R22, [R1+0x7b0] ;  /* 0x0007b00001167983 */ /* 0x000ee80000300800 */
[----:B---3--:R0:W-:Y:S04]  /*57010*/  STL [R1+0x52a8], R22 ;  /* 0x0052a81601007387 */ /* 0x0081e80000100800 */
[----:B0-----:R-:W3:Y:S04]  /*57020*/  LDL.LU R22, [R1+0x7b4] ;  /* 0x0007b40001167983 */ /* 0x001ee80000300800 */
[----:B------:R-:W-:Y:S04]  /*57030*/  STS.U8 [R3+UR4+0x8680], R0 ;  /* 0x0086800003007988 */ /* 0x000fe80008000004 */
[----:B---3--:R0:W-:Y:S04]  /*57040*/  STL [R1+0x52ac], R22 ;  /* 0x0052ac1601007387 */ /* 0x0081e80000100800 */
[----:B0-----:R-:W3:Y:S04]  /*57050*/  LDL.LU R22, [R1+0x7b8] ;  /* 0x0007b80001167983 */ /* 0x001ee80000300800 */
        /* <DEDUP_REMOVED lines=25> */
[----:B--2---:R0:W-:Y:S04]  /*571f0*/  STS.U8 [R3+UR4+0x86c0], R28 ;  /* 0x0086c01c03007988 */ /* 0x0041e80008000004 */
[----:B------:R-:W2:Y:S04]  /*57200*/  LDL.LU R26, [R1+0x338] ;  /* 0x00033800011a7983 */ /* 0x000ea80000300800 */
[----:B0-----:R-:W2:Y:S04]  /*57210*/  LDL.LU R28, [R1+0x334] ;  /* 0x00033400011c7983 */ /* 0x001ea80000300800 */
[----:B---3--:R0:W-:Y:S04]  /*57220*/  STS.U8 [R3+UR4+0x8700], R22 ;  /* 0x0087001603007988 */ /* 0x0081e80008000004 */
[----:B0-----:R-:W3:Y:S04]  /*57230*/  LDL.LU R22, [R1+0x52ac] ;  /* 0x0052ac0001167983 */ /* 0x001ee80000300800 */
[----:B---3--:R0:W-:Y:S04]  /*57240*/  STS.U8 [R3+UR4+0x8740], R22 ;  /* 0x0087401603007988 */ /* 0x0081e80008000004 */
[----:B0-----:R-:W3:Y:S04]  /*57250*/  LDL.LU R22, [R1+0x52a8] ;  /* 0x0052a80001167983 */ /* 0x001ee80000300800 */
[----:B---3--:R-:W-:Y:S04]  /*57260*/  STS.U8 [R3+UR4+0x8780], R22 ;  /* 0x0087801603007988 */ /* 0x008fe80008000004 */
[----:B----4-:R-:W-:Y:S04]  /*57270*/  STS.U8 [R3+UR4+0x87c0], R14 ;  /* 0x0087c00e03007988 */ /* 0x010fe80008000004 */
        /* <DEDUP_REMOVED lines=24> */
[----:B0-----:R-:W3:Y:S04]  /*57400*/  LDL.LU R0, [R1+0x330] ;  /* 0x0003300001007983 */ /* 0x001ee80000300800 */
[----:B------:R-:W4:Y:S04]  /*57410*/  LDL.LU R22, [R1+0x324] ;  /* 0x0003240001167983 */ /* 0x000f280000300800 */
[----:B----4-:R0:W-:Y:S04]  /*57420*/  STL [R1+0x52a0], R22 ;  /* 0x0052a01601007387 */ /* 0x0101e80000100800 */
[----:B0-----:R-:W4:Y:S04]  /*57430*/  LDL.LU R22, [R1+0x328] ;  /* 0x0003280001167983 */ /* 0x001f280000300800 */
[----:B--2---:R-:W-:Y:S04]  /*57440*/  STS.U8 [R3+UR4+0xc600], R26 ;  /* 0x00c6001a03007988 */ /* 0x004fe80008000004 */
[----:B----4-:R0:W-:Y:S04]  /*57450*/  STL [R1+0x52a4], R22 ;  /* 0x0052a41601007387 */ /* 0x0101e80000100800 */
[----:B0-----:R-:W2:Y:S04]  /*57460*/  LDL.LU R22, [R1+0x32c] ;  /* 0x00032c0001167983 */ /* 0x001ea80000300800 */
        /* <DEDUP_REMOVED lines=26> */
[----:B---3--:R1:W-:Y:S04]  /*57610*/  STS.U8 [R3+UR4+0xc680], R0 ;  /* 0x00c6800003007988 */ /* 0x0083e80008000004 */
[----:B0-----:R-:W3:Y:S04]  /*57620*/  LDL.LU R28, [R1+0x1c] ;  /* 0x00001c00011c7983 */ /* 0x001ee80000300800 */
[----:B-1----:R-:W3:Y:S04]  /*57630*/  LDL.LU R0, [R1+0x1f8c] ;  /* 0x001f8c0001007983 */ /* 0x002ee80000300800 */
[----:B--2---:R0:W-:Y:S04]  /*57640*/  STS.U8 [R3+UR4+0xc6c0], R22 ;  /* 0x00c6c01603007988 */ /* 0x0041e80008000004 */
[----:B0-----:R-:W2:Y:S04]  /*57650*/  LDL.LU R22, [R1+0x52a4] ;  /* 0x0052a40001167983 */ /* 0x001ea80000300800 */
[----:B--2---:R0:W-:Y:S04]  /*57660*/  STS.U8 [R3+UR4+0xc700], R22 ;  /* 0x00c7001603007988 */ /* 0x0041e80008000004 */
[----:B0-----:R-:W2:Y:S04]  /*57670*/  LDL.LU R22, [R1+0x52a0] ;  /* 0x0052a00001167983 */ /* 0x001ea80000300800 */
[----:B--2---:R0:W-:Y:S04]  /*57680*/  STS.U8 [R3+UR4+0xc740], R22 ;  /* 0x00c7401603007988 */ /* 0x0041e80008000004 */
[----:B----4-:R1:W-:Y:S04]  /*57690*/  STS.U8 [R3+UR4+0xc780], R14 ;  /* 0x00c7800e03007988 */ /* 0x0103e80008000004 */
[----:B0-----:R-:W2:Y:S04]  /*576a0*/  LDL.LU R22, [R1+0x529c] ;  /* 0x00529c0001167983 */ /* 0x001ea80000300800 */
[----:B-1----:R-:W4:Y:S04]  /*576b0*/  LDL.LU R14, [R1+0x1f7c] ;  /* 0x001f7c00010e7983 */ /* 0x002f280000300800 */
[----:B----4-:R0:W-:Y:S04]  /*576c0*/  STL [R1+0x5290], R14 ;  /* 0x0052900e01007387 */ /* 0x0101e80000100800 */
[----:B0-----:R-:W4:Y:S04]  /*576d0*/  LDL.LU R14, [R1+0x1f80] ;  /* 0x001f8000010e7983 */ /* 0x001f280000300800 */
[----:B----4-:R0:W-:Y:S04]  /*576e0*/  STL [R1+0x5294], R14 ;  /* 0x0052940e01007387 */ /* 0x0101e80000100800 */
        /* <DEDUP_REMOVED lines=17> */
[----:B----4-:R0:W-:Y:S04]  /*57800*/  STL [R1+0x5298], R14 ;  /* 0x0052980e01007387 */ /* 0x0101e80000100800 */
        /* <DEDUP_REMOVED lines=13> */
[----:B------:R-:W4:Y:S04]  /*578e0*/  LDL.LU R11, [R1+0x1e70] ;  /* 0x001e7000010b7983 */ /* 0x000f280000300800 */
        /* <DEDUP_REMOVED lines=9> */
[----:B0-----:R-:W4:Y:S04]  /*57980*/  LDL.LU R6, [R1+0x1d3c] ;  /* 0x001d3c0001067983 */ /* 0x001f280000300800 */
[----:B------:R-:W-:Y:S04]  /*57990*/  STS.U8 [R3+UR4+0xf7c0], R26 ;  /* 0x00f7c01a03007988 */ /* 0x000fe80008000004 */
[----:B-1----:R-:W4:Y:S04]  /*579a0*/  LDL.LU R5, [R1+0x1d38] ;  /* 0x001d380001057983 */ /* 0x002f280000300800 */
[----:B---3--:R0:W-:Y:S04]  /*579b0*/  STS.U8 [R3+UR4+0xf780], R28 ;  /* 0x00f7801c03007988 */ /* 0x0081e80008000004 */
[----:B------:R-:W3:Y:S01]  /*579c0*/  LDL.LU R4, [R1+0x1d34] ;  /* 0x001d340001047983 */ /* 0x000ee20000300800 */
[----:B--2---:R-:W-:-:S03]  /*579d0*/  LOP3.LUT R2, R22, 0x20, RZ, 0x3c, !PT ;  /* 0x0000002016027812 */ /* 0x004fc600078e3cff */
[----:B0-----:R-:W2:Y:S04]  /*579e0*/  LDL.LU R3, [R1+0x1d30] ;  /* 0x001d300001037983 */ /* 0x001ea80000300800 */
        /* <DEDUP_REMOVED lines=8> */
[----:B0-----:R-:W2:Y:S04]  /*57a70*/  LDL.LU R0, [R1+0x1bfc] ;  /* 0x001bfc0001007983 */ /* 0x001ea80000300800 */
[----:B----4-:R0:W-:Y:S04]  /*57a80*/  STS.U8 [R2+UR4+0x840], R14 ;  /* 0x0008400e02007988 */ /* 0x0101e80008000004 */
[----:B0-----:R-:W4:Y:S04]  /*57a90*/  LDL.LU R14, [R1+0x5298] ;  /* 0x00529800010e7983 */ /* 0x001f280000300800 */
[----:B----4-:R0:W-:Y:S04]  /*57aa0*/  STS.U8 [R2+UR4+0x880], R14 ;  /* 0x0008800e02007988 */ /* 0x0101e80008000004 */
[----:B0-----:R-:W4:Y:S04]  /*57ab0*/  LDL.LU R14, [R1+0x5294] ;  /* 0x00529400010e7983 */ /* 0x001f280000300800 */
[----:B----4-:R0:W-:Y:S04]  /*57ac0*/  STS.U8 [R2+UR4+0x8c0], R14 ;  /* 0x0008c00e02007988 */ /* 0x0101e80008000004 */
[----:B0-----:R-:W4:Y:S04]  /*57ad0*/  LDL.LU R14, [R1+0x5290] ;  /* 0x00529000010e7983 */ /* 0x001f280000300800 */
[----:B----4-:R0:W-:Y:S04]  /*57ae0*/  STS.U8 [R2+UR4+0x900], R14 ;  /* 0x0009000e02007988 */ /* 0x0101e80008000004 */
[----:B0-----:R-:W4:Y:S04]  /*57af0*/  LDL.LU R14, [R1+0x1b0c] ;  /* 0x001b0c00010e7983 */ /* 0x001f280000300800 */
        /* <DEDUP_REMOVED lines=34> */
[----:B------:R0:W-:Y:S04]  /*57d20*/  STS.U8 [R2+UR4+0x2900], R6 ;  /* 0x0029000602007988 */ /* 0x0001e80008000004 */
[----:B------:R0:W-:Y:S04]  /*57d30*/  STS.U8 [R2+UR4+0x2940], R5 ;  /* 0x0029400502007988 */ /* 0x0001e80008000004 */
[----:B---3--:R3:W-:Y:S04]  /*57d40*/  STS.U8 [R2+UR4+0x2980], R4 ;  /* 0x0029800402007988 */ /* 0x0087e80008000004 */
[----:B--2---:R2:W-:Y:S04]  /*57d50*/  STS.U8 [R2+UR4+0x29c0], R3 ;  /* 0x0029c00302007988 */ /* 0x0045e80008000004 */
[----:B0-----:R-:W4:Y:S04]  /*57d60*/  LDL.LU R8, [R1+0x1914] ;  /* 0x0019140001087983 */ /* 0x001f280000300800 */
[----:B-1----:R-:W4:Y:S04]  /*57d70*/  LDL.LU R7, [R1+0x1910] ;  /* 0x0019100001077983 */ /* 0x002f280000300800 */
[----:B------:R-:W4:Y:S04]  /*57d80*/  LDL.LU R6, [R1+0x190c] ;  /* 0x00190c0001067983 */ /* 0x000f280000300800 */
[----:B------:R-:W4:Y:S04]  /*57d90*/  LDL.LU R5, [R1+0x1908] ;  /* 0x0019080001057983 */ /* 0x000f280000300800 */
[----:B---3--:R-:W3:Y:S04]  /*57da0*/  LDL.LU R4, [R1+0x1904] ;  /* 0x0019040001047983 */ /* 0x008ee80000300800 */
[----:B------:R0:W-:Y:S04]  /*57db0*/  STS.U8 [R2+UR4+0x3840], R16 ;  /* 0x0038401002007988 */ /* 0x0001e80008000004 */
[----:B--2---:R-:W2:Y:S04]  /*57dc0*/  LDL.LU R3, [R1+0x1900] ;  /* 0x0019000001037983 */ /* 0x004ea80000300800 */
        /* <DEDUP_REMOVED lines=11> */
[----:B------:R-:W2:Y:S04]  /*57e80*/  LDL.LU R26, [R1+0x1428] ;  /* 0x00142800011a7983 */ /* 0x000ea80000300800 */
[----:B------:R1:W-:Y:S04]  /*57e90*/  STS.U8 [R2+UR4+0x3980], R0 ;  /* 0x0039800002007988 */ /* 0x0003e80008000004 */
[----:B0-----:R-:W2:Y:S04]  /*57ea0*/  LDL.LU R28, [R1+0x1424] ;  /* 0x00142400011c7983 */ /* 0x001ea80000300800 */
[----:B-1----:R-:W2:Y:S04]  /*57eb0*/  LDL.LU R0, [R1+0x1420] ;  /* 0x0014200001007983 */ /* 0x002ea80000300800 */
        /* <DEDUP_REMOVED lines=102> */
[----:B0-----:R-:W2:Y:S04]  /*58520*/  LDL.LU R0, [R1+0x314] ;  /* 0x0003140001007983 */ /* 0x001ea80000300800 */
[----:B--2---:R0:W-:Y:S04]  /*58530*/  STL [R1+0x526c], R0 ;  /* 0x00526c0001007387 */ /* 0x0041e80000100800 */
[----:B0-----:R-:W2:Y:S04]  /*58540*/  LDL.LU R0, [R1+0x318] ;  /* 0x0003180001007983 */ /* 0x001ea80000300800 */
[----:B--2---:R0:W-:Y:S04]  /*58550*/  STL [R1+0x5270], R0 ;  /* 0x0052700001007387 */ /* 0x0041e80000100800 */
[----:B0-----:R-:W2:Y:S04]  /*58560*/  LDL.LU R0, [R1+0x41c] ;  /* 0x00041c0001007983 */ /* 0x001ea80000300800 */
[----:B--2---:R0:W-:Y:S04]  /*58570*/  STL [R1+0x5274], R0 ;  /* 0x0052740001007387 */ /* 0x0041e80000100800 */
[----:B0-----:R-:W2:Y:S04]  /*58580*/  LDL.LU R0, [R1+0x420] ;  /* 0x0004200001007983 */ /* 0x001ea80000300800 */
[----:B------:R-:W3:Y:S04]  /*58590*/  LDL.LU R14, [R1+0x310] ;  /* 0x00031000010e7983 */ /* 0x000ee80000300800 */
[----:B------:R-:W4:Y:S04]  /*585a0*/  LDL.LU R15, [R1+0x30c] ;  /* 0x00030c00010f7983 */ /* 0x000f280000300800 */
        /* <DEDUP_REMOVED lines=25> */
[----:B--2---:R0:W-:Y:S04]  /*58740*/  STS.U8 [R2+UR4+0xb9c0], R0 ;  /* 0x00b9c00002007988 */ /* 0x0041e80008000004 */
[----:B0-----:R-:W2:Y:S04]  /*58750*/  LDL.LU R0, [R1+0x5274] ;  /* 0x0052740001007983 */ /* 0x001ea80000300800 */
[----:B--2---:R0:W-:Y:S04]  /*58760*/  STS.U8 [R2+UR4+0xb980], R0 ;  /* 0x00b9800002007988 */ /* 0x0041e80008000004 */
[----:B0-----:R-:W2:Y:S04]  /*58770*/  LDL.LU R0, [R1+0x5270] ;  /* 0x0052700001007983 */ /* 0x001ea80000300800 */
[----:B--2---:R0:W-:Y:S04]  /*58780*/  STS.U8 [R2+UR4+0xc800], R0 ;  /* 0x00c8000002007988 */ /* 0x0041e80008000004 */
[----:B0-----:R-:W2:Y:S04]  /*58790*/  LDL.LU R0, [R1+0x526c] ;  /* 0x00526c0001007983 */ /* 0x001ea80000300800 */
[----:B--2---:R0:W-:Y:S04]  /*587a0*/  STS.U8 [R2+UR4+0xc840], R0 ;  /* 0x00c8400002007988 */ /* 0x0041e80008000004 */
        /* <DEDUP_REMOVED lines=28> */
[----:B0-----:R-:W3:Y:S04]  /*58970*/  LDL.LU R28, [R1] ;  /* 0x00000000011c7983 */ /* 0x001ee80000300800 */
[----:B------:R-:W4:Y:S04]  /*58980*/  LDL.LU R14, [R1+0x1f6c] ;  /* 0x001f6c00010e7983 */ /* 0x000f280000300800 */
[----:B--2---:R0:W-:Y:S02]  /*58990*/  STS.U8 [R2+UR4+0xf900], R0 ;  /* 0x00f9000002007988 */ /* 0x0041e40008000004 */
[----:B0-----:R-:W0:Y:S02]  /*589a0*/  S2R R0, SR_TID.X ;  /* 0x0000000000007919 */ /* 0x001e240000002100 */
[----:B----4-:R1:W-:Y:S04]  /*589b0*/  STL [R1+0x5260], R14 ;  /* 0x0052600e01007387 */ /* 0x0103e80000100800 */
[----:B------:R-:W2:Y:S04]  /*589c0*/  LDL.LU R15, [R1+0x1f68] ;  /* 0x001f6800010f7983 */ /* 0x000ea80000300800 */
[----:B------:R-:W4:Y:S04]  /*589d0*/  LDL.LU R29, [R1+0x1f64] ;  /* 0x001f6400011d7983 */ /* 0x000f280000300800 */
        /* <DEDUP_REMOVED lines=14> */
[----:B------:R-:W2:Y:S01]  /*58ac0*/  LDL.LU R5, [R1+0x1d28] ;  /* 0x001d280001057983 */ /* 0x000ea20000300800 */
[----:B0-----:R-:W-:-:S03]  /*58ad0*/  LOP3.LUT R2, R0, 0x3f, RZ, 0xc0, !PT ;  /* 0x0000003f00027812 */ /* 0x001fc600078ec0ff */
[----:B------:R-:W2:Y:S04]  /*58ae0*/  LDL.LU R4, [R1+0x1d24] ;  /* 0x001d240001047983 */ /* 0x000ea80000300800 */
[----:B------:R-:W2:Y:S04]  /*58af0*/  LDL.LU R3, [R1+0x1d20] ;  /* 0x001d200001037983 */ /* 0x000ea80000300800 */
[----:B------:R-:W2:Y:S04]  /*58b00*/  LDL.LU R16, [R1+0x1d1c] ;  /* 0x001d1c0001107983 */ /* 0x000ea80000300800 */
[----:B------:R-:W2:Y:S01]  /*58b10*/  LDL.LU R18, [R1+0x1d18] ;  /* 0x001d180001127983 */ /* 0x000ea20000300800 */
[----:B-1----:R-:W-:-:S03]  /*58b20*/  LOP3.LUT R14, R2, 0x20, RZ, 0x3c, !PT ;  /* 0x00000020020e7812 */ /* 0x002fc600078e3cff */
[----:B------:R-:W2:Y:S04]  /*58b30*/  LDL.LU R20, [R1+0x1d14] ;  /* 0x001d140001147983 */ /* 0x000ea80000300800 */
[----:B------:R-:W2:Y:S04]  /*58b40*/  LDL.LU R22, [R1+0x1d10] ;  /* 0x001d100001167983 */ /* 0x000ea80000300800 */
[----:B------:R-:W2:Y:S04]  /*58b50*/  LDL.LU R24, [R1+0x1bf8] ;  /* 0x001bf80001187983 */ /* 0x000ea80000300800 */
[----:B------:R-:W2:Y:S04]  /*58b60*/  LDL.LU R26, [R1+0x1bf4] ;  /* 0x001bf400011a7983 */ /* 0x000ea80000300800 */
[----:B------:R-:W2:Y:S04]  /*58b70*/  LDL.LU R0, [R1+0x1bf0] ;  /* 0x001bf00001007983 */ /* 0x000ea80000300800 */
[----:B---3--:R0:W-:Y:S04]  /*58b80*/  STS.U8 [R14+UR4+0xf9c0], R28 ;  /* 0x00f9c01c0e007988 */ /* 0x0081e80008000004 */
[----:B0-----:R-:W3:Y:S04]  /*58b90*/  LDL.LU R28, [R1+0x5264] ;  /* 0x00526400011c7983 */ /* 0x001ee80000300800 */
[----:B---3--:R0:W-:Y:S04]  /*58ba0*/  STS.U8 [R14+UR4+0xf980], R28 ;  /* 0x00f9801c0e007988 */ /* 0x0081e80008000004 */
[----:B0-----:R-:W3:Y:S04]  /*58bb0*/  LDL.LU R14, [R1+0x5260] ;  /* 0x00526000010e7983 */ /* 0x001ee80000300800 */
[----:B------:R0:W-:Y:S04]  /*58bc0*/  STL [R1+0x5188], R28 ;  /* 0x0051881c01007387 */ /* 0x0001e80000100800 */
[----:B0-----:R-:W2:Y:S04]  /*58bd0*/  LDL.LU R28, [R1+0x1be0] ;  /* 0x001be000011c7983 */ /* 0x001ea80000300800 */
[----:B--2---:R0:W-:Y:S04]  /*58be0*/  STL [R1+0x5254], R28 ;  /* 0x0052541c01007387 */ /* 0x0041e80000100800 */
[----:B0-----:R-:W2:Y:S04]  /*58bf0*/  LDL.LU R28, [R1+0x1be4] ;  /* 0x001be400011c7983 */ /* 0x001ea80000300800 */
[----:B--2---:R0:W-:Y:S04]  /*58c00*/  STL [R1+0x5258], R28 ;  /* 0x0052581c01007387 */ /* 0x0041e80000100800 */
[----:B0-----:R-:W2:Y:S01]  /*58c10*/  LDL.LU R28, [R1+0x1be8] ;  /* 0x001be800011c7983 */ /* 0x001ea20000300800 */
[----:B------:R-:W-:-:S05]  /*58c20*/  LOP3.LUT R2, R2, 0x28, RZ, 0x3c, !PT ;  /* 0x0000002802027812 */ /* 0x000fca00078e3cff */
[----:B---3--:R-:W-:Y:S04]  /*58c30*/  STS.U8 [R2+UR4+0xa00], R14 ;  /* 0x000a000e02007988 */ /* 0x008fe80008000004 */
[----:B------:R-:W-:Y:S04]  /*58c40*/  STS.U8 [R2+UR4+0xa40], R15 ;  /* 0x000a400f02007988 */ /* 0x000fe80008000004 */
        /* <DEDUP_REMOVED lines=50> */
[----:B0-----:R-:W3:Y:S04]  /*58f70*/  LDL.LU R22, [R1+0x18e0] ;  /* 0x0018e00001167983 */ /* 0x001ee80000300800 */
[----:B-1----:R-:W3:Y:S04]  /*58f80*/  LDL.LU R24, [R1+0x18dc] ;  /* 0x0018dc0001187983 */ /* 0x002ee80000300800 */
        /* <DEDUP_REMOVED lines=137> */
[----:B0-----:R-:W3:Y:S04]  /*59820*/  LDL.LU R0, [R1+0xdc] ;  /* 0x0000dc0001007983 */ /* 0x001ee80000300800 */
[----:B--2---:R0:W-:Y:S04]  /*59830*/  STS.U8 [R2+UR4+0xba00], R4 ;  /* 0x00ba000402007988 */ /* 0x0041e80008000004 */
[----:B0-----:R-:W2:Y:S04]  /*59840*/  LDL.LU R4, [R1+0x5244] ;  /* 0x0052440001047983 */ /* 0x001ea80000300800 */
[----:B--2---:R0:W-:Y:S04]  /*59850*/  STS.U8 [R2+UR4+0xbac0], R4 ;  /* 0x00bac00402007988 */ /* 0x0041e80008000004 */
[----:B0-----:R-:W2:Y:S04]  /*59860*/  LDL.LU R4, [R1+0x5240] ;  /* 0x0052400001047983 */ /* 0x001ea80000300800 */
[----:B--2---:R0:W-:Y:S04]  /*59870*/  STS.U8 [R2+UR4+0xba80], R4 ;  /* 0x00ba800402007988 */ /* 0x0041e80008000004 */
[----:B0-----:R-:W2:Y:S04]  /*59880*/  LDL.LU R4, [R1+0x523c] ;  /* 0x00523c0001047983 */ /* 0x001ea80000300800 */
[----:B--2---:R0:W-:Y:S04]  /*59890*/  STS.U8 [R2+UR4+0xbb40], R4 ;  /* 0x00bb400402007988 */ /* 0x0041e80008000004 */
[----:B---3--:R1:W-:Y:S04]  /*598a0*/  STS.U8 [R2+UR4+0xbb00], R3 ;  /* 0x00bb000302007988 */ /* 0x0083e80008000004 */
[----:B----4-:R2:W-:Y:S04]  /*598b0*/  STS.U8 [R2+UR4+0xbbc0], R16 ;  /* 0x00bbc01002007988 */ /* 0x0105e80008000004 */
[----:B------:R3:W-:Y:S04]  /*598c0*/  STS.U8 [R2+UR4+0xbb80], R18 ;  /* 0x00bb801202007988 */ /* 0x0007e80008000004 */
[----:B------:R4:W-:Y:S04]  /*598d0*/  STS.U8 [R2+UR4+0xca00], R20 ;  /* 0x00ca001402007988 */ /* 0x0009e80008000004 */
[----:B------:R2:W-:Y:S04]  /*598e0*/  STS.U8 [R2+UR4+0xca40], R22 ;  /* 0x00ca401602007988 */ /* 0x0005e80008000004 */
[----:B0-----:R-:W4:Y:S04]  /*598f0*/  LDL.LU R4, [R1+0x5238] ;  /* 0x0052380001047983 */ /* 0x001f280000300800 */
[----:B-1----:R-:W4:Y:S04]  /*59900*/  LDL.LU R3, [R1+0x5234] ;  /* 0x0052340001037983 */ /* 0x002f280000300800 */
[----:B--2---:R-:W2:Y:S04]  /*59910*/  LDL.LU R16, [R1+0x5230] ;  /* 0x0052300001107983 */ /* 0x004ea80000300800 */
[----:B---3--:R-:W3:Y:S04]  /*59920*/  LDL.LU R18, [R1+0x522c] ;  /* 0x00522c0001127983 */ /* 0x008ee80000300800 */
[----:B----4-:R-:W4:Y:S04]  /*59930*/  LDL.LU R20, [R1+0x5228] ;  /* 0x0052280001147983 */ /* 0x010f280000300800 */
[----:B------:R-:W2:Y:S04]  /*59940*/  LDL.LU R22, [R1+0x5224] ;  /* 0x0052240001167983 */ /* 0x000ea80000300800 */
[----:B------:R0:W-:Y:S04]  /*59950*/  STS.U8 [R2+UR4+0xca80], R24 ;  /* 0x00ca801802007988 */ /* 0x0001e80008000004 */
[----:B------:R1:W-:Y:S04]  /*59960*/  STS.U8 [R2+UR4+0xcac0], R26 ;  /* 0x00cac01a02007988 */ /* 0x0003e80008000004 */
[----:B------:R1:W-:Y:S04]  /*59970*/  STS.U8 [R2+UR4+0xcb00], R28 ;  /* 0x00cb001c02007988 */ /* 0x0003e80008000004 */
[----:B0-----:R-:W2:Y:S04]  /*59980*/  LDL.LU R24, [R1+0x5220] ;  /* 0x0052200001187983 */ /* 0x001ea80000300800 */
[----:B-1----:R-:W2:Y:S04]  /*59990*/  LDL.LU R26, [R1+0x521c] ;  /* 0x00521c00011a7983 */ /* 0x002ea80000300800 */
[----:B------:R-:W2:Y:S04]  /*599a0*/  LDL.LU R28, [R1+0x1f30] ;  /* 0x001f3000011c7983 */ /* 0x000ea80000300800 */
        /* <DEDUP_REMOVED lines=18> */
[----:B------:R0:W-:Y:S02]  /*59ad0*/  STS.U8 [R2+UR4+0xebc0], R0 ;  /* 0x00ebc00002007988 */ /* 0x0001e40008000004 */
[----:B0-----:R-:W0:Y:S02]  /*59ae0*/  S2R R0, SR_TID.X ;  /* 0x0000000000007919 */ /* 0x001e240000002100 */
[----:B0-----:R-:W-:Y:S01]  /*59af0*/  LOP3.LUT R13, R0, 0x3f, RZ, 0xc0, !PT ;  /* 0x0000003f000d7812 */ /* 0x001fe200078ec0ff */
[----:B--2---:R0:W-:Y:S04]  /*59b00*/  STL [R1+0x5218], R28 ;  /* 0x0052181c01007387 */ /* 0x0041e80000100800 */
        /* <DEDUP_REMOVED lines=19> */
[----:B------:R-:W2:Y:S04]  /*59c40*/  LDL.LU R0, [R1+0x1bd0] ;  /* 0x001bd00001007983 */ /* 0x000ea80000300800 */
[----:B------:R-:W-:Y:S04]  /*59c50*/  STS.U8 [R28+UR4+0xfa40], R26 ;  /* 0x00fa401a1c007988 */ /* 0x000fe80008000004 */
[----:B------:R0:W-:Y:S04]  /*59c60*/  STL [R1+0x518c], R26 ;  /* 0x00518c1a01007387 */ /* 0x0001e80000100800 */
[----:B------:R-:W-:Y:S04]  /*59c70*/  STS.U8 [R28+UR4+0xfa00], R24 ;  /* 0x00fa00181c007988 */ /* 0x000fe80008000004 */
[----:B------:R-:W-:Y:S04]  /*59c80*/  STS.U8 [R28+UR4+0xfac0], R22 ;  /* 0x00fac0161c007988 */ /* 0x000fe80008000004 */
[----:B----4-:R-:W-:Y:S04]  /*59c90*/  STS.U8 [R28+UR4+0xfa80], R20 ;  /* 0x00fa80141c007988 */ /* 0x010fe80008000004 */
[----:B0-----:R-:W4:Y:S04]  /*59ca0*/  LDL.LU R26, [R1+0x1f34] ;  /* 0x001f3400011a7983 */ /* 0x001f280000300800 */
[----:B------:R0:W-:Y:S04]  /*59cb0*/  STL [R1+0x5190], R24 ;  /* 0x0051901801007387 */ /* 0x0001e80000100800 */
[----:B---3--:R-:W-:Y:S04]  /*59cc0*/  STS.U8 [R28+UR4+0xfb40], R18 ;  /* 0x00fb40121c007988 */ /* 0x008fe80008000004 */
[----:B------:R-:W-:Y:S04]  /*59cd0*/  STS.U8 [R28+UR4+0xfb00], R16 ;  /* 0x00fb00101c007988 */ /* 0x000fe80008000004 */
[----:B0-----:R-:W3:Y:S04]  /*59ce0*/  LDL.LU R24, [R1+0x1f38] ;  /* 0x001f380001187983 */ /* 0x001ee80000300800 */
[----:B------:R0:W-:Y:S04]  /*59cf0*/  STL [R1+0x5194], R22 ;  /* 0x0051941601007387 */ /* 0x0001e80000100800 */
[----:B------:R-:W-:Y:S04]  /*59d00*/  STS.U8 [R28+UR4+0xfbc0], R3 ;  /* 0x00fbc0031c007988 */ /* 0x000fe80008000004 */
[----:B------:R-:W-:Y:S04]  /*59d10*/  STS.U8 [R28+UR4+0xfb80], R4 ;  /* 0x00fb80041c007988 */ /* 0x000fe80008000004 */
        /* <DEDUP_REMOVED lines=9> */
[----:B------:R-:W2:Y:S04]  /*59db0*/  LDL.LU R28, [R1+0x5218] ;  /* 0x00521800011c7983 */ /* 0x000ea80000300800 */
[----:B------:R-:W2:Y:S04]  /*59dc0*/  LDL.LU R4, [R1+0x1bc0] ;  /* 0x001bc00001047983 */ /* 0x000ea80000300800 */
[----:B--2---:R0:W-:Y:S04]  /*59dd0*/  STL [R1+0x520c], R4 ;  /* 0x00520c0401007387 */ /* 0x0041e80000100800 */
[----:B0-----:R-:W2:Y:S04]  /*59de0*/  LDL.LU R4, [R1+0x1bc4] ;  /* 0x001bc40001047983 */ /* 0x001ea80000300800 */
[----:B--2---:R0:W-:Y:S04]  /*59df0*/  STL [R1+0x5210], R4 ;  /* 0x0052100401007387 */ /* 0x0041e80000100800 */
[----:B0-----:R-:W2:Y:S01]  /*59e00*/  LDL.LU R4, [R1+0x1bc8] ;  /* 0x001bc80001047983 */ /* 0x001ea20000300800 */
[----:B------:R-:W-:-:S05]  /*59e10*/  LOP3.LUT R13, R13, 0x30, RZ, 0x3c, !PT ;  /* 0x000000300d0d7812 */ /* 0x000fca00078e3cff */
[----:B------:R-:W-:Y:S04]  /*59e20*/  STS.U8 [R13+UR4+0xc00], R3 ;  /* 0x000c00030d007988 */ /* 0x000fe80008000004 */
[----:B------:R-:W-:Y:S04]  /*59e30*/  STS.U8 [R13+UR4+0xc40], R16 ;  /* 0x000c40100d007988 */ /* 0x000fe80008000004 */
[----:B------:R-:W-:Y:S04]  /*59e40*/  STS.U8 [R13+UR4+0xc80], R18 ;  /* 0x000c80120d007988 */ /* 0x000fe80008000004 */
[----:B------:R-:W-:Y:S04]  /*59e50*/  STS.U8 [R13+UR4+0xcc0], R20 ;  /* 0x000cc0140d007988 */ /* 0x000fe80008000004 */
[----:B------:R-:W-:Y:S04]  /*59e60*/  STS.U8 [R13+UR4+0xd00], R22 ;  /* 0x000d00160d007988 */ /* 0x000fe80008000004 */
[----:B---3--:R-:W-:Y:S04]  /*59e70*/  STS.U8 [R13+UR4+0xd40], R24 ;  /* 0x000d40180d007988 */ /* 0x008fe80008000004 */
[----:B----4-:R-:W-:Y:S04]  /*59e80*/  STS.U8 [R13+UR4+0xd80], R26 ;  /* 0x000d801a0d007988 */ /* 0x010fe80008000004 */
        /* <DEDUP_REMOVED lines=208> */
[----:B------:R-:W3:Y:S04]  /*5ab90*/  LDL.LU R5, [R1+0x51d0] ;  /* 0x0051d00001057983 */ /* 0x000ee80000300800 */
        /* <DEDUP_REMOVED lines=18> */
[----:B------:R1:W-:Y:S04]  /*5acc0*/  STS.U8 [R13+UR4+0xedc0], R0 ;  /* 0x00edc0000d007988 */ /* 0x0003e80008000004 */
[----:B0-----:R-:W4:Y:S04]  /*5acd0*/  LDL.LU R17, [R1+0x1f2c] ;  /* 0x001f2c0001117983 */ /* 0x001f280000300800 */
[----:B-1----:R-:W4:Y:S01]  /*5ace0*/  LDL.LU R0, [R1+0x1f28] ;  /* 0x001f280001007983 */ /* 0x002f220000300800 */
[----:B------:R-:W-:-:S03]  /*5acf0*/  LOP3.LUT R2, R2, 0x3f, RZ, 0xc0, !PT ;  /* 0x0000003f02027812 */ /* 0x000fc600078ec0ff */
[----:B--2---:R-:W-:Y:S04]  /*5ad00*/  STL [R1+0x51a8], R6 ;  /* 0x0051a80601007387 */ /* 0x004fe80000100800 */
[----:B---3--:R-:W-:Y:S04]  /*5ad10*/  STS.U8 [R13+UR4+0xfc40], R5 ;  /* 0x00fc40050d007988 */ /* 0x008fe80008000004 */
[----:B------:R-:W-:Y:S04]  /*5ad20*/  STS.U8 [R13+UR4+0xfc00], R6 ;  /* 0x00fc00060d007988 */ /* 0x000fe80008000004 */
[----:B------:R-:W-:Y:S04]  /*5ad30*/  STL [R1+0x51ac], R7 ;  /* 0x0051ac0701007387 */ /* 0x000fe80000100800 */
[----:B------:R-:W-:Y:S04]  /*5ad40*/  STS.U8 [R13+UR4+0xfcc0], R7 ;  /* 0x00fcc0070d007988 */ /* 0x000fe80008000004 */
[----:B------:R-:W-:Y:S04]  /*5ad50*/  STL [R1+0x51b0], R8 ;  /* 0x0051b00801007387 */ /* 0x000fe80000100800 */
[----:B------:R0:W-:Y:S04]  /*5ad60*/  STS.U8 [R13+UR4+0xfc80], R8 ;  /* 0x00fc80080d007988 */ /* 0x0001e80008000004 */
[----:B----4-:R-:W-:Y:S04]  /*5ad70*/  STL [R1+0x51b4], R9 ;  /* 0x0051b40901007387 */ /* 0x010fe80000100800 */
[----:B0-----:R-:W2:Y:S04]  /*5ad80*/  LDL.LU R8, [R1+0x1f24] ;  /* 0x001f240001087983 */ /* 0x001ea80000300800 */
[----:B------:R-:W3:Y:S04]  /*5ad90*/  LDL.LU R7, [R1+0x1f20] ;  /* 0x001f200001077983 */ /* 0x000ee80000300800 */
        /* <DEDUP_REMOVED lines=15> */
[----:B------:R-:W2:Y:S04]  /*5ae90*/  LDL.LU R25, [R1+0x1ce4] ;  /* 0x001ce40001197983 */ /* 0x000ea80000300800 */
[----:B------:R-:W2:Y:S04]  /*5aea0*/  LDL.LU R23, [R1+0x1ce0] ;  /* 0x001ce00001177983 */ /* 0x000ea80000300800 */
[----:B------:R-:W2:Y:S01]  /*5aeb0*/  LDL.LU R21, [R1+0x1cdc] ;  /* 0x001cdc0001157983 */ /* 0x000ea20000300800 */
[----:B------:R-:W-:-:S03]  /*5aec0*/  LOP3.LUT R15, R2, 0x38, RZ, 0x3c, !PT ;  /* 0x00000038020f7812 */ /* 0x000fc600078e3cff */
[----:B------:R-:W2:Y:S01]  /*5aed0*/  LDL.LU R19, [R1+0x1cd8] ;  /* 0x001cd80001137983 */ /* 0x000ea20000300800 */
[----:B0-----:R-:W-:-:S03]  /*5aee0*/  LOP3.LUT R9, R2, 0x30, RZ, 0x3c, !PT ;  /* 0x0000003002097812 */ /* 0x001fc600078e3cff */
[----:B------:R-:W2:Y:S04]  /*5aef0*/  LDL.LU R13, [R1+0x1cd4] ;  /* 0x001cd400010d7983 */ /* 0x000ea80000300800 */
[----:B------:R-:W2:Y:S04]  /*5af00*/  LDL.LU R2, [R1+0x1c9c] ;  /* 0x001c9c0001027983 */ /* 0x000ea80000300800 */
[----:B------:R-:W-:Y:S04]  /*5af10*/  STL [R1+0x51b8], R10 ;  /* 0x0051b80a01007387 */ /* 0x000fe80000100800 */
[----:B------:R-:W-:Y:S04]  /*5af20*/  STS.U8 [R9+UR4+0xfd00], R10 ;  /* 0x00fd000a09007988 */ /* 0x000fe80008000004 */
[----:B------:R-:W-:Y:S04]  /*5af30*/  STS.U8 [R9+UR4+0xfdc0], R11 ;  /* 0x00fdc00b09007988 */ /* 0x000fe80008000004 */
[----:B------:R-:W-:Y:S04]  /*5af40*/  STL [R1+0x51bc], R11 ;  /* 0x0051bc0b01007387 */ /* 0x000fe80000100800 */
[----:B------:R-:W-:Y:S04]  /*5af50*/  STS.U8 [R9+UR4+0xfd80], R12 ;  /* 0x00fd800c09007988 */ /* 0x000fe80008000004 */
[----:B------:R-:W-:Y:S04]  /*5af60*/  STL [R1+0x51c0], R12 ;  /* 0x0051c00c01007387 */ /* 0x000fe80000100800 */
[----:B------:R0:W-:Y:S04]  /*5af70*/  STS.U8 [R15+UR4+0xe00], R17 ;  /* 0x000e00110f007988 */ /* 0x0001e80008000004 */
[----:B------:R1:W-:Y:S04]  /*5af80*/  STS.U8 [R15+UR4+0xe40], R0 ;  /* 0x000e40000f007988 */ /* 0x0003e80008000004 */
[----:B0-----:R-:W2:Y:S04]  /*5af90*/  LDL.LU R17, [R1+0x1bb8] ;  /* 0x001bb80001117983 */ /* 0x001ea80000300800 */
[----:B-1----:R-:W2:Y:S04]  /*5afa0*/  LDL.LU R0, [R1+0x1bb4] ;  /* 0x001bb40001007983 */ /* 0x002ea80000300800 */
[----:B------:R-:W2:Y:S04]  /*5afb0*/  LDL.LU R12, [R1+0x1bac] ;  /* 0x001bac00010c7983 */ /* 0x000ea80000300800 */
[----:B--2---:R0:W-:Y:S04]  /*5afc0*/  STL [R1+0x51cc], R12 ;  /* 0x0051cc0c01007387 */ /* 0x0041e80000100800 */
[----:B0-----:R-:W2:Y:S04]  /*5afd0*/  LDL.LU R12, [R1+0x1bb0] ;  /* 0x001bb000010c7983 */ /* 0x001ea80000300800 */
[----:B------:R-:W-:Y:S04]  /*5afe0*/  STS.U8 [R15+UR4+0xe80], R8 ;  /* 0x000e80080f007988 */ /* 0x000fe80008000004 */
        /* <DEDUP_REMOVED lines=19> */
[----:B------:R-:W3:Y:S04]  /*5b120*/  LDL.LU R11, [R1+0x1ba8] ;  /* 0x001ba800010b7983 */ /* 0x000ee80000300800 */
[----:B------:R0:W-:Y:S04]  /*5b130*/  STS.U8 [R15+UR4+0x2f80], R13 ;  /* 0x002f800d0f007988 */ /* 0x0001e80008000004 */
[----:B------:R-:W4:Y:S04]  /*5b140*/  LDL.LU R10, [R1+0x1ba4] ;  /* 0x001ba400010a7983 */ /* 0x000f280000300800 */
[----:B------:R1:W-:Y:S04]  /*5b150*/  STS.U8 [R15+UR4+0x2fc0], R2 ;  /* 0x002fc0020f007988 */ /* 0x0003e80008000004 */
[----:B0-----:R-:W3:Y:S04]  /*5b160*/  LDL.LU R13, [R1+0x1ba0] ;  /* 0x001ba000010d7983 */ /* 0x001ee80000300800 */
[----:B-1----:R-:W3:Y:S04]  /*5b170*/  LDL.LU R2, [R1+0x1b9c] ;  /* 0x001b9c0001027983 */ /* 0x002ee80000300800 */
        /* <DEDUP_REMOVED lines=27> */
[----:B--2---:R-:W-:Y:S04]  /*5b330*/  STS.U8 [R15+UR4+0x3e80], R12 ;  /* 0x003e800c0f007988 */ /* 0x004fe80008000004 */
[----:B---3--:R-:W-:Y:S04]  /*5b340*/  STS.U8 [R15+UR4+0x3f40], R11 ;  /* 0x003f400b0f007988 */ /* 0x008fe80008000004 */
[----:B----4-:R-:W-:Y:S04]  /*5b350*/  STS.U8 [R15+UR4+0x3f00], R10 ;  /* 0x003f000a0f007988 */ /* 0x010fe80008000004 */
[----:B------:R0:W-:Y:S04]  /*5b360*/  STS.U8 [R15+UR4+0x3fc0], R13 ;  /* 0x003fc00d0f007988 */ /* 0x0001e80008000004 */
[----:B------:R1:W-:Y:S04]  /*5b370*/  STS.U8 [R15+UR4+0x3f80], R2 ;  /* 0x003f80020f007988 */ /* 0x0003e80008000004 */
[----:B0-----:R-:W2:Y:S04]  /*5b380*/  LDL.LU R13, [R1+0x14bc] ;  /* 0x0014bc00010d7983 */ /* 0x001ea80000300800 */
[----:B-1----:R-:W3:Y:S04]  /*5b390*/  LDL.LU R2, [R1+0x868] ;  /* 0x0008680001027983 */ /* 0x002ee80000300800 */
[----:B------:R-:W4:Y:S04]  /*5b3a0*/  LDL.LU R12, [R1+0x860] ;  /* 0x00086000010c7983 */ /* 0x000f280000300800 */
        /* <DEDUP_REMOVED lines=51> */
[----:B---3--:R1:W-:Y:S04]  /*5b6e0*/  STS.U8 [R15+UR4+0x7e40], R2 ;  /* 0x007e40020f007988 */ /* 0x0083e80008000004 */
[----:B0-----:R-:W3:Y:S04]  /*5b6f0*/  LDL.LU R13, [R1+0x4c8] ;  /* 0x0004c800010d7983 */ /* 0x001ee80000300800 */
[----:B-1----:R-:W2:Y:S04]  /*5b700*/  LDL.LU R2, [R1+0x4c4] ;  /* 0x0004c40001027983 */ /* 0x002ea80000300800 */
[----:B----4-:R0:W-:Y:S04]  /*5b710*/  STS.U8 [R15+UR4+0x7e00], R12 ;  /* 0x007e000c0f007988 */ /* 0x0101e80008000004 */
[----:B0-----:R-:W4:Y:S04]  /*5b720*/  LDL.LU R12, [R1+0x51c8] ;  /* 0x0051c800010c7983 */ /* 0x001f280000300800 */
[----:B----4-:R-:W-:Y:S04]  /*5b730*/  STS.U8 [R15+UR4+0x7ec0], R12 ;  /* 0x007ec00c0f007988 */ /* 0x010fe80008000004 */
[----:B------:R-:W-:Y:S04]  /*5b740*/  STS.U8 [R15+UR4+0x7e80], R11 ;  /* 0x007e800b0f007988 */ /* 0x000fe80008000004 */
[----:B------:R0:W-:Y:S04]  /*5b750*/  STS.U8 [R15+UR4+0x7f40], R17 ;  /* 0x007f40110f007988 */ /* 0x0001e80008000004 */
[----:B------:R1:W-:Y:S04]  /*5b760*/  STS.U8 [R15+UR4+0x7f00], R0 ;  /* 0x007f00000f007988 */ /* 0x0003e80008000004 */
[----:B0-----:R-:W4:Y:S04]  /*5b770*/  LDL.LU R17, [R1+0x4c0] ;  /* 0x0004c00001117983 */ /* 0x001f280000300800 */
[----:B-1----:R-:W4:Y:S04]  /*5b780*/  LDL.LU R0, [R1+0x4bc] ;  /* 0x0004bc0001007983 */ /* 0x002f280000300800 */
        /* <DEDUP_REMOVED lines=22> */
[----:B--2---:R-:W-:Y:S04]  /*5b8f0*/  STS.U8 [R15+UR4+0xaec0], R19 ;  /* 0x00aec0130f007988 */ /* 0x004fe80008000004 */
[----:B---3--:R-:W-:Y:S04]  /*5b900*/  STS.U8 [R15+UR4+0xaf00], R13 ;  /* 0x00af000d0f007988 */ /* 0x008fe80008000004 */
[----:B------:R-:W-:Y:S04]  /*5b910*/  STS.U8 [R15+UR4+0xaf40], R2 ;  /* 0x00af40020f007988 */ /* 0x000fe80008000004 */
[----:B----4-:R0:W-:Y:S04]  /*5b920*/  STL [R1+0x51c4], R12 ;  /* 0x0051c40c01007387 */ /* 0x0101e80000100800 */
        /* <DEDUP_REMOVED lines=82> */
[----:B0-----:R-:W2:Y:S04]  /*5be50*/  LDL.LU R17, [R1+0x5168] ;  /* 0x0051680001117983 */ /* 0x001ea80000300800 */
[----:B-1----:R-:W2:Y:S04]  /*5be60*/  LDL.LU R0, [R1+0x5164] ;  /* 0x0051640001007983 */ /* 0x002ea80000300800 */
[----:B------:R0:W-:Y:S04]  /*5be70*/  STS.U8 [R15+UR4+0xeec0], R5 ;  /* 0x00eec0050f007988 */ /* 0x0001e80008000004 */
[----:B------:R1:W-:Y:S04]  /*5be80*/  STS.U8 [R15+UR4+0xef00], R4 ;  /* 0x00ef00040f007988 */ /* 0x0003e80008000004 */
[----:B0-----:R-:W3:Y:S04]  /*5be90*/  LDL R5, [R1+0x4c1c] ;  /* 0x004c1c0001057983 */ /* 0x001ee80000100800 */
[----:B-1----:R-:W3:Y:S04]  /*5bea0*/  LDL R4, [R1+0x4c20] ;  /* 0x004c200001047983 */ /* 0x002ee80000100800 */
[----:B--2---:R-:W-:Y:S04]  /*5beb0*/  STS.U8 [R15+UR4+0xef40], R0 ;  /* 0x00ef40000f007988 */ /* 0x004fe80008000004 */
[----:B------:R0:W-:Y:S04]  /*5bec0*/  STS.U8 [R15+UR4+0xef80], R13 ;  /* 0x00ef800d0f007988 */ /* 0x0001e80008000004 */
[----:B0-----:R-:W2:Y:S04]  /*5bed0*/  LDL.LU R13, [R1+0x5160] ;  /* 0x00516000010d7983 */ /* 0x001ea80000300800 */
[----:B------:R0:W-:Y:S04]  /*5bee0*/  STS.U8 [R15+UR4+0xefc0], R2 ;  /* 0x00efc0020f007988 */ /* 0x0001e80008000004 */
[----:B0-----:R-:W3:Y:S04]  /*5bef0*/  LDL.LU R2, [R1+0x515c] ;  /* 0x00515c0001027983 */ /* 0x001ee80000300800 */
[----:B--2---:R-:W-:Y:S04]  /*5bf00*/  STS.U8 [R15+UR4+0xfe40], R13 ;  /* 0x00fe400d0f007988 */ /* 0x004fe80008000004 */
[----:B------:R-:W-:Y:S04]  /*5bf10*/  STS.U8 [R15+UR4+0xfe00], R17 ;  /* 0x00fe00110f007988 */ /* 0x000fe80008000004 */
[----:B------:R-:W-:Y:S04]  /*5bf20*/  STS.U8 [R15+UR4+0xfec0], R19 ;  /* 0x00fec0130f007988 */ /* 0x000fe80008000004 */
[----:B------:R-:W-:Y:S04]  /*5bf30*/  STS.U8 [R15+UR4+0xfe80], R21 ;  /* 0x00fe80150f007988 */ /* 0x000fe80008000004 */
[----:B------:R-:W-:Y:S04]  /*5bf40*/  STS.U8 [R15+UR4+0xff40], R23 ;  /* 0x00ff40170f007988 */ /* 0x000fe80008000004 */
[----:B------:R-:W-:Y:S04]  /*5bf50*/  STS.U8 [R15+UR4+0xff00], R25 ;  /* 0x00ff00190f007988 */ /* 0x000fe80008000004 */
[----:B------:R-:W-:Y:S04]  /*5bf60*/  STS.U8 [R15+UR4+0xffc0], R27 ;  /* 0x00ffc01b0f007988 */ /* 0x000fe80008000004 */
[----:B------:R0:W-:Y:S04]  /*5bf70*/  STS.U8 [R15+UR4+0xff80], R29 ;  /* 0x00ff801d0f007988 */ /* 0x0001e80008000004 */
[----:B0-----:R-:W2:Y:S02]  /*5bf80*/  LDL.LU R15, [R1+0x5158] ;  /* 0x00515800010f7983 */ /* 0x001ea40000300800 */
[----:B--2---:R-:W-:-:S05]  /*5bf90*/  PRMT R15, RZ, 0x7610, R15 ;  /* 0x00007610ff0f7816 */ /* 0x004fca000000000f */
[----:B------:R0:W-:Y:S04]  /*5bfa0*/  STL.S16 [R1+0x394], R15 ;  /* 0x0003940f01007387 */ /* 0x0001e80000100600 */
[----:B0-----:R-:W2:Y:S01]  /*5bfb0*/  LDL.LU R15, [R1+0x5154] ;  /* 0x00515400010f7983 */ /* 0x001ea20000300800 */
[C---:B------:R-:W-:Y:S02]  /*5bfc0*/  LOP3.LUT R0, R14.reuse, 0x40, RZ, 0xfc, !PT ;  /* 0x000000400e007812 */ /* 0x040fe400078efcff */
[CC--:B---3--:R-:W-:Y:S02]  /*5bfd0*/  ISETP.GE.AND P1, PT, R14.reuse, R2.reuse, PT ;  /* 0x000000020e00720c */ /* 0x0c8fe40003f26270 */
[-C--:B------:R-:W-:Y:S02]  /*5bfe0*/  ISETP.GE.AND P2, PT, R14, R2.reuse, PT ;  /* 0x000000020e00720c */ /* 0x080fe40003f46270 */
[----:B------:R-:W3:Y:S01]  /*5bff0*/  LDL.LU R14, [R1+0x5150] ;  /* 0x00515000010e7983 */ /* 0x000ee20000300800 */
[----:B------:R-:W-:-:S02]  /*5c000*/  ISETP.GE.AND P3, PT, R0, R2, PT ;  /* 0x000000020000720c */ /* 0x000fc40003f66270 */
[----:B------:R-:W-:Y:S02]  /*5c010*/  ISETP.GE.AND P0, PT, R0, R2, PT ;  /* 0x000000020000720c */ /* 0x000fe40003f06270 */
[----:B--2---:R-:W-:-:S05]  /*5c020*/  PRMT R15, RZ, 0x7610, R15 ;  /* 0x00007610ff0f7816 */ /* 0x004fca000000000f */
[----:B------:R0:W-:Y:S04]  /*5c030*/  STL.S16 [R1+0x390], R15 ;  /* 0x0003900f01007387 */ /* 0x0001e80000100600 */
[----:B0-----:R-:W2:Y:S04]  /*5c040*/  LDL.LU R15, [R1+0x514c] ;  /* 0x00514c00010f7983 */ /* 0x001ea80000300800 */
[----:B------:R-:W2:Y:S04]  /*5c050*/  LDL.LU R0, [R1+0x5148] ;  /* 0x0051480001007983 */ /* 0x000ea80000300800 */
[----:B------:R0:W-:Y:S04]  /*5c060*/  STL [R1+0x6d7c], R2 ;  /* 0x006d7c0201007387 */ /* 0x0001e80000100800 */
[----:B0-----:R-:W2:Y:S01]  /*5c070*/  LDL R2, [R1+0x394] ;  /* 0x0003940001027983 */ /* 0x001ea20000100800 */
[----:B------:R-:W-:Y:S06]  /*5c080*/  BAR.SYNC.DEFER_BLOCKING 0x0 ;  /* 0x0000000000007b1d */ /* 0x000fec0000010000 */
        /* <DEDUP_REMOVED lines=72> */
[----:B--2---:R-:W2:Y:S04]  /*5c510*/  @!P3 LDG.E.U8 R2, desc[UR38][R4.64] ;  /* 0x000000260402b981 */ /* 0x004ea8000c1e1100 */
        /* <DEDUP_REMOVED lines=121> */
[----:B0-----:R-:W2:Y:S04]  /*5ccb0*/  LDL R13, [R1+0x390] ;  /* 0x00039000010d7983 */ /* 0x001ea80000100800 */
[----:B------:R-:W-:Y:S04]  /*5ccc0*/  STL [R1+0x6a6c], R9 ;  /* 0x006a6c0901007387 */ /* 0x000fe80000100800 */
[----:B------:R-:W-:Y:S04]  /*5ccd0*/  STL [R1+0x6b94], R9 ;  /* 0x006b940901007387 */ /* 0x000fe80000100800 */
[----:B------:R-:W-:Y:S04]  /*5cce0*/  STL [R1+0x6a68], R7 ;  /* 0x006a680701007387 */ /* 0x000fe80000100800 */
[----:B------:R-:W-:Y:S04]  /*5ccf0*/  STL [R1+0x6b98], R7 ;  /* 0x006b980701007387 */ /* 0x000fe80000100800 */
[----:B------:R-:W-:Y:S04]  /*5cd00*/  STL [R1+0x6a64], R8 ;  /* 0x006a640801007387 */ /* 0x000fe80000100800 */
[----:B------:R-:W-:Y:S04]  /*5cd10*/  STL [R1+0x6a60], R6 ;  /* 0x006a600601007387 */ /* 0x000fe80000100800 */
[----:B------:R-:W-:Y:S04]  /*5cd20*/  STL [R1+0x6a5c], R15 ;  /* 0x006a5c0f01007387 */ /* 0x000fe80000100800 */
[----:B---3--:R-:W-:Y:S04]  /*5cd30*/  STL [R1+0x6a58], R14 ;  /* 0x006a580e01007387 */ /* 0x008fe80000100800 */
[----:B------:R-:W-:Y:S04]  /*5cd40*/  STL [R1+0x6a54], R11 ;  /* 0x006a540b01007387 */ /* 0x000fe80000100800 */
[----:B----4-:R-:W-:Y:S04]  /*5cd50*/  STL [R1+0x6a50], R10 ;  /* 0x006a500a01007387 */ /* 0x010fe80000100800 */
        /* <DEDUP_REMOVED lines=15> */
[----:B--2---:R0:W-:Y:S01]  /*5ce50*/  @!P3 STL [R1+0x394], R2 ;  /* 0x000394020100b387 */ /* 0x0041e20000100800 */
[----:B------:R-:W-:Y:S01]  /*5ce60*/  PRMT R3, RZ, 0x7610, R3 ;  /* 0x00007610ff037816 */ /* 0x000fe20000000003 */
[----:B------:R-:W1:Y:S02]  /*5ce70*/  S2R R12, SR_TID.X ;  /* 0x00000000000c7919 */ /* 0x000e640000002100 */
[----:B0-----:R-:W2:Y:S04]  /*5ce80*/  LDL.LU R2, [R1+0x6d7c] ;  /* 0x006d7c0001027983 */ /* 0x001ea80000300800 */
[----:B------:R-:W3:Y:S04]  /*5ce90*/  LDL R4, [R1+0x23e4] ;  /* 0x0023e40001047983 */ /* 0x000ee80000100800 */
[----:B------:R-:W3:Y:S01]  /*5cea0*/  LDL R5, [R1+0x43c0] ;  /* 0x0043c00001057983 */ /* 0x000ee20000100800 */
[----:B-1----:R-:W-:-:S04]  /*5ceb0*/  LOP3.LUT R7, R12, 0x3f, RZ, 0xc0, !PT ;  /* 0x0000003f0c077812 */ /* 0x002fc800078ec0ff */
[----:B------:R-:W-:Y:S02]  /*5cec0*/  LOP3.LUT R12, R7, 0x40, RZ, 0xfc, !PT ;  /* 0x00000040070c7812 */ /* 0x000fe400078efcff */
[----:B---3--:R-:W-:-:S04]  /*5ced0*/  @!P1 LOP3.LUT R5, R5, R4, RZ, 0x3c, !PT ;  /* 0x0000000405059212 */ /* 0x008fc800078e3cff */
[----:B------:R-:W-:-:S04]  /*5cee0*/  @!P1 LOP3.LUT R4, R5, R4, RZ, 0x3c, !PT ;  /* 0x0000000405049212 */ /* 0x000fc800078e3cff */
[----:B------:R-:W-:-:S05]  /*5cef0*/  @!P1 LOP3.LUT R5, R5, R4, RZ, 0x3c, !PT ;  /* 0x0000000405059212 */ /* 0x000fca00078e3cff */
[----:B------:R-:W3:Y:S04]  /*5cf00*/  @!P1 LDG.E.U8 R13, desc[UR38][R4.64] ;  /* 0x00000026040d9981 */ /* 0x000ee8000c1e1100 */
[----:B---3--:R0:W-:Y:S04]  /*5cf10*/  @!P1 STL [R1+0x390], R13 ;  /* 0x0003900d01009387 */ /* 0x0081e80000100800 */
[----:B0-----:R-:W3:Y:S04]  /*5cf20*/  LDL.LU R13, [R1+0x6d78] ;  /* 0x006d7800010d7983 */ /* 0x001ee80000300800 */
[----:B------:R-:W4:Y:S04]  /*5cf30*/  LDL R4, [R1+0x4b80] ;  /* 0x004b800001047983 */ /* 0x000f280000100800 */
[----:B------:R-:W4:Y:S02]  /*5cf40*/  LDL R5, [R1+0x4b98] ;  /* 0x004b980001057983 */ /* 0x000f240000100800 */
[----:B----4-:R-:W-:-:S04]  /*5cf50*/  @!P2 LOP3.LUT R5, R5, R4, RZ, 0x3c, !PT ;  /* 0x000000040505a212 */ /* 0x010fc800078e3cff */
[----:B------:R-:W-:-:S04]  /*5cf60*/  @!P2 LOP3.LUT R4, R5, R4, RZ, 0x3c, !PT ;  /* 0x000000040504a212 */ /* 0x000fc800078e3cff */
[----:B------:R-:W-:-:S05]  /*5cf70*/  @!P2 LOP3.LUT R5, R5, R4, RZ, 0x3c, !PT ;  /* 0x000000040505a212 */ /* 0x000fca00078e3cff */
[----:B------:R-:W4:Y:S04]  /*5cf80*/  @!P2 LDG.E.U8 R3, desc[UR38][R4.64] ;  /* 0x000000260403a981 */ /* 0x000f28000c1e1100 */
[----:B----4-:R0:W-:Y:S04]  /*5cf90*/  STL [R1+0x38c], R3 ;  /* 0x00038c0301007387 */ /* 0x0101e80000100800 */
[----:B0-----:R-:W4:Y:S04]  /*5cfa0*/  LDL.LU R3, [R1+0x6d74] ;  /* 0x006d740001037983 */ /* 0x001f280000300800 */
[----:B------:R-:W2:Y:S04]  /*5cfb0*/  LDL R4, [R1+0x4b74] ;  /* 0x004b740001047983 */ /* 0x000ea80000100800 */
[----:B------:R-:W2:Y:S01]  /*5cfc0*/  LDL R5, [R1+0x4b94] ;  /* 0x004b940001057983 */ /* 0x000ea20000100800 */
[----:B---3--:R-:W-:-:S02]  /*5cfd0*/  PRMT R13, RZ, 0x7610, R13 ;  /* 0x00007610ff0d7816 */ /* 0x008fc4000000000d */
[----:B--2---:R-:W-:-:S04]  /*5cfe0*/  @!P0 LOP3.LUT R5, R5, R4, RZ, 0x3c, !PT ;  /* 0x0000000405058212 */ /* 0x004fc800078e3cff */
[----:B------:R-:W-:-:S04]  /*5cff0*/  @!P0 LOP3.LUT R4, R5, R4, RZ, 0x3c, !PT ;  /* 0x0000000405048212 */ /* 0x000fc800078e3cff */
[----:B------:R-:W-:-:S05]  /*5d000*/  @!P0 LOP3.LUT R5, R5, R4, RZ, 0x3c, !PT ;  /* 0x0000000405058212 */ /* 0x000fca00078e3cff */
[----:B------:R-:W2:Y:S01]  /*5d010*/  @!P0 LDG.E.U8 R13, desc[UR38][R4.64] ;  /* 0x00000026040d8981 */ /* 0x000ea2000c1e1100 */
[----:B------:R-:W-:-:S03]  /*5d020*/  ISETP.GE.AND P3, PT, R12, R2, PT ;  /* 0x000000020c00720c */ /* 0x000fc60003f66270 */
[----:B--2---:R0:W-:Y:S04]  /*5d030*/  STL [R1+0x388], R13 ;  /* 0x0003880d01007387 */ /* 0x0041e80000100800 */
[----:B0-----:R-:W2:Y:S04]  /*5d040*/  LDL.LU R13, [R1+0x6d70] ;  /* 0x006d7000010d7983 */ /* 0x001ea80000300800 */
[----:B------:R-:W3:Y:S04]  /*5d050*/  LDL R4, [R1+0x4b68] ;  /* 0x004b680001047983 */ /* 0x000ee80000100800 */
[----:B------:R-:W3:Y:S01]  /*5d060*/  LDL R5, [R1+0x4b90] ;  /* 0x004b900001057983 */ /* 0x000ee20000100800 */
[----:B----4-:R-:W-:-:S02]  /*5d070*/  PRMT R3, RZ, 0x7610, R3 ;  /* 0x00007610ff037816 */ /* 0x010fc40000000003 */
[----:B---3--:R-:W-:-:S04]  /*5d080*/  @!P3 LOP3.LUT R5, R5, R4, RZ, 0x3c, !PT ;  /* 0x000000040505b212 */ /* 0x008fc800078e3cff */
[----:B------:R-:W-:-:S04]  /*5d090*/  @!P3 LOP3.LUT R4, R5, R4, RZ, 0x3c, !PT ;  /* 0x000000040504b212 */ /* 0x000fc800078e3cff */
[----:B------:R-:W-:-:S05]  /*5d0a0*/  @!P3 LOP3.LUT R5, R5, R4, RZ, 0x3c, !PT ;  /* 0x000000040505b212 */ /* 0x000fca00078e3cff */
[----:B------:R-:W3:Y:S01]  /*5d0b0*/  @!P3 LDG.E.U8 R3, desc[UR38][R4.64] ;  /* 0x000000260403b981 */ /* 0x000ee2000c1e1100 */
[----:B------:R-:W-:-:S03]  /*5d0c0*/  ISETP.GE.AND P1, PT, R12, R2, PT ;  /* 0x000000020c00720c */ /* 0x000fc60003f26270 */
[----:B---3--:R0:W-:Y:S04]  /*5d0d0*/  STL [R1+0x384], R3 ;  /* 0x0003840301007387 */ /* 0x0081e80000100800 */
[----:B0-----:R-:W3:Y:S04]  /*5d0e0*/  LDL.LU R3, [R1+0x6d6c] ;  /* 0x006d6c0001037983 */ /* 0x001ee80000300800 */
[----:B------:R-:W4:Y:S04]  /*5d0f0*/  LDL R4, [R1+0x4b58] ;  /* 0x004b580001047983 */ /* 0x000f280000100800 */
[----:B------:R-:W4:Y:S01]  /*5d100*/  LDL R5, [R1+0x4b88] ;  /* 0x004b880001057983 */ /* 0x000f220000100800 */
[----:B--2---:R-:W-:-:S02]  /*5d110*/  PRMT R13, RZ, 0x7610, R13 ;  /* 0x00007610ff0d7816 */ /* 0x004fc4000000000d */
[----:B----4-:R-:W-:-:S04]  /*5d120*/  @!P1 LOP3.LUT R5, R5, R4, RZ, 0x3c, !PT ;  /* 0x0000000405059212 */ /* 0x010fc800078e3cff */
[----:B------:R-:W-:-:S04]  /*5d130*/  @!P1 LOP3.LUT R4, R5, R4, RZ, 0x3c, !PT ;  /* 0x0000000405049212 */ /* 0x000fc800078e3cff */
[----:B------:R-:W-:-:S05]  /*5d140*/  @!P1 LOP3.LUT R5, R5, R4, RZ, 0x3c, !PT ;  /* 0x0000000405059212 */ /* 0x000fca00078e3cff */
[----:B------:R-:W2:Y:S01]  /*5d150*/  @!P1 LDG.E.U8 R13, desc[UR38][R4.64] ;  /* 0x00000026040d9981 */ /* 0x000ea2000c1e1100 */
[----:B------:R-:W-:-:S03]  /*5d160*/  ISETP.GE.AND P2, PT, R12, R2, PT ;  /* 0x000000020c00720c */ /* 0x000fc60003f46270 */
[----:B--2---:R0:W-:Y:S04]  /*5d170*/  STL [R1+0x380], R13 ;  /* 0x0003800d01007387 */ /* 0x0041e80000100800 */
[----:B0-----:R-:W2:Y:S04]  /*5d180*/  LDL.LU R13, [R1+0x6d68] ;  /* 0x006d6800010d7983 */ /* 0x001ea80000300800 */
[----:B------:R-:W4:Y:S04]  /*5d190*/  LDL R4, [R1+0x4b48] ;  /* 0x004b480001047983 */ /* 0x000f280000100800 */
[----:B------:R-:W4:Y:S01]  /*5d1a0*/  LDL R5, [R1+0x4b7c] ;  /* 0x004b7c0001057983 */ /* 0x000f220000100800 */
[----:B---3--:R-:W-:-:S02]  /*5d1b0*/  PRMT R3, RZ, 0x7610, R3 ;  /* 0x00007610ff037816 */ /* 0x008fc40000000003 */
[----:B----4-:R-:W-:-:S04]  /*5d1c0*/  @!P2 LOP3.LUT R5, R5, R4, RZ, 0x3c, !PT ;  /* 0x000000040505a212 */ /* 0x010fc800078e3cff */
        /* <DEDUP_REMOVED lines=1142> */
[----:B------:R0:W3:Y:S04]  /*61930*/  @!P3 LDG.E.U8 R3, desc[UR38][R4.64] ;  /* 0x000000260403b981 */ /* 0x0000e8000c1e1100 */
[----:B------:R-:W0:Y:S04]  /*61940*/  LDL R4, [R1+0x4418] ;  /* 0x0044180001047983 */ /* 0x000e280000100800 */
[----:B------:R-:W0:Y:S01]  /*61950*/  LDL R5, [R1+0x4450] ;  /* 0x0044500001057983 */ /* 0x000e220000100800 */
[----:B------:R-:W-:Y:S02]  /*61960*/  ISETP.GE.AND P1, PT, R12, R2, PT ;  /* 0x000000020c00720c */ /* 0x000fe40003f26270 */
[----:B--2---:R-:W-:-:S11]  /*61970*/  PRMT R13, RZ, 0x7610, R13 ;  /* 0x00007610ff0d7816 */ /* 0x004fd6000000000d */
[----:B0-----:R-:W-:-:S04]  /*61980*/  @!P1 LOP3.LUT R5, R5, R4, RZ, 0x3c, !PT ;  /* 0x0000000405059212 */ /* 0x001fc800078e3cff */
[----:B------:R-:W-:-:S04]  /*61990*/  @!P1 LOP3.LUT R4, R5, R4, RZ, 0x3c, !PT ;  /* 0x0000000405049212 */ /* 0x000fc800078e3cff */
[----:B------:R-:W-:-:S05]  /*619a0*/  @!P1 LOP3.LUT R5, R5, R4, RZ, 0x3c, !PT ;  /* 0x0000000405059212 */ /* 0x000fca00078e3cff */
[----:B------:R-:W2:Y:S04]  /*619b0*/  @!P1 LDG.E.U8 R13, desc[UR38][R4.64] ;  /* 0x00000026040d9981 */ /* 0x000ea8000c1e1100 */
[----:B---3--:R0:W-:Y:S04]  /*619c0*/  STL [R1+0x1e4], R3 ;  /* 0x0001e40301007387 */ /* 0x0081e80000100800 */
[----:B0-----:R-:W3:Y:S04]  /*619d0*/  LDL R3, [R1+0x4b8c] ;  /* 0x004b8c0001037983 */ /* 0x001ee80000100800 */
[----:B--2---:R0:W-:Y:S04]  /*619e0*/  STL [R1+0x1dc], R13 ;  /* 0x0001dc0d01007387 */ /* 0x0041e80000100800 */
[----:B0-----:R-:W2:Y:S04]  /*619f0*/  LDL.LU R13, [R1+0x6b9c] ;  /* 0x006b9c00010d7983 */ /* 0x001ea80000300800 */
[----:B------:R-:W4:Y:S04]  /*61a00*/  LDL R4, [R1+0x4408] ;  /* 0x0044080001047983 */ /* 0x000f280000100800 */
[----:B------:R-:W4:Y:S01]  /*61a10*/  LDL R5, [R1+0x4440] ;  /* 0x0044400001057983 */ /* 0x000f220000100800 */
[----:B------:R-:W-:-:S02]  /*61a20*/  ISETP.GE.AND P2, PT, R12, R2, PT ;  /* 0x000000020c00720c */ /* 0x000fc40003f46270 */
[----:B------:R-:W-:-:S11]  /*61a30*/  PRMT R9, RZ, 0x7610, R9 ;  /* 0x00007610ff097816 */ /* 0x000fd60000000009 */
[----:B----4-:R-:W-:-:S04]  /*61a40*/  @!P2 LOP3.LUT R5, R5, R4, RZ, 0x3c, !PT ;  /* 0x000000040505a212 */ /* 0x010fc800078e3cff */
[----:B------:R-:W-:-:S04]  /*61a50*/  @!P2 LOP3.LUT R4, R5, R4, RZ, 0x3c, !PT ;  /* 0x000000040504a212 */ /* 0x000fc800078e3cff */
[----:B------:R-:W-:-:S05]  /*61a60*/  @!P2 LOP3.LUT R5, R5, R4, RZ, 0x3c, !PT ;  /* 0x000000040505a212 */ /* 0x000fca00078e3cff */
[----:B------:R-:W4:Y:S01]  /*61a70*/  @!P2 LDG.E.U8 R9, desc[UR38][R4.64] ;  /* 0x000000260409a981 */ /* 0x000f22000c1e1100 */
[----:B------:R-:W-:-:S03]  /*61a80*/  ISETP.GE.AND P0, PT, R7, R2, PT ;  /* 0x000000020700720c */ /* 0x000fc60003f06270 */
[----:B------:R-:W2:Y:S01]  /*61a90*/  LDL.LU R7, [R1+0x6b98] ;  /* 0x006b980001077983 */ /* 0x000ea20000300800 */
[----:B------:R-:W-:-:S03]  /*61aa0*/  ISETP.GE.AND P4, PT, R12, R2, PT ;  /* 0x000000020c00720c */ /* 0x000fc60003f86270 */
[----:B----4-:R0:W-:Y:S04]  /*61ab0*/  STL [R1+0x1d8], R9 ;  /* 0x0001d80901007387 */ /* 0x0101e80000100800 */
[----:B0-----:R-:W4:Y:S04]  /*61ac0*/  LDL.LU R9, [R1+0x6b94] ;  /* 0x006b940001097983 */ /* 0x001f280000300800 */
[----:B------:R-:W3:Y:S04]  /*61ad0*/  LDL R4, [R1+0x43f8] ;  /* 0x0043f80001047983 */ /* 0x000ee80000100800 */
[----:B------:R-:W3:Y:S01]  /*61ae0*/  LDL R5, [R1+0x4430] ;  /* 0x0044300001057983 */ /* 0x000ee20000100800 */
[----:B--2---:R-:W-:-:S02]  /*61af0*/  PRMT R13, RZ, 0x7610, R13 ;  /* 0x00007610ff0d7816 */ /* 0x004fc4000000000d */
[----:B---3--:R-:W-:-:S04]  /*61b00*/  @!P4 LOP3.LUT R5, R5, R4, RZ, 0x3c, !PT ;  /* 0x000000040505c212 */ /* 0x008fc800078e3cff */
[----:B------:R-:W-:-:S04]  /*61b10*/  @!P4 LOP3.LUT R4, R5, R4, RZ, 0x3c, !PT ;  /* 0x000000040504c212 */ /* 0x000fc800078e3cff */
[----:B------:R-:W-:-:S05]  /*61b20*/  @!P4 LOP3.LUT R5, R5, R4, RZ, 0x3c, !PT ;  /* 0x000000040505c212 */ /* 0x000fca00078e3cff */
[----:B------:R-:W2:Y:S01]  /*61b30*/  @!P4 LDG.E.U8 R13, desc[UR38][R4.64] ;  /* 0x00000026040dc981 */ /* 0x000ea2000c1e1100 */
[CC--:B------:R-:W-:Y:S02]  /*61b40*/  ISETP.GE.AND P1, PT, R12.reuse, R2.reuse, PT ;  /* 0x000000020c00720c */ /* 0x0c0fe40003f26270 */
[CC--:B------:R-:W-:Y:S02]  /*61b50*/  ISETP.GE.AND P2, PT, R12.reuse, R2.reuse, PT ;  /* 0x000000020c00720c */ /* 0x0c0fe40003f46270 */
[CC--:B------:R-:W-:Y:S02]  /*61b60*/  ISETP.GE.AND P3, PT, R12.reuse, R2.reuse, PT ;  /* 0x000000020c00720c */ /* 0x0c0fe40003f66270 */
[CC--:B------:R-:W-:Y:S02]  /*61b70*/  ISETP.GE.AND P4, PT, R12.reuse, R2.reuse, PT ;  /* 0x000000020c00720c */ /* 0x0c0fe40003f86270 */
[CC--:B------:R-:W-:Y:S02]  /*61b80*/  ISETP.GE.AND P5, PT, R12.reuse, R2.reuse, PT ;  /* 0x000000020c00720c */ /* 0x0c0fe40003fa6270 */
[----:B------:R-:W-:Y:S01]  /*61b90*/  ISETP.GE.AND P6, PT, R12, R2, PT ;  /* 0x000000020c00720c */ /* 0x000fe20003fc6270 */
[----:B--2---:R0:W-:Y:S04]  /*61ba0*/  STL [R1+0x1d4], R13 ;  /* 0x0001d40d01007387 */ /* 0x0041e80000100800 */
[----:B0-----:R-:W2:Y:S04]  /*61bb0*/  LDL.LU R13, [R1+0x6b90] ;  /* 0x006b9000010d7983 */ /* 0x001ea80000300800 */
[----:B------:R-:W3:Y:S04]  /*61bc0*/  LDL.LU R12, [R1+0x6b8c] ;  /* 0x006b8c00010c7983 */ /* 0x000ee80000300800 */
[----:B------:R-:W3:Y:S01]  /*61bd0*/  LDL R2, [R1+0x4b64] ;  /* 0x004b640001027983 */ /* 0x000ee20000100800 */
[----:B--2---:R-:W-:-:S02]  /*61be0*/  PRMT R13, RZ, 0x7610, R13 ;  /* 0x00007610ff0d7816 */ /* 0x004fc4000000000d */
[----:B---3--:R-:W-:-:S04]  /*61bf0*/  @!P0 LOP3.LUT R3, R3, R2, RZ, 0x3c, !PT ;  /* 0x0000000203038212 */ /* 0x008fc800078e3cff */
[----:B------:R-:W-:-:S04]  /*61c00*/  @!P0 LOP3.LUT R2, R3, R2, RZ, 0x3c, !PT ;  /* 0x0000000203028212 */ /* 0x000fc800078e3cff */
[----:B------:R-:W-:-:S05]  /*61c10*/  @!P0 LOP3.LUT R3, R3, R2, RZ, 0x3c, !PT ;  /* 0x0000000203038212 */ /* 0x000fca00078e3cff */
[----:B------:R-:W2:Y:S04]  /*61c20*/  @!P0 LDG.E.U8 R13, desc[UR38][R2.64] ;  /* 0x00000026020d8981 */ /* 0x000ea8000c1e1100 */
[----:B--2---:R0:W-:Y:S04]  /*61c30*/  STL [R1+0x1a4], R13 ;  /* 0x0001a40d01007387 */ /* 0x0041e80000100800 */
[----:B0-----:R-:W2:Y:S04]  /*61c40*/  LDL.LU R13, [R1+0x6b88] ;  /* 0x006b8800010d7983 */ /* 0x001ea80000300800 */
[----:B------:R-:W3:Y:S04]  /*61c50*/  LDL R2, [R1+0x43e8] ;  /* 0x0043e80001027983 */ /* 0x000ee80000100800 */
[----:B------:R-:W3:Y:S01]  /*61c60*/  LDL R3, [R1+0x4420] ;  /* 0x0044200001037983 */ /* 0x000ee20000100800 */
[----:B------:R-:W-:-:S02]  /*61c70*/  PRMT R12, RZ, 0x7610, R12 ;  /* 0x00007610ff0c7816 */ /* 0x000fc4000000000c */
[----:B---3--:R-:W-:-:S04]  /*61c80*/  @!P1 LOP3.LUT R3, R3, R2, RZ, 0x3c, !PT ;  /* 0x0000000203039212 */ /* 0x008fc800078e3cff */
[----:B------:R-:W-:-:S04]  /*61c90*/  @!P1 LOP3.LUT R2, R3, R2, RZ, 0x3c, !PT ;  /* 0x0000000203029212 */ /* 0x000fc800078e3cff */
[----:B------:R-:W-:-:S05]  /*61ca0*/  @!P1 LOP3.LUT R3, R3, R2, RZ, 0x3c, !PT ;  /* 0x0000000203039212 */ /* 0x000fca00078e3cff */
[----:B------:R-:W3:Y:S04]  /*61cb0*/  @!P1 LDG.E.U8 R12, desc[UR38][R2.64] ;  /* 0x00000026020c9981 */ /* 0x000ee8000c1e1100 */
[----:B---3--:R0:W-:Y:S04]  /*61cc0*/  STL [R1+0x178], R12 ;  /* 0x0001780c01007387 */ /* 0x0081e80000100800 */
[----:B0-----:R-:W3:Y:S04]  /*61cd0*/  LDL.LU R12, [R1+0x6b84] ;  /* 0x006b8400010c7983 */ /* 0x001ee80000300800 */
[----:B------:R-:W3:Y:S04]  /*61ce0*/  LDL R2, [R1+0x43d8] ;  /* 0x0043d80001027983 */ /* 0x000ee80000100800 */
        /* <DEDUP_REMOVED lines=626> */
[----:B------:R-:W3:Y:S04]  /*64410*/  @!P0 LDG.E.U8 R9, desc[UR38][R2.64] ;  /* 0x0000002602098981 */ /* 0x000ee8000c1e1100 */
[----:B---3--:R0:W-:Y:S04]  /*64420*/  STL [R1+0x88], R9 ;  /* 0x0000880901007387 */ /* 0x0081e80000100800 */
[----:B0-----:R-:W3:Y:S04]  /*64430*/  LDL.LU R9, [R1+0x6a6c] ;  /* 0x006a6c0001097983 */ /* 0x001ee80000300800 */
[----:B------:R-:W4:Y:S04]  /*64440*/  LDL R2, [R1+0x47a4] ;  /* 0x0047a40001027983 */ /* 0x000f280000100800 */
[----:B------:R-:W4:Y:S01]  /*64450*/  LDL R3, [R1+0x47e0] ;  /* 0x0047e00001037983 */ /* 0x000f220000100800 */
[----:B------:R-:W-:-:S02]  /*64460*/  PRMT R7, RZ, 0x7610, R7 ;  /* 0x00007610ff077816 */ /* 0x000fc40000000007 */
        /* <DEDUP_REMOVED lines=8> */
[----:B------:R-:W-:-:S02]  /*644f0*/  PRMT R8, RZ, 0x7610, R8 ;  /* 0x00007610ff087816 */ /* 0x000fc40000000008 */
[----:B--2---:R-:W-:-:S04]  /*64500*/  @!P0 LOP3.LUT R3, R3, R2, RZ, 0x3c, !PT ;  /* 0x0000000203038212 */ /* 0x004fc800078e3cff */
[----:B------:R-:W-:-:S04]  /*64510*/  @!P0 LOP3.LUT R2, R3, R2, RZ, 0x3c, !PT ;  /* 0x0000000203028212 */ /* 0x000fc800078e3cff */
[----:B------:R-:W-:-:S05]  /*64520*/  @!P0 LOP3.LUT R3, R3, R2, RZ, 0x3c, !PT ;  /* 0x0000000203038212 */ /* 0x000fca00078e3cff */
[----:B------:R-:W2:Y:S04]  /*64530*/  @!P0 LDG.E.U8 R8, desc[UR38][R2.64] ;  /* 0x0000002602088981 */ /* 0x000ea8000c1e1100 */
[----:B--2---:R0:W-:Y:S04]  /*64540*/  STL [R1+0x80], R8 ;  /* 0x0000800801007387 */ /* 0x0041e80000100800 */
[----:B0-----:R-:W2:Y:S04]  /*64550*/  LDL.LU R8, [R1+0x6a64] ;  /* 0x006a640001087983 */ /* 0x001ea80000300800 */
        /* <DEDUP_REMOVED lines=96> */
[----:B------:R0:W2:Y:S04]  /*64b60*/  @!P0 LDG.E.U8 R12, desc[UR38][R2.64] ;  /* 0x00000026020c8981 */ /* 0x0000a8000c1e1100 */
[----:B------:R-:W0:Y:S04]  /*64b70*/  LDL R2, [R1+0x4874] ;  /* 0x0048740001027983 */ /* 0x000e280000100800 */
[----:B------:R-:W0:Y:S01]  /*64b80*/  LDL R3, [R1+0x48b0] ;  /* 0x0048b00001037983 */ /* 0x000e220000100800 */
[----:B------:R-:W-:Y:S02]  /*64b90*/  PRMT R20, RZ, 0x7610, R20 ;  /* 0x00007610ff147816 */ /* 0x000fe40000000014 */
[----:B0-----:R-:W-:-:S04]  /*64ba0*/  @!P0 LOP3.LUT R3, R3, R2, RZ, 0x3c, !PT ;  /* 0x0000000203038212 */ /* 0x001fc800078e3cff */
[----:B------:R-:W-:-:S04]  /*64bb0*/  @!P0 LOP3.LUT R2, R3, R2, RZ, 0x3c, !PT ;  /* 0x0000000203028212 */ /* 0x000fc800078e3cff */
[----:B------:R-:W-:-:S05]  /*64bc0*/  @!P0 LOP3.LUT R3, R3, R2, RZ, 0x3c, !PT ;  /* 0x0000000203038212 */ /* 0x000fca00078e3cff */
[----:B------:R-:W3:Y:S04]  /*64bd0*/  @!P0 LDG.E.U8 R20, desc[UR38][R2.64] ;  /* 0x0000002602148981 */ /* 0x000ee8000c1e1100 */
[----:B--2---:R0:W-:Y:S04]  /*64be0*/  STL [R1+0x54], R12 ;  /* 0x0000540c01007387 */ /* 0x0041e80000100800 */
[----:B0-----:R-:W2:Y:S04]  /*64bf0*/  LDL R12, [R1+0x4900] ;  /* 0x00490000010c7983 */ /* 0x001ea80000100800 */
[----:B---3--:R0:W-:Y:S04]  /*64c00*/  STL [R1+0x50], R20 ;  /* 0x0000501401007387 */ /* 0x0081e80000100800 */
[----:B0-----:R-:W3:Y:S04]  /*64c10*/  LDL.LU R20, [R1+0x6a38] ;  /* 0x006a380001147983 */ /* 0x001ee80000300800 */
        /* <DEDUP_REMOVED lines=36> */
[----:B------:R-:W2:Y:S01]  /*64e60*/  LDL R3, [R1+0x48c4] ;  /* 0x0048c40001037983 */ /* 0x000ea20000100800 */
[----:B------:R-:W-:Y:S01]  /*64e70*/  PRMT R19, RZ, 0x7610, R19 ;  /* 0x00007610ff137816 */ /* 0x000fe20000000013 */
[----:B------:R-:W-:-:S02]  /*64e80*/  @!P0 IMAD.MOV.U32 R2, RZ, RZ, R12 ;  /* 0x000000ffff028224 */ /* 0x000fc400078e000c */
[----:B------:R-:W3:Y:S04]  /*64e90*/  LDL R12, [R1+0x4950] ;  /* 0x00495000010c7983 */ /* 0x000ee80000100800 */
[----:B--2---:R-:W2:Y:S04]  /*64ea0*/  @!P0 LDG.E.U8 R19, desc[UR38][R2.64] ;  /* 0x0000002602138981 */ /* 0x004ea8000c1e1100 */
        /* <DEDUP_REMOVED lines=26> */
[----:B------:R-:W2:Y:S01]  /*65050*/  @!P0 LDG.E.U8 R24, desc[UR38][R2.64] ;  /* 0x0000002602188981 */ /* 0x000ea2000c1e1100 */
[----:B------:R-:W-:-:S03]  /*65060*/  PRMT R9, RZ, 0x7610, R9 ;  /* 0x00007610ff097816 */ /* 0x000fc60000000009 */
[----:B--2---:R0:W-:Y:S04]  /*65070*/  STL [R1+0x30], R24 ;  /* 0x0000301801007387 */ /* 0x0041e80000100800 */
[----:B0-----:R-:W2:Y:S04]  /*65080*/  LDL.LU R24, [R1+0x6a1c] ;  /* 0x006a1c0001187983 */ /* 0x001ea80000300800 */
[----:B------:R-:W2:Y:S01]  /*65090*/  LDL R3, [R1+0x4904] ;  /* 0x0049040001037983 */ /* 0x000ea20000100800 */
[----:B------:R-:W-:Y:S01]  /*650a0*/  @!P0 IMAD.MOV.U32 R2, RZ, RZ, R13 ;  /* 0x000000ffff028224 */ /* 0x000fe200078e000d */
[----:B----4-:R-:W-:-:S02]  /*650b0*/  PRMT R7, RZ, 0x7610, R7 ;  /* 0x00007610ff077816 */ /* 0x010fc40000000007 */
[----:B------:R-:W4:Y:S04]  /*650c0*/  LDL R13, [R1+0x4954] ;  /* 0x00495400010d7983 */ /* 0x000f280000100800 */
[----:B--2---:R3:W2:Y:S04]  /*650d0*/  @!P0 LDG.E.U8 R9, desc[UR38][R2.64] ;  /* 0x0000002602098981 */ /* 0x0046a8000c1e1100 */
[----:B------:R-:W4:Y:S01]  /*650e0*/  LDL R3, [R1+0x4914] ;  /* 0x0049140001037983 */ /* 0x000f220000100800 */
[----:B---3--:R-:W-:-:S03]  /*650f0*/  @!P0 IMAD.MOV.U32 R2, RZ, RZ, R12 ;  /* 0x000000ffff028224 */ /* 0x008fc600078e000c */
[----:B--2---:R0:W-:Y:S01]  /*65100*/  STL [R1+0x2c], R9 ;  /* 0x00002c0901007387 */ /* 0x0041e20000100800 */
[----:B------:R-:W-:-:S03]  /*65110*/  PRMT R25, RZ, 0x7610, R25 ;  /* 0x00007610ff197816 */ /* 0x000fc60000000019 */
[----:B------:R-:W2:Y:S04]  /*65120*/  LDL R12, [R1+0x4964] ;  /* 0x00496400010c7983 */ /* 0x000ea80000100800 */
[----:B----4-:R1:W3:Y:S04]  /*65130*/  @!P0 LDG.E.U8 R7, desc[UR38][R2.64] ;  /* 0x0000002602078981 */ /* 0x0102e8000c1e1100 */
[----:B0-----:R-:W4:Y:S04]  /*65140*/  LDL R9, [R1+0x4990] ;  /* 0x0049900001097983 */ /* 0x001f280000100800 */
[----:B------:R-:W1:Y:S04]  /*65150*/  LDL R2, [R1+0x4924] ;  /* 0x0049240001027983 */ /* 0x000e680000100800 */
[----:B------:R-:W1:Y:S02]  /*65160*/  LDL R3, [R1+0x4960] ;  /* 0x0049600001037983 */ /* 0x000e640000100800 */
[----:B-1----:R-:W-:-:S04]  /*65170*/  @!P0 LOP3.LUT R3, R3, R2, RZ, 0x3c, !PT ;  /* 0x0000000203038212 */ /* 0x002fc800078e3cff */
[----:B------:R-:W-:-:S04]  /*65180*/  @!P0 LOP3.LUT R2, R3, R2, RZ, 0x3c, !PT ;  /* 0x0000000203028212 */ /* 0x000fc800078e3cff */
[----:B------:R-:W-:-:S05]  /*65190*/  @!P0 LOP3.LUT R3, R3, R2, RZ, 0x3c, !PT ;  /* 0x0000000203038212 */ /* 0x000fca00078e3cff */
[----:B------:R-:W2:Y:S04]  /*651a0*/  @!P0 LDG.E.U8 R25, desc[UR38][R2.64] ;  /* 0x0000002602198981 */ /* 0x000ea8000c1e1100 */
[----:B---3--:R0:W-:Y:S04]  /*651b0*/  STL [R1+0x28], R7 ;  /* 0x0000280701007387 */ /* 0x0081e80000100800 */
[----:B0-----:R-:W3:Y:S04]  /*651c0*/  LDL R7, [R1+0x49a0] ;  /* 0x0049a00001077983 */ /* 0x001ee80000100800 */
        /* <DEDUP_REMOVED lines=12> */
[----:B------:R-:W-:-:S02]  /*65290*/  PRMT R8, RZ, 0x7610, R8 ;  /* 0x00007610ff087816 */ /* 0x000fc40000000008 */
[----:B0-----:R-:W-:-:S04]  /*652a0*/  @!P0 LOP3.LUT R3, R3, R2, RZ, 0x3c, !PT ;  /* 0x0000000203038212 */ /* 0x001fc800078e3cff */
[----:B------:R-:W-:-:S04]  /*652b0*/  @!P0 LOP3.LUT R2, R3, R2, RZ, 0x3c, !PT ;  /* 0x0000000203028212 */ /* 0x000fc800078e3cff */
[----:B------:R-:W-:-:S05]  /*652c0*/  @!P0 LOP3.LUT R3, R3, R2, RZ, 0x3c, !PT ;  /* 0x0000000203038212 */ /* 0x000fca00078e3cff */
[----:B------:R4:W3:Y:S02]  /*652d0*/  @!P0 LDG.E.U8 R0, desc[UR38][R2.64] ;  /* 0x0000002602008981 */ /* 0x0008e4000c1e1100 */
[----:B----4-:R-:W-:Y:S02]  /*652e0*/  @!P0 IMAD.MOV.U32 R2, RZ, RZ, R9 ;  /* 0x000000ffff028224 */ /* 0x010fe400078e0009 */
[----:B------:R-:W-:-:S05]  /*652f0*/  @!P0 IMAD.MOV.U32 R3, RZ, RZ, R13 ;  /* 0x000000ffff038224 */ /* 0x000fca00078e000d */
[----:B------:R3:W4:Y:S01]  /*65300*/  @!P0 LDG.E.U8 R8, desc[UR38][R2.64] ;  /* 0x0000002602088981 */ /* 0x000722000c1e1100 */
[----:B------:R-:W-:-:S03]  /*65310*/  PRMT R6, RZ, 0x7610, R6 ;  /* 0x00007610ff067816 */ /* 0x000fc60000000006 */
[----:B--2---:R0:W-:Y:S01]  /*65320*/  STL [R1+0x20], R5 ;  /* 0x0000200501007387 */ /* 0x0041e20000100800 */
[----:B---3--:R-:W-:Y:S02]  /*65330*/  @!P0 IMAD.MOV.U32 R2, RZ, RZ, R7 ;  /* 0x000000ffff028224 */ /* 0x008fe400078e0007 */
[----:B------:R-:W-:Y:S01]  /*65340*/  @!P0 IMAD.MOV.U32 R3, RZ, RZ, R12 ;  /* 0x000000ffff038224 */ /* 0x000fe200078e000c */
[----:B0-----:R-:W2:Y:S04]  /*65350*/  LDL R5, [R1+0x49b0] ;  /* 0x0049b00001057983 */ /* 0x001ea80000100800 */
[----:B------:R2:W3:Y:S04]  /*65360*/  @!P0 LDG.E.U8 R6, desc[UR38][R2.64] ;  /* 0x0000002602068981 */ /* 0x0004e8000c1e1100 */
[----:B------:R0:W-:Y:S04]  /*65370*/  STL [R1+0x1c], R0 ;  /* 0x00001c0001007387 */ /* 0x0001e80000100800 */
[----:B0-----:R-:W3:Y:S04]  /*65380*/  LDL.LU R0, [R1+0x6a14] ;  /* 0x006a140001007983 */ /* 0x001ee80000300800 */
[----:B------:R-:W3:Y:S04]  /*65390*/  LDL R9, [R1+0x4994] ;  /* 0x0049940001097983 */ /* 0x000ee80000100800 */
[----:B----4-:R0:W-:Y:S04]  /*653a0*/  STL [R1+0x18], R8 ;  /* 0x0000180801007387 */ /* 0x0101e80000100800 */
[----:B------:R-:W4:Y:S01]  /*653b0*/  LDL R3, [R1+0x4974] ;  /* 0x0049740001037983 */ /* 0x000f220000100800 */
[----:B------:R-:W-:-:S03]  /*653c0*/  PRMT R4, RZ, 0x7610, R4 ;  /* 0x00007610ff047816 */ /* 0x000fc60000000004 */
[----:B------:R-:W4:Y:S04]  /*653d0*/  LDL R13, [R1+0x49a4] ;  /* 0x0049a400010d7983 */ /* 0x000f280000100800 */
[----:B------:R-:W4:Y:S04]  /*653e0*/  LDL R12, [R1+0x49e0] ;  /* 0x0049e000010c7983 */ /* 0x000f280000100800 */
[----:B------:R-:W4:Y:S04]  /*653f0*/  LDL R7, [R1+0x49b4] ;  /* 0x0049b40001077983 */ /* 0x000f280000100800 */
[----:B0-----:R-:W4:Y:S01]  /*65400*/  LDL R8, [R1+0x49d0] ;  /* 0x0049d00001087983 */ /* 0x001f220000100800 */
[----:B--2---:R-:W-:-:S03]  /*65410*/  @!P0 IMAD.MOV.U32 R2, RZ, RZ, R5 ;  /* 0x000000ffff028224 */ /* 0x004fc600078e0005 */
[----:B---3--:R0:W-:Y:S04]  /*65420*/  STL [R1+0x14], R6 ;  /* 0x0000140601007387 */ /* 0x0081e80000100800 */
[----:B------:R-:W2:Y:S04]  /*65430*/  LDL R5, [R1+0x49c4] ;  /* 0x0049c40001057983 */ /* 0x000ea80000100800 */
[----:B0-----:R-:W3:Y:S04]  /*65440*/  LDL R6, [R1+0x49f0] ;  /* 0x0049f00001067983 */ /* 0x001ee80000100800 */
[----:B----4-:R-:W4:Y:S04]  /*65450*/  @!P0 LDG.E.U8 R4, desc[UR38][R2.64] ;  /* 0x0000002602048981 */ /* 0x010f28000c1e1100 */
[----:B------:R-:W2:Y:S04]  /*65460*/  LDL R2, [R1+0x4984] ;  /* 0x0049840001027983 */ /* 0x000ea80000100800 */
[----:B------:R-:W2:Y:S01]  /*65470*/  LDL R3, [R1+0x49c0] ;  /* 0x0049c00001037983 */ /* 0x000ea20000100800 */
[----:B------:R-:W-:-:S02]  /*65480*/  PRMT R15, RZ, 0x7610, R15 ;  /* 0x00007610ff0f7816 */ /* 0x000fc4000000000f */
[----:B------:R-:W-:Y:S01]  /*65490*/  PRMT R14, RZ, 0x7610, R14 ;  /* 0x00007610ff0e7816 */ /* 0x000fe2000000000e */
[----:B----4-:R0:W-:Y:S04]  /*654a0*/  STL [R1+0x10], R4 ;  /* 0x0000100401007387 */ /* 0x0101e80000100800 */
[----:B0-----:R-:W4:Y:S01]  /*654b0*/  LDL R4, [R1+0x4a00] ;  /* 0x004a000001047983 */ /* 0x001f220000100800 */
[----:B--2---:R-:W-:-:S04]  /*654c0*/  @!P0 LOP3.LUT R3, R3, R2, RZ, 0x3c, !PT ;  /* 0x0000000203038212 */ /* 0x004fc800078e3cff */
[----:B------:R-:W-:-:S04]  /*654d0*/  @!P0 LOP3.LUT R2, R3, R2, RZ, 0x3c, !PT ;  /* 0x0000000203028212 */ /* 0x000fc800078e3cff */
[----:B------:R-:W-:-:S05]  /*654e0*/  @!P0 LOP3.LUT R3, R3, R2, RZ, 0x3c, !PT ;  /* 0x0000000203038212 */ /* 0x000fca00078e3cff */
[----:B------:R0:W2:Y:S02]  /*654f0*/  @!P0 LDG.E.U8 R15, desc[UR38][R2.64] ;  /* 0x00000026020f8981 */ /* 0x0000a4000c1e1100 */
[----:B0-----:R-:W-:Y:S02]  /*65500*/  @!P0 IMAD.MOV.U32 R2, RZ, RZ, R8 ;  /* 0x000000ffff028224 */ /* 0x001fe400078e0008 */
[----:B------:R-:W-:Y:S01]  /*65510*/  @!P0 IMAD.MOV.U32 R3, RZ, RZ, R9 ;  /* 0x000000ffff038224 */ /* 0x000fe200078e0009 */
[----:B------:R-:W2:Y:S04]  /*65520*/  LDL R8, [R1+0x4a10] ;  /* 0x004a100001087983 */ /* 0x000ea80000100800 */
[----:B------:R-:W2:Y:S01]  /*65530*/  LDL R9, [R1+0x49d4] ;  /* 0x0049d40001097983 */ /* 0x000ea20000100800 */
[----:B------:R-:W-:-:S03]  /*65540*/  PRMT R11, RZ, 0x7610, R11 ;  /* 0x00007610ff0b7816 */ /* 0x000fc6000000000b */
[----:B------:R0:W2:Y:S01]  /*65550*/  @!P0 LDG.E.U8 R14, desc[UR38][R2.64] ;  /* 0x00000026020e8981 */ /* 0x0000a2000c1e1100 */
[----:B------:R-:W-:Y:S01]  /*65560*/  PRMT R10, RZ, 0x7610, R10 ;  /* 0x00007610ff0a7816 */ /* 0x000fe2000000000a */
[----:B0-----:R-:W-:Y:S02]  /*65570*/  @!P0 IMAD.MOV.U32 R2, RZ, RZ, R12 ;  /* 0x000000ffff028224 */ /* 0x001fe400078e000c */
[----:B------:R-:W-:-:S05]  /*65580*/  @!P0 IMAD.MOV.U32 R3, RZ, RZ, R13 ;  /* 0x000000ffff038224 */ /* 0x000fca00078e000d */
[----:B------:R3:W2:Y:S01]  /*65590*/  @!P0 LDG.E.U8 R11, desc[UR38][R2.64] ;  /* 0x00000026020b8981 */ /* 0x0006a2000c1e1100 */
[----:B------:R-:W-:Y:S01]  /*655a0*/  PRMT R29, RZ, 0x7610, R29 ;  /* 0x00007610ff1d7816 */ /* 0x000fe2000000001d */
[----:B---3--:R-:W-:Y:S02]  /*655b0*/  @!P0 IMAD.MOV.U32 R2, RZ, RZ, R6 ;  /* 0x000000ffff028224 */ /* 0x008fe400078e0006 */
[----:B------:R-:W-:Y:S01]  /*655c0*/  @!P0 IMAD.MOV.U32 R3, RZ, RZ, R7 ;  /* 0x000000ffff038224 */ /* 0x000fe200078e0007 */
[----:B------:R-:W-:Y:S01]  /*655d0*/  PRMT R28, RZ, 0x7610, R28 ;  /* 0x00007610ff1c7816 */ /* 0x000fe2000000001c */
[----:B------:R-:W3:Y:S04]  /*655e0*/  LDL R7, [R1+0x49e4] ;  /* 0x0049e40001077983 */ /* 0x000ee80000100800 */
[----:B------:R0:W3:Y:S04]  /*655f0*/  @!P0 LDG.E.U8 R10, desc[UR38][R2.64] ;  /* 0x00000026020a8981 */ /* 0x0000e8000c1e1100 */
[----:B------:R-:W3:Y:S01]  /*65600*/  LDL R6, [R1+0x4a20] ;  /* 0x004a200001067983 */ /* 0x000ee20000100800 */
[----:B0-----:R-:W-:-:S03]  /*65610*/  @!P0 IMAD.MOV.U32 R3, RZ, RZ, R5 ;  /* 0x000000ffff038224 */ /* 0x001fc600078e0005 */
[----:B------:R-:W3:Y:S01]  /*65620*/  LDL R5, [R1+0x49f4] ;  /* 0x0049f40001057983 */ /* 0x000ee20000100800 */
[----:B----4-:R-:W-:-:S03]  /*65630*/  @!P0 IMAD.MOV.U32 R2, RZ, RZ, R4 ;  /* 0x000000ffff028224 */ /* 0x010fc600078e0004 */
[----:B------:R-:W4:Y:S04]  /*65640*/  LDL R4, [R1+0x4a30] ;  /* 0x004a300001047983 */ /* 0x000f280000100800 */
[----:B------:R2:W4:Y:S02]  /*65650*/  @!P0 LDG.E.U8 R29, desc[UR38][R2.64] ;  /* 0x00000026021d8981 */ /* 0x000524000c1e1100 */
[----:B--2---:R-:W-:Y:S02]  /*65660*/  @!P0 IMAD.MOV.U32 R2, RZ, RZ, R8 ;  /* 0x000000ffff028224 */ /* 0x004fe400078e0008 */
[----:B------:R-:W-:-:S05]  /*65670*/  @!P0 IMAD.MOV.U32 R3, RZ, RZ, R9 ;  /* 0x000000ffff038224 */ /* 0x000fca00078e0009 */
[----:B------:R3:W2:Y:S01]  /*65680*/  @!P0 LDG.E.U8 R28, desc[UR38][R2.64] ;  /* 0x00000026021c8981 */ /* 0x0006a2000c1e1100 */
[----:B------:R-:W-:Y:S01]  /*65690*/  PRMT R27, RZ, 0x7610, R27 ;  /* 0x00007610ff1b7816 */ /* 0x000fe2000000001b */
[----:B---3--:R-:W-:Y:S02]  /*656a0*/  @!P0 IMAD.MOV.U32 R3, RZ, RZ, R7 ;  /* 0x000000ffff038224 */ /* 0x008fe400078e0007 */
[----:B------:R-:W-:-:S05]  /*656b0*/  @!P0 IMAD.MOV.U32 R2, RZ, RZ, R6 ;  /* 0x000000ffff028224 */ /* 0x000fca00078e0006 */
[----:B------:R0:W3:Y:S04]  /*656c0*/  @!P0 LDG.E.U8 R27, desc[UR38][R2.64] ;  /* 0x00000026021b8981 */ /* 0x0000e8000c1e1100 */
[----:B----4-:R-:W-:Y:S04]  /*656d0*/  STL [R1+0x69d4], R29 ;  /* 0x0069d41d01007387 */ /* 0x010fe80000100800 */
[----:B------:R1:W-:Y:S04]  /*656e0*/  STL [R1+0x4], R11 ;  /* 0x0000040b01007387 */ /* 0x0003e80000100800 */
[----:B-1----:R-:W4:Y:S04]  /*656f0*/  LDL R11, [R1+0x4a04] ;  /* 0x004a0400010b7983 */ /* 0x002f280000100800 */
[----:B------:R1:W-:Y:S04]  /*65700*/  STL [R1], R10 ;  /* 0x0000000a01007387 */ /* 0x0003e80000100800 */
[----:B------:R-:W4:Y:S04]  /*65710*/  LDL R9, [R1+0x4a14] ;  /* 0x004a140001097983 */ /* 0x000f280000100800 */
[----:B------:R-:W4:Y:S04]  /*65720*/  LDL R8, [R1+0x4a50] ;  /* 0x004a500001087983 */ /* 0x000f280000100800 */
[----:B-1----:R-:W4:Y:S04]  /*65730*/  LDL R10, [R1+0x4a40] ;  /* 0x004a4000010a7983 */ /* 0x002f280000100800 */
[----:B--2---:R-:W-:Y:S04]  /*65740*/  STL [R1+0x69a0], R28 ;  /* 0x0069a01c01007387 */ /* 0x004fe80000100800 */
[----:B------:R-:W-:Y:S04]  /*65750*/  STL [R1+0xc], R15 ;  /* 0x00000c0f01007387 */ /* 0x000fe80000100800 */
[----:B------:R-:W2:Y:S04]  /*65760*/  LDL R7, [R1+0x4a24] ;  /* 0x004a240001077983 */ /* 0x000ea80000100800 */
[----:B------:R-:W2:Y:S01]  /*65770*/  LDL R6, [R1+0x4a60] ;  /* 0x004a600001067983 */ /* 0x000ea20000100800 */
[----:B------:R-:W-:Y:S01]  /*65780*/  PRMT R26, RZ, 0x7610, R26 ;  /* 0x00007610ff1a7816 */ /* 0x000fe2000000001a */
[----:B0-----:R-:W-:-:S02]  /*65790*/  @!P0 IMAD.MOV.U32 R2, RZ, RZ, R4 ;  /* 0x000000ffff028224 */ /* 0x001fc400078e0004 */
[----:B------:R-:W-:Y:S01]  /*657a0*/  @!P0 IMAD.MOV.U32 R3, RZ, RZ, R5 ;  /* 0x000000ffff038224 */ /* 0x000fe200078e0005 */
[----:B------:R-:W-:-:S04]  /*657b0*/  PRMT R22, RZ, 0x7610, R22 ;  /* 0x00007610ff167816 */ /* 0x000fc80000000016 */
[----:B------:R4:W2:Y:S01]  /*657c0*/  @!P0 LDG.E.U8 R26, desc[UR38][R2.64] ;  /* 0x00000026021a8981 */ /* 0x0008a2000c1e1100 */
[----:B------:R-:W-:Y:S02]  /*657d0*/  PRMT R20, RZ, 0x7610, R20 ;  /* 0x00007610ff147816 */ /* 0x000fe40000000014 */
[----:B------:R-:W-:Y:S01]  /*657e0*/  PRMT R18, RZ, 0x7610, R18 ;  /* 0x00007610ff127816 */ /* 0x000fe20000000012 */
[----:B---3--:R-:W-:Y:S04]  /*657f0*/  STL [R1+0x69a4], R27 ;  /* 0x0069a41b01007387 */ /* 0x008fe80000100800 */
[----:B------:R0:W-:Y:S04]  /*65800*/  STL [R1+0x8], R14 ;  /* 0x0000080e01007387 */ /* 0x0001e80000100800 */
[----:B------:R-:W3:Y:S04]  /*65810*/  LDL R5, [R1+0x4a34] ;  /* 0x004a340001057983 */ /* 0x000ee80000100800 */
[----:B------:R-:W3:Y:S01]  /*65820*/  LDL R4, [R1+0x4a70] ;  /* 0x004a700001047983 */ /* 0x000ee20000100800 */
[----:B----4-:R-:W-:-:S02]  /*65830*/  @!P0 IMAD.MOV.U32 R3, RZ, RZ, R11 ;  /* 0x000000ffff038224 */ /* 0x010fc400078e000b */
[----:B------:R-:W-:-:S05]  /*65840*/  @!P0 IMAD.MOV.U32 R2, RZ, RZ, R10 ;  /* 0x000000ffff028224 */ /* 0x000fca00078e000a */
[----:B------:R1:W4:Y:S02]  /*65850*/  @!P0 LDG.E.U8 R22, desc[UR38][R2.64] ;  /* 0x0000002602168981 */ /* 0x000324000c1e1100 */
[----:B-1----:R-:W-:Y:S02]  /*65860*/  @!P0 IMAD.MOV.U32 R2, RZ, RZ, R8 ;  /* 0x000000ffff028224 */ /* 0x002fe400078e0008 */
[----:B------:R-:W-:-:S05]  /*65870*/  @!P0 IMAD.MOV.U32 R3, RZ, RZ, R9 ;  /* 0x000000ffff038224 */ /* 0x000fca00078e0009 */
[----:B------:R2:W4:Y:S02]  /*65880*/  @!P0 LDG.E.U8 R20, desc[UR38][R2.64] ;  /* 0x0000002602148981 */ /* 0x000524000c1e1100 */
[----:B--2---:R-:W-:Y:S02]  /*65890*/  @!P0 IMAD.MOV.U32 R2, RZ, RZ, R6 ;  /* 0x000000ffff028224 */ /* 0x004fe400078e0006 */
[----:B------:R-:W-:-:S05]  /*658a0*/  @!P0 IMAD.MOV.U32 R3, RZ, RZ, R7 ;  /* 0x000000ffff038224 */ /* 0x000fca00078e0007 */
[----:B------:R-:W2:Y:S04]  /*658b0*/  @!P0 LDG.E.U8 R18, desc[UR38][R2.64] ;  /* 0x0000002602128981 */ /* 0x000ea8000c1e1100 */
[----:B------:R-:W-:Y:S01]  /*658c0*/  STL [R1+0x69f8], R26 ;  /* 0x0069f81a01007387 */ /* 0x000fe20000100800 */
[----:B------:R-:W-:-:S06]  /*658d0*/  PRMT R16, RZ, 0x7610, R16 ;  /* 0x00007610ff107816 */ /* 0x000fcc0000000010 */
[----:B---3--:R-:W3:Y:S04]  /*658e0*/  @!P0 LDG.E.U8 R16, desc[UR38][R4.64] ;  /* 0x0000002604108981 */ /* 0x008ee8000c1e1100 */
[----:B----4-:R-:W-:Y:S04]  /*658f0*/  STL [R1+0x69d8], R22 ;  /* 0x0069d81601007387 */ /* 0x010fe80000100800 */
[----:B------:R-:W4:Y:S04]  /*65900*/  LDL R11, [R1+0x4a44] ;  /* 0x004a4400010b7983 */ /* 0x000f280000100800 */
[----:B------:R-:W4:Y:S04]  /*65910*/  LDL R10, [R1+0x4a80] ;  /* 0x004a8000010a7983 */ /* 0x000f280000100800 */
[----:B------:R-:W-:Y:S04]  /*65920*/  STL [R1+0x69a8], R20 ;  /* 0x0069a81401007387 */ /* 0x000fe80000100800 */
[----:B------:R-:W4:Y:S04]  /*65930*/  LDL R7, [R1+0x4a54] ;  /* 0x004a540001077983 */ /* 0x000f280000100800 */
[----:B------:R-:W4:Y:S04]  /*65940*/  LDL R6, [R1+0x4a90] ;  /* 0x004a900001067983 */ /* 0x000f280000100800 */
[----:B--2---:R-:W-:Y:S04]  /*65950*/  STL [R1+0x69ac], R18 ;  /* 0x0069ac1201007387 */ /* 0x004fe80000100800 */
[----:B0-----:R-:W2:Y:S04]  /*65960*/  LDL R14, [R1+0x4a64] ;  /* 0x004a6400010e7983 */ /* 0x001ea80000100800 */
[----:B------:R-:W2:Y:S04]  /*65970*/  LDL R13, [R1+0x4aa0] ;  /* 0x004aa000010d7983 */ /* 0x000ea80000100800 */
[----:B------:R-:W2:Y:S04]  /*65980*/  LDL R9, [R1+0x4a74] ;  /* 0x004a740001097983 */ /* 0x000ea80000100800 */
[----:B------:R-:W2:Y:S01]  /*65990*/  LDL R8, [R1+0x4ab0] ;  /* 0x004ab00001087983 */ /* 0x000ea20000100800 */
[----:B------:R-:W-:-:S02]  /*659a0*/  PRMT R2, RZ, 0x7610, R2 ;  /* 0x00007610ff027816 */ /* 0x000fc40000000002 */
[----:B------:R-:W-:Y:S01]  /*659b0*/  PRMT R3, RZ, 0x7610, R3 ;  /* 0x00007610ff037816 */ /* 0x000fe20000000003 */
[----:B---3--:R-:W-:Y:S04]  /*659c0*/  STL [R1+0x69fc], R16 ;  /* 0x0069fc1001007387 */ /* 0x008fe80000100800 */
[----:B------:R-:W3:Y:S01]  /*659d0*/  LDL R12, [R1+0x4a84] ;  /* 0x004a8400010c7983 */ /* 0x000ee20000100800 */
[----:B----4-:R-:W-:Y:S02]  /*659e0*/  @!P0 IMAD.MOV.U32 R5, RZ, RZ, R11 ;  /* 0x000000ffff058224 */ /* 0x010fe400078e000b */
[----:B------:R-:W-:Y:S01]  /*659f0*/  @!P0 IMAD.MOV.U32 R4, RZ, RZ, R10 ;  /* 0x000000ffff048224 */ /* 0x000fe200078e000a */
[----:B------:R-:W4:Y:S04]  /*65a00*/  LDL R11, [R1+0x4ac0] ;  /* 0x004ac000010b7983 */ /* 0x000f280000100800 */
[----:B------:R0:W4:Y:S02]  /*65a10*/  @!P0 LDG.E.U8 R2, desc[UR38][R4.64] ;  /* 0x0000002604028981 */ /* 0x000124000c1e1100 */
[----:B0-----:R-:W-:-:S02]  /*65a20*/  PRMT R4, RZ, 0x7610, R4 ;  /* 0x00007610ff047816 */ /* 0x001fc40000000004 */
[----:B------:R2:W4:Y:S01]  /*65a30*/  @!P0 LDG.E.U8 R3, desc[UR38][R6.64] ;  /* 0x0000002606038981 */ /* 0x000522000c1e1100 */
[----:B------:R-:W-:Y:S01]  /*65a40*/  PRMT R5, RZ, 0x7610, R5 ;  /* 0x00007610ff057816 */ /* 0x000fe20000000005 */
[----:B--2---:R-:W-:Y:S02]  /*65a50*/  @!P0 IMAD.MOV.U32 R7, RZ, RZ, R14 ;  /* 0x000000ffff078224 */ /* 0x004fe400078e000e */
[----:B------:R-:W-:-:S03]  /*65a60*/  @!P0 IMAD.MOV.U32 R6, RZ, RZ, R13 ;  /* 0x000000ffff068224 */ /* 0x000fc600078e000d */
[----:B------:R3:W2:Y:S04]  /*65a70*/  @!P0 LDG.E.U8 R5, desc[UR38][R8.64] ;  /* 0x0000002608058981 */ /* 0x0006a8000c1e1100 */
[----:B------:R0:W2:Y:S01]  /*65a80*/  @!P0 LDG.E.U8 R4, desc[UR38][R6.64] ;  /* 0x0000002606048981 */ /* 0x0000a2000c1e1100 */
[----:B---3--:R-:W-:Y:S01]  /*65a90*/  @!P0 IMAD.MOV.U32 R9, RZ, RZ, R12 ;  /* 0x000000ffff098224 */ /* 0x008fe200078e000c */
[----:B0-----:R-:W-:Y:S02]  /*65aa0*/  PRMT R6, RZ, 0x7610, R6 ;  /* 0x00007610ff067816 */ /* 0x001fe40000000006 */
[----:B----4-:R0:W-:Y:S04]  /*65ab0*/  STL [R1+0x69dc], R2 ;  /* 0x0069dc0201007387 */ /* 0x0101e80000100800 */
[----:B------:R-:W3:Y:S04]  /*65ac0*/  LDL R10, [R1+0x4a94] ;  /* 0x004a9400010a7983 */ /* 0x000ee80000100800 */
[----:B0-----:R-:W4:Y:S04]  /*65ad0*/  LDL R2, [R1+0x4ad0] ;  /* 0x004ad00001027983 */ /* 0x001f280000100800 */
[----:B------:R-:W-:Y:S01]  /*65ae0*/  STL [R1+0x69b0], R3 ;  /* 0x0069b00301007387 */ /* 0x000fe20000100800 */
[----:B------:R-:W-:-:S05]  /*65af0*/  @!P0 IMAD.MOV.U32 R8, RZ, RZ, R11 ;  /* 0x000000ffff088224 */ /* 0x000fca00078e000b */
[----:B------:R0:W4:Y:S04]  /*65b00*/  @!P0 LDG.E.U8 R6, desc[UR38][R8.64] ;  /* 0x0000002608068981 */ /* 0x000128000c1e1100 */
[----:B--2---:R1:W-:Y:S04]  /*65b10*/  STL [R1+0x69b4], R4 ;  /* 0x0069b40401007387 */ /* 0x0043e80000100800 */
[----:B------:R-:W2:Y:S04]  /*65b20*/  LDL R15, [R1+0x4aa4] ;  /* 0x004aa400010f7983 */ /* 0x000ea80000100800 */
[----:B------:R-:W2:Y:S04]  /*65b30*/  LDL R13, [R1+0x4ae0] ;  /* 0x004ae000010d7983 */ /* 0x000ea80000100800 */
[----:B------:R0:W-:Y:S04]  /*65b40*/  STL [R1+0x6a00], R5 ;  /* 0x006a000501007387 */ /* 0x0001e80000100800 */
[----:B------:R-:W2:Y:S04]  /*65b50*/  LDL R12, [R1+0x4ab4] ;  /* 0x004ab400010c7983 */ /* 0x000ea80000100800 */
[----:B-1----:R-:W2:Y:S01]  /*65b60*/  LDL R4, [R1+0x4af0] ;  /* 0x004af00001047983 */ /* 0x002ea20000100800 */
[----:B------:R-:W-:-:S02]  /*65b70*/  PRMT R7, RZ, 0x7610, R7 ;  /* 0x00007610ff077816 */ /* 0x000fc40000000007 */
[----:B0-----:R-:W-:Y:S02]  /*65b80*/  PRMT R8, RZ, 0x7610, R8 ;  /* 0x00007610ff087816 */ /* 0x001fe40000000008 */
[----:B------:R-:W-:Y:S01]  /*65b90*/  PRMT R9, RZ, 0x7610, R9 ;  /* 0x00007610ff097816 */ /* 0x000fe20000000009 */
[----:B---3--:R-:W-:Y:S02]  /*65ba0*/  @!P0 IMAD.MOV.U32 R11, RZ, RZ, R10 ;  /* 0x000000ffff0b8224 */ /* 0x008fe400078e000a */
[----:B----4-:R-:W-:-:S05]  /*65bb0*/  @!P0 IMAD.MOV.U32 R10, RZ, RZ, R2 ;  /* 0x000000ffff0a8224 */ /* 0x010fca00078e0002 */
[----:B------:R2:W3:Y:S04]  /*65bc0*/  @!P0 LDG.E.U8 R7, desc[UR38][R10.64] ;  /* 0x000000260a078981 */ /* 0x0004e8000c1e1100 */
[----:B------:R0:W-:Y:S04]  /*65bd0*/  STL [R1+0x69e0], R6 ;  /* 0x0069e00601007387 */ /* 0x0001e80000100800 */
[----:B------:R-:W4:Y:S04]  /*65be0*/  LDL R14, [R1+0x4ac4] ;  /* 0x004ac400010e7983 */ /* 0x000f280000100800 */
[----:B------:R-:W4:Y:S04]  /*65bf0*/  LDL R5, [R1+0x4b00] ;  /* 0x004b000001057983 */ /* 0x000f280000100800 */
[----:B------:R-:W4:Y:S04]  /*65c00*/  LDL R3, [R1+0x4ad4] ;  /* 0x004ad40001037983 */ /* 0x000f280000100800 */
[----:B------:R-:W4:Y:S01]  /*65c10*/  LDL R2, [R1+0x4b10] ;  /* 0x004b100001027983 */ /* 0x000f220000100800 */
[----:B--2---:R-:W-:-:S02]  /*65c20*/  @!P0 IMAD.MOV.U32 R11, RZ, RZ, R15 ;  /* 0x000000ffff0b8224 */ /* 0x004fc400078e000f */
[----:B------:R-:W-:Y:S02]  /*65c30*/  @!P0 IMAD.MOV.U32 R10, RZ, RZ, R13 ;  /* 0x000000ffff0a8224 */ /* 0x000fe400078e000d */
[----:B------:R-:W-:-:S03]  /*65c40*/  @!P0 IMAD.MOV.U32 R13, RZ, RZ, R12 ;  /* 0x000000ffff0d8224 */ /* 0x000fc600078e000c */
[----:B------:R1:W2:Y:S01]  /*65c50*/  @!P0 LDG.E.U8 R8, desc[UR38][R10.64] ;  /* 0x000000260a088981 */ /* 0x0002a2000c1e1100 */
[----:B------:R-:W-:-:S05]  /*65c60*/  @!P0 IMAD.MOV.U32 R12, RZ, RZ, R4 ;  /* 0x000000ffff0c8224 */ /* 0x000fca00078e0004 */
[----:B------:R4:W2:Y:S01]  /*65c70*/  @!P0 LDG.E.U8 R9, desc[UR38][R12.64] ;  /* 0x000000260c098981 */ /* 0x0008a2000c1e1100 */
[----:B-1----:R-:W-:-:S03]  /*65c80*/  PRMT R10, RZ, 0x7610, R10 ;  /* 0x00007610ff0a7816 */ /* 0x002fc6000000000a */
[----:B---3--:R1:W-:Y:S04]  /*65c90*/  STL [R1+0x69b8], R7 ;  /* 0x0069b80701007387 */ /* 0x0083e80000100800 */
[----:B0-----:R-:W3:Y:S04]  /*65ca0*/  LDL R6, [R1+0x4b20] ;  /* 0x004b200001067983 */ /* 0x001ee80000100800 */
[----:B-1----:R-:W3:Y:S01]  /*65cb0*/  LDL R7, [R1+0x4ae4] ;  /* 0x004ae40001077983 */ /* 0x002ee20000100800 */
[----:B----4-:R-:W-:Y:S02]  /*65cc0*/  @!P0 IMAD.MOV.U32 R12, RZ, RZ, R5 ;  /* 0x000000ffff0c8224 */ /* 0x010fe400078e0005 */
[----:B------:R-:W-:-:S05]  /*65cd0*/  @!P0 IMAD.MOV.U32 R13, RZ, RZ, R14 ;  /* 0x000000ffff0d8224 */ /* 0x000fca00078e000e */
[----:B------:R0:W4:Y:S04]  /*65ce0*/  @!P0 LDG.E.U8 R10, desc[UR38][R12.64] ;  /* 0x000000260c0a8981 */ /* 0x000128000c1e1100 */
[----:B--2---:R-:W-:Y:S04]  /*65cf0*/  STL [R1+0x69bc], R8 ;  /* 0x0069bc0801007387 */ /* 0x004fe80000100800 */
[----:B------:R-:W2:Y:S04]  /*65d00*/  LDL R4, [R1+0x4b30] ;  /* 0x004b300001047983 */ /* 0x000ea80000100800 */
[----:B------:R-:W-:Y:S04]  /*65d10*/  STL [R1+0x6a04], R9 ;  /* 0x006a040901007387 */ /* 0x000fe80000100800 */
[----:B------:R-:W2:Y:S01]  /*65d20*/  LDL R5, [R1+0x4af4] ;  /* 0x004af40001057983 */ /* 0x000ea20000100800 */
[----:B------:R-:W-:Y:S01]  /*65d30*/  PRMT R11, RZ, 0x7610, R11 ;  /* 0x00007610ff0b7816 */ /* 0x000fe2000000000b */
[----:B------:R-:W-:-:S02]  /*65d40*/  @!P0 IMAD.MOV.U32 R14, RZ, RZ, R2 ;  /* 0x000000ffff0e8224 */ /* 0x000fc400078e0002 */
[----:B------:R-:W-:Y:S01]  /*65d50*/  @!P0 IMAD.MOV.U32 R15, RZ, RZ, R3 ;  /* 0x000000ffff0f8224 */ /* 0x000fe200078e0003 */
[----:B0-----:R-:W-:-:S04]  /*65d60*/  PRMT R12, RZ, 0x7610, R12 ;  /* 0x00007610ff0c7816 */ /* 0x001fc8000000000c */
[----:B------:R3:W2:Y:S01]  /*65d70*/  @!P0 LDG.E.U8 R11, desc[UR38][R14.64] ;  /* 0x000000260e0b8981 */ /* 0x0006a2000c1e1100 */
[----:B------:R-:W-:Y:S01]  /*65d80*/  PRMT R13, RZ, 0x7610, R13 ;  /* 0x00007610ff0d7816 */ /* 0x000fe2000000000d */
[----:B---3--:R-:W-:Y:S02]  /*65d90*/  @!P0 IMAD.MOV.U32 R14, RZ, RZ, R6 ;  /* 0x000000ffff0e8224 */ /* 0x008fe400078e0006 */
[----:B------:R-:W-:-:S05]  /*65da0*/  @!P0 IMAD.MOV.U32 R15, RZ, RZ, R7 ;  /* 0x000000ffff0f8224 */ /* 0x000fca00078e0007 */
[----:B------:R2:W3:Y:S04]  /*65db0*/  @!P0 LDG.E.U8 R12, desc[UR38][R14.64] ;  /* 0x000000260e0c8981 */ /* 0x0004e8000c1e1100 */
[----:B----4-:R0:W-:Y:S04]  /*65dc0*/  STL [R1+0x69e4], R10 ;  /* 0x0069e40a01007387 */ /* 0x0101e80000100800 */
[----:B------:R-:W4:Y:S04]  /*65dd0*/  LDL R3, [R1+0x4b04] ;  /* 0x004b040001037983 */ /* 0x000f280000100800 */
[----:B------:R-:W4:Y:S01]  /*65de0*/  LDL R2, [R1+0x4b40] ;  /* 0x004b400001027983 */ /* 0x000f220000100800 */
[----:B--2---:R-:W-:-:S02]  /*65df0*/  @!P0 IMAD.MOV.U32 R14, RZ, RZ, R4 ;  /* 0x000000ffff0e8224 */ /* 0x004fc400078e0004 */
[----:B------:R-:W-:-:S05]  /*65e00*/  @!P0 IMAD.MOV.U32 R15, RZ, RZ, R5 ;  /* 0x000000ffff0f8224 */ /* 0x000fca00078e0005 */
[----:B------:R4:W2:Y:S04]  /*65e10*/  @!P0 LDG.E.U8 R13, desc[UR38][R14.64] ;  /* 0x000000260e0d8981 */ /* 0x0008a8000c1e1100 */
[----:B------:R1:W-:Y:S04]  /*65e20*/  STL [R1+0x69c0], R11 ;  /* 0x0069c00b01007387 */ /* 0x0003e80000100800 */
[----:B0-----:R-:W2:Y:S04]  /*65e30*/  LDL R10, [R1+0x4b50] ;  /* 0x004b5000010a7983 */ /* 0x001ea80000100800 */
[----:B------:R-:W2:Y:S04]  /*65e40*/  LDL R8, [R1+0x4b60] ;  /* 0x004b600001087983 */ /* 0x000ea80000100800 */
[----:B-1----:R-:W2:Y:S04]  /*65e50*/  LDL R11, [R1+0x4b14] ;  /* 0x004b1400010b7983 */ /* 0x002ea80000100800 */
[----:B---3--:R-:W-:Y:S04]  /*65e60*/  STL [R1+0x69c4], R12 ;  /* 0x0069c40c01007387 */ /* 0x008fe80000100800 */
[----:B------:R-:W3:Y:S04]  /*65e70*/  LDL R9, [R1+0x4b24] ;  /* 0x004b240001097983 */ /* 0x000ee80000100800 */
[----:B------:R-:W3:Y:S04]  /*65e80*/  LDL R7, [R1+0x4b34] ;  /* 0x004b340001077983 */ /* 0x000ee80000100800 */
[----:B------:R-:W3:Y:S04]  /*65e90*/  LDL R6, [R1+0x4b70] ;  /* 0x004b700001067983 */ /* 0x000ee80000100800 */
[----:B------:R-:W3:Y:S04]  /*65ea0*/  LDL R5, [R1+0x4b44] ;  /* 0x004b440001057983 */ /* 0x000ee80000100800 */
[----:B------:R-:W3:Y:S01]  /*65eb0*/  LDL R4, [R1+0x4b78] ;  /* 0x004b780001047983 */ /* 0x000ee20000100800 */
[----:B----4-:R-:W-:-:S02]  /*65ec0*/  @!P0 IMAD.MOV.U32 R14, RZ, RZ, R2 ;  /* 0x000000ffff0e8224 */ /* 0x010fc400078e0002 */
[----:B------:R-:W-:Y:S01]  /*65ed0*/  @!P0 IMAD.MOV.U32 R15, RZ, RZ, R3 ;  /* 0x000000ffff0f8224 */ /* 0x000fe200078e0003 */
[----:B--2---:R-:W-:Y:S04]  /*65ee0*/  STL [R1+0x6a08], R13 ;  /* 0x006a080d01007387 */ /* 0x004fe80000100800 */
[----:B------:R-:W2:Y:S04]  /*65ef0*/  LDL R3, [R1+0x4b54] ;  /* 0x004b540001037983 */ /* 0x000ea80000100800 */
[----:B------:R-:W4:Y:S01]  /*65f00*/  LDL R2, [R1+0x4b84] ;  /* 0x004b840001027983 */ /* 0x000f220000100800 */
[----:B------:R-:W-:-:S02]  /*65f10*/  PRMT R17, RZ, 0x7610, R17 ;  /* 0x00007610ff117816 */ /* 0x000fc40000000011 */
[----:B------:R-:W-:-:S04]  /*65f20*/  PRMT R19, RZ, 0x7610, R19 ;  /* 0x00007610ff137816 */ /* 0x000fc80000000013 */
[----:B------:R0:W2:Y:S01]  /*65f30*/  @!P0 LDG.E.U8 R17, desc[UR38][R14.64] ;  /* 0x000000260e118981 */ /* 0x0000a2000c1e1100 */
[----:B------:R-:W-:Y:S01]  /*65f40*/  PRMT R21, RZ, 0x7610, R21 ;  /* 0x00007610ff157816 */ /* 0x000fe20000000015 */
[----:B0-----:R-:W-:Y:S02]  /*65f50*/  @!P0 IMAD.MOV.U32 R14, RZ, RZ, R10 ;  /* 0x000000ffff0e8224 */ /* 0x001fe400078e000a */
[----:B------:R-:W-:-:S05]  /*65f60*/  @!P0 IMAD.MOV.U32 R15, RZ, RZ, R11 ;  /* 0x000000ffff0f8224 */ /* 0x000fca00078e000b */
[----:B------:R0:W4:Y:S01]  /*65f70*/  @!P0 LDG.E.U8 R19, desc[UR38][R14.64] ;  /* 0x000000260e138981 */ /* 0x000122000c1e1100 */
[----:B------:R-:W-:Y:S01]  /*65f80*/  PRMT R23, RZ, 0x7610, R23 ;  /* 0x00007610ff177816 */ /* 0x000fe20000000017 */
[----:B0-----:R-:W-:Y:S01]  /*65f90*/  @!P0 IMAD.MOV.U32 R14, RZ, RZ, R8 ;  /* 0x000000ffff0e8224 */ /* 0x001fe200078e0008 */
[----:B------:R-:W-:Y:S02]  /*65fa0*/  PRMT R24, RZ, 0x7610, R24 ;  /* 0x00007610ff187816 */ /* 0x000fe40000000018 */
[----:B------:R-:W-:Y:S01]  /*65fb0*/  PRMT R25, RZ, 0x7610, R25 ;  /* 0x00007610ff197816 */ /* 0x000fe20000000019 */
[----:B---3--:R-:W-:-:S05]  /*65fc0*/  @!P0 IMAD.MOV.U32 R15, RZ, RZ, R9 ;  /* 0x000000ffff0f8224 */ /* 0x008fca00078e0009 */
[----:B------:R0:W3:Y:S02]  /*65fd0*/  @!P0 LDG.E.U8 R21, desc[UR38][R14.64] ;  /* 0x000000260e158981 */ /* 0x0000e4000c1e1100 */
[----:B0-----:R-:W-:Y:S02]  /*65fe0*/  @!P0 IMAD.MOV.U32 R14, RZ, RZ, R6 ;  /* 0x000000ffff0e8224 */ /* 0x001fe400078e0006 */
[----:B------:R-:W-:-:S05]  /*65ff0*/  @!P0 IMAD.MOV.U32 R15, RZ, RZ, R7 ;  /* 0x000000ffff0f8224 */ /* 0x000fca00078e0007 */
[----:B------:R0:W3:Y:S02]  /*66000*/  @!P0 LDG.E.U8 R23, desc[UR38][R14.64] ;  /* 0x000000260e178981 */ /* 0x0000e4000c1e1100 */
[----:B0-----:R-:W-:Y:S02]  /*66010*/  @!P0 IMAD.MOV.U32 R14, RZ, RZ, R4 ;  /* 0x000000ffff0e8224 */ /* 0x001fe400078e0004 */
[----:B------:R-:W-:Y:S01]  /*66020*/  @!P0 IMAD.MOV.U32 R15, RZ, RZ, R5 ;  /* 0x000000ffff0f8224 */ /* 0x000fe200078e0005 */
[----:B--2---:R-:W-:Y:S04]  /*66030*/  STL [R1+0x69e8], R17 ;  /* 0x0069e81101007387 */ /* 0x004fe80000100800 */
[----:B------:R-:W-:Y:S04]  /*66040*/  LDS.U8 R4, [R0+UR4+0x2000] ;  /* 0x0020000400047984 */ /* 0x000fe80008000000 */
[----:B------:R4:W2:Y:S02]  /*66050*/  @!P0 LDG.E.U8 R24, desc[UR38][R14.64] ;  /* 0x000000260e188981 */ /* 0x0008a4000c1e1100 */
[----:B----4-:R-:W-:-:S02]  /*66060*/  @!P0 IMAD.MOV.U32 R14, RZ, RZ, R2 ;  /* 0x000000ffff0e8224 */ /* 0x010fc400078e0002 */
[----:B------:R-:W-:Y:S01]  /*66070*/  @!P0 IMAD.MOV.U32 R15, RZ, RZ, R3 ;  /* 0x000000ffff0f8224 */ /* 0x000fe200078e0003 */
[----:B------:R-:W-:Y:S04]  /*66080*/  STL [R1+0x69c8], R19 ;  /* 0x0069c81301007387 */ /* 0x000fe80000100800 */
[----:B------:R-:W-:Y:S04]  /*66090*/  LDS.U8 R3, [R0+UR4+0x8] ;  /* 0x0000080400037984 */ /* 0x000fe80008000000 */
[----:B------:R0:W4:Y:S04]  /*660a0*/  @!P0 LDG.E.U8 R25, desc[UR38][R14.64] ;  /* 0x000000260e198981 */ /* 0x000128000c1e1100 */
[----:B------:R-:W-:Y:S04]  /*660b0*/  LDS.U8 R2, [R0+UR4+0x200] ;  /* 0x0002000400027984 */ /* 0x000fe80008000000 */
[----:B0-----:R-:W0:Y:S04]  /*660c0*/  LDS.U8 R15, [R0+UR4] ;  /* 0x00000004000f7984 */ /* 0x001e280008000000 */
[----:B------:R-:W1:Y:S04]  /*660d0*/  LDS.U8 R14, [R0+UR4+0x208] ;  /* 0x00020804000e7984 */ /* 0x000e680008000000 */
[----:B---3--:R-:W-:Y:S04]  /*660e0*/  STL [R1+0x69cc], R21 ;  /* 0x0069cc1501007387 */ /* 0x008fe80000100800 */
[----:B------:R-:W-:Y:S04]  /*660f0*/  STL [R1+0x6a0c], R23 ;  /* 0x006a0c1701007387 */ /* 0x000fe80000100800 */
[----:B--2---:R-:W-:Y:S04]  /*66100*/  STL [R1+0x69ec], R24 ;  /* 0x0069ec1801007387 */ /* 0x004fe80000100800 */
[----:B----4-:R-:W-:Y:S04]  /*66110*/  STL [R1+0x69d0], R25 ;  /* 0x0069d01901007387 */ /* 0x010fe80000100800 */
[----:B0-----:R-:W-:Y:S04]  /*66120*/  STL [R1+0x69f0], R15 ;  /* 0x0069f00f01007387 */ /* 0x001fe80000100800 */
[----:B-1----:R-:W-:Y:S04]  /*66130*/  STL [R1+0x69f4], R14 ;  /* 0x0069f40e01007387 */ /* 0x002fe80000100800 */
[----:B------:R-:W-:Y:S04]  /*66140*/  STL [R1+0x39c], R3 ;  /* 0x00039c0301007387 */ /* 0x000fe80000100800 */
[----:B------:R-:W0:Y:S04]  /*66150*/  LDS.U8 R3, [R0+UR4+0x2208] ;  /* 0x0022080400037984 */ /* 0x000e280008000000 */
[----:B------:R-:W-:Y:S04]  /*66160*/  STL [R1+0x398], R2 ;  /* 0x0003980201007387 */ /* 0x000fe80000100800 */
[----:B------:R-:W1:Y:S04]  /*66170*/  LDS.U8 R2, [R0+UR4+0x2008] ;  /* 0x0020080400027984 */ /* 0x000e680008000000 */
[----:B------:R-:W-:Y:S04]  /*66180*/  STL [R1+0x3b4], R4 ;  /* 0x0003b40401007387 */ /* 0x000fe80000100800 */
[----:B------:R-:W2:Y:S04]  /*66190*/  LDS.U8 R4, [R0+UR4+0x2200] ;  /* 0x0022000400047984 */ /* 0x000ea80008000000 */
[----:B0-----:R-:W-:Y:S04]  /*661a0*/  STL [R1+0x3b0], R3 ;  /* 0x0003b00301007387 */ /* 0x001fe80000100800 */
[----:B------:R-:W0:Y:S04]  /*661b0*/  LDS.U8 R3, [R0+UR4+0x4000] ;  /* 0x0040000400037984 */ /* 0x000e280008000000 */
[----:B-1----:R-:W-:Y:S04]  /*661c0*/  STL [R1+0x3bc], R2 ;  /* 0x0003bc0201007387 */ /* 0x002fe80000100800 */
[----:B------:R-:W1:Y:S04]  /*661d0*/  LDS.U8 R2, [R0+UR4+0x4208] ;  /* 0x0042080400027984 */ /* 0x000e680008000000 */
[----:B--2---:R-:W-:Y:S04]  /*661e0*/  STL [R1+0x3b8], R4 ;  /* 0x0003b80401007387 */ /* 0x004fe80000100800 */
        /* <DEDUP_REMOVED lines=231> */
[----:B-1----:R1:W-:Y:S04]  /*67060*/  STL [R1+0x4ecc], R2 ;  /* 0x004ecc0201007387 */ /* 0x0023e80000100800 */
[----:B--2---:R-:W-:Y:S04]  /*67070*/  STL [R1+0x4ed8], R4 ;  /* 0x004ed80401007387 */ /* 0x004fe80000100800 */
[----:B------:R-:W2:Y:S04]  /*67080*/  LDS.U8 R4, [R0+UR4+0xe188] ;  /* 0x00e1880400047984 */ /* 0x000ea80008000000 */
[----:B0-----:R-:W-:Y:S04]  /*67090*/  STL [R1+0x4ed4], R3 ;  /* 0x004ed40301007387 */ /* 0x001fe80000100800 */
[----:B------:R-:W0:Y:S01]  /*670a0*/  LDS.U8 R3, [R0+UR4+0xe380] ;  /* 0x00e3800400037984 */ /* 0x000e220008000000 */
[----:B-1----:R-:W-:-:S03]  /*670b0*/  LOP3.LUT R2, R0, 0x410, RZ, 0x3c, !PT ;  /* 0x0000041000027812 */ /* 0x002fc600078e3cff */
[----:B------:R-:W-:Y:S04]  /*670c0*/  STL [R1+0x51d8], R0 ;  /* 0x0051d80001007387 */ /* 0x000fe80000100800 */
[----:B--2---:R-:W-:Y:S04]  /*670d0*/  STL [R1+0x4ee0], R4 ;  /* 0x004ee00401007387 */ /* 0x004fe80000100800 */
[----:B------:R-:W1:Y:S04]  /*670e0*/  LDS.U8 R4, [R2+UR4] ;  /* 0x0000000402047984 */ /* 0x000e680008000000 */
[----:B------:R-:W-:Y:S04]  /*670f0*/  LDS.U8 R0, [R2+UR4+0x8] ;  /* 0x0000080402007984 */ /* 0x000fe80008000000 */
[----:B------:R-:W-:Y:S04]  /*67100*/  LDS.U8 R5, [R2+UR4+0x8388] ;  /* 0x0083880402057984 */ /* 0x000fe80008000000 */
[----:B0-----:R-:W-:Y:S04]  /*67110*/  STL [R1+0x4edc], R3 ;  /* 0x004edc0301007387 */ /* 0x001fe80000100800 */
[----:B------:R-:W0:Y:S04]  /*67120*/  LDS.U8 R3, [R2+UR4+0x208] ;  /* 0x0002080402037984 */ /* 0x000e280008000000 */
[----:B-1----:R-:W-:Y:S04]  /*67130*/  STL [R1+0x19d4], R4 ;  /* 0x0019d40401007387 */ /* 0x002fe80000100800 */
[----:B------:R-:W1:Y:S04]  /*67140*/  LDS.U8 R4, [R2+UR4+0x200] ;  /* 0x0002000402047984 */ /* 0x000e680008000000 */
[----:B0-----:R-:W-:Y:S04]  /*67150*/  STL [R1+0x19d0], R3 ;  /* 0x0019d00301007387 */ /* 0x001fe80000100800 */
[----:B------:R-:W0:Y:S04]  /*67160*/  LDS.U8 R3, [R2+UR4+0x2000] ;  /* 0x0020000402037984 */ /* 0x000e280008000000 */
[----:B------:R-:W-:Y:S04]  /*67170*/  STL [R1+0x19dc], R0 ;  /* 0x0019dc0001007387 */ /* 0x000fe80000100800 */
[----:B------:R-:W2:Y:S04]  /*67180*/  LDS.U8 R0, [R2+UR4+0x2208] ;  /* 0x0022080402007984 */ /* 0x000ea80008000000 */
[----:B-1----:R-:W-:Y:S04]  /*67190*/  STL [R1+0x19d8], R4 ;  /* 0x0019d80401007387 */ /* 0x002fe80000100800 */
[----:B------:R-:W1:Y:S04]  /*671a0*/  LDS.U8 R4, [R2+UR4+0x2008] ;  /* 0x0020080402047984 */ /* 0x000e680008000000 */
[----:B0-----:R-:W-:Y:S04]  /*671b0*/  STL [R1+0x19e4], R3 ;  /* 0x0019e40301007387 */ /* 0x001fe80000100800 */
[----:B------:R-:W0:Y:S04]  /*671c0*/  LDS.U8 R3, [R2+UR4+0x2200] ;  /* 0x0022000402037984 */ /* 0x000e280008000000 */
[----:B--2---:R-:W-:Y:S04]  /*671d0*/  STL [R1+0x19e0], R0 ;  /* 0x0019e00001007387 */ /* 0x004fe80000100800 */
        /* <DEDUP_REMOVED lines=208> */
[----:B--2---:R0:W-:Y:S04]  /*67ee0*/  STL [R1+0x2100], R0 ;  /* 0x0021000001007387 */ /* 0x0041e80000100800 */
[----:B------:R-:W2:Y:S04]  /*67ef0*/  LDS.U8 R3, [R2+UR4+0x8180] ;  /* 0x0081800402037984 */ /* 0x000ea80008000000 */
[----:B0-----:R-:W3:Y:S04]  /*67f00*/  LDL R0, [R1+0x2118] ;  /* 0x0021180001007983 */ /* 0x001ee80000100800 */
[----:B-1----:R-:W-:Y:S04]  /*67f10*/  STL [R1+0x20fc], R4 ;  /* 0x0020fc0401007387 */ /* 0x002fe80000100800 */
[----:B------:R-:W0:Y:S04]  /*67f20*/  LDS.U8 R4, [R2+UR4+0x8188] ;  /* 0x0081880402047984 */ /* 0x000e280008000000 */
[----:B--2---:R-:W-:Y:S04]  /*67f30*/  STL [R1+0x4cc8], R3 ;  /* 0x004cc80301007387 */ /* 0x004fe80000100800 */
        /* <DEDUP_REMOVED lines=26> */
[----:B0-----:R-:W-:Y:S04]  /*680e0*/  STL [R1+0x50e0], R4 ;  /* 0x0050e00401007387 */ /* 0x001fe80000100800 */
[----:B-1----:R-:W-:Y:S04]  /*680f0*/  STL [R1+0x50dc], R3 ;  /* 0x0050dc0301007387 */ /* 0x002fe80000100800 */
[----:B---3--:R-:W0:Y:S04]  /*68100*/  LDS.U8 R2, [R0+UR4] ;  /* 0x0000000400027984 */ /* 0x008e280008000000 */
[----:B------:R-:W1:Y:S04]  /*68110*/  LDS.U8 R4, [R0+UR4+0x208] ;  /* 0x0002080400047984 */ /* 0x000e680008000000 */
[----:B------:R-:W2:Y:S04]  /*68120*/  LDS.U8 R3, [R0+UR4+0x8] ;  /* 0x0000080400037984 */ /* 0x000ea80008000000 */
[----:B------:R-:W-:Y:S04]  /*68130*/  LDS.U8 R5, [R0+UR4+0x8188] ;  /* 0x0081880400057984 */ /* 0x000fe80008000000 */
        /* <DEDUP_REMOVED lines=217> */
[----:B-1----:R-:W-:Y:S04]  /*68ed0*/  STL [R1+0x1ef4], R4 ;  /* 0x001ef40401007387 */ /* 0x002fe80000100800 */
[----:B------:R-:W0:Y:S04]  /*68ee0*/  LDS.U8 R2, [R0+UR4+0x6380] ;  /* 0x0063800400027984 */ /* 0x000e280008000000 */
[----:B------:R-:W1:Y:S04]  /*68ef0*/  LDS.U8 R4, [R0+UR4+0x8180] ;  /* 0x0081800400047984 */ /* 0x000e680008000000 */
[----:B--2---:R2:W-:Y:S04]  /*68f00*/  STL [R1+0x1f00], R3 ;  /* 0x001f000301007387 */ /* 0x0045e80000100800 */
[----:B--2---:R-:W2:Y:S04]  /*68f10*/  LDL R3, [R1+0x2114] ;  /* 0x0021140001037983 */ /* 0x004ea80000100800 */
[----:B0-----:R-:W-:Y:S04]  /*68f20*/  STL [R1+0x1efc], R2 ;  /* 0x001efc0201007387 */ /* 0x001fe80000100800 */
[----:B------:R-:W0:Y:S04]  /*68f30*/  LDS.U8 R2, [R0+UR4+0x8388] ;  /* 0x0083880400027984 */ /* 0x000e280008000000 */
[----:B-1----:R-:W-:Y:S04]  /*68f40*/  STL [R1+0x2328], R4 ;  /* 0x0023280401007387 */ /* 0x002fe80000100800 */
[----:B------:R-:W1:Y:S04]  /*68f50*/  LDS.U8 R4, [R0+UR4+0x8380] ;  /* 0x0083800400047984 */ /* 0x000e680008000000 */
[----:B0-----:R-:W-:Y:S04]  /*68f60*/  STL [R1+0x2324], R2 ;  /* 0x0023240201007387 */ /* 0x001fe80000100800 */
[----:B------:R-:W0:Y:S04]  /*68f70*/  LDS.U8 R2, [R0+UR4+0xa180] ;  /* 0x00a1800400027984 */ /* 0x000e280008000000 */
[----:B------:R-:W-:Y:S04]  /*68f80*/  STL [R1+0x2330], R5 ;  /* 0x0023300501007387 */ /* 0x000fe80000100800 */
[----:B------:R-:W3:Y:S04]  /*68f90*/  LDS.U8 R5, [R0+UR4+0xa388] ;  /* 0x00a3880400057984 */ /* 0x000ee80008000000 */
[----:B-1----:R-:W-:Y:S04]  /*68fa0*/  STL [R1+0x232c], R4 ;  /* 0x00232c0401007387 */ /* 0x002fe80000100800 */
[----:B------:R-:W1:Y:S04]  /*68fb0*/  LDS.U8 R4, [R0+UR4+0xa188] ;  /* 0x00a1880400047984 */ /* 0x000e680008000000 */
[----:B0-----:R-:W-:Y:S04]  /*68fc0*/  STL [R1+0x2338], R2 ;  /* 0x0023380201007387 */ /* 0x001fe80000100800 */
[----:B------:R-:W0:Y:S04]  /*68fd0*/  LDS.U8 R2, [R0+UR4+0xa380] ;  /* 0x00a3800400027984 */ /* 0x000e280008000000 */
[----:B---3--:R-:W-:Y:S04]  /*68fe0*/  STL [R1+0x2334], R5 ;  /* 0x0023340501007387 */ /* 0x008fe80000100800 */
        /* <DEDUP_REMOVED lines=16> */
[----:B---3--:R-:W-:Y:S04]  /*690f0*/  STL [R1+0x4f00], R5 ;  /* 0x004f000501007387 */ /* 0x008fe80000100800 */
[----:B-1----:R-:W-:Y:S04]  /*69100*/  STL [R1+0x4efc], R4 ;  /* 0x004efc0401007387 */ /* 0x002fe80000100800 */
[----:B--2---:R-:W0:Y:S04]  /*69110*/  LDS.U8 R2, [R3+UR4] ;  /* 0x0000000403027984 */ /* 0x004e280008000000 */
        /* <DEDUP_REMOVED lines=205> */
[----:B--2---:R-:W-:Y:S04]  /*69df0*/  STL [R1+0x1b80], R4 ;  /* 0x001b800401007387 */ /* 0x004fe80000100800 */
[----:B------:R-:W-:Y:S04]  /*69e00*/  LDS.U8 R4, [R3+UR4+0x4388] ;  /* 0x0043880403047984 */ /* 0x000fe80008000000 */
[----:B0-----:R-:W-:Y:S04]  /*69e10*/  STL [R1+0x51dc], R0 ;  /* 0x0051dc0001007387 */ /* 0x001fe80000100800 */
[----:B-1----:R-:W-:Y:S04]  /*69e20*/  STL [R1+0x1b8c], R2 ;  /* 0x001b8c0201007387 */ /* 0x002fe80000100800 */
[----:B------:R-:W0:Y:S04]  /*69e30*/  LDS.U8 R2, [R3+UR4+0x4180] ;  /* 0x0041800403027984 */ /* 0x000e280008000000 */
        /* <DEDUP_REMOVED lines=13> */
[----:B0-----:R0:W-:Y:S04]  /*69f10*/  STL [R1+0x213c], R2 ;  /* 0x00213c0201007387 */ /* 0x0011e80000100800 */
[----:B0-----:R-:W3:Y:S04]  /*69f20*/  LDL R2, [R1+0x2110] ;  /* 0x0021100001027983 */ /* 0x001ee80000100800 */
[----:B--2---:R-:W-:Y:S04]  /*69f30*/  STL [R1+0x2138], R4 ;  /* 0x0021380401007387 */ /* 0x004fe80000100800 */
        /* <DEDUP_REMOVED lines=28> */
[----:B--2---:R-:W-:Y:S04]  /*6a100*/  STL [R1+0x5100], R5 ;  /* 0x0051000501007387 */ /* 0x004fe80000100800 */
        /* <DEDUP_REMOVED lines=233> */
[----:B-1----:R-:W-:Y:S04]  /*6afa0*/  STL [R1+0x2350], R3 ;  /* 0x0023500301007387 */ /* 0x002fe80000100800 */
[----:B------:R-:W1:Y:S04]  /*6afb0*/  LDS.U8 R3, [R2+UR4+0xa388] ;  /* 0x00a3880402037984 */ /* 0x000e680008000000 */
[----:B------:R-:W-:Y:S04]  /*6afc0*/  STL [R1+0x234c], R5 ;  /* 0x00234c0501007387 */ /* 0x000fe80000100800 */
[----:B------:R-:W3:Y:S04]  /*6afd0*/  LDS.U8 R5, [R2+UR4+0xa188] ;  /* 0x00a1880402057984 */ /* 0x000ee80008000000 */
[----:B0-----:R-:W-:Y:S04]  /*6afe0*/  STL [R1+0x2358], R4 ;  /* 0x0023580401007387 */ /* 0x001fe80000100800 */
[----:B------:R-:W0:Y:S04]  /*6aff0*/  LDS.U8 R4, [R2+UR4+0xa380] ;  /* 0x00a3800402047984 */ /* 0x000e280008000000 */
[----:B-1----:R-:W-:Y:S04]  /*6b000*/  STL [R1+0x2354], R3 ;  /* 0x0023540301007387 */ /* 0x002fe80000100800 */
[----:B------:R-:W1:Y:S04]  /*6b010*/  LDS.U8 R3, [R2+UR4+0xc180] ;  /* 0x00c1800402037984 */ /* 0x000e680008000000 */
[----:B---3--:R-:W-:Y:S04]  /*6b020*/  STL [R1+0x2360], R5 ;  /* 0x0023600501007387 */ /* 0x008fe80000100800 */
        /* <DEDUP_REMOVED lines=11> */
[----:B------:R-:W4:Y:S04]  /*6b0e0*/  LDS.U8 R2, [R2+UR4+0xe380] ;  /* 0x00e3800402027984 */ /* 0x000f280008000000 */
[----:B---3--:R-:W-:Y:S04]  /*6b0f0*/  STL [R1+0x4f18], R5 ;  /* 0x004f180501007387 */ /* 0x008fe80000100800 */
[----:B0-----:R-:W-:Y:S04]  /*6b100*/  STL [R1+0x4f14], R4 ;  /* 0x004f140401007387 */ /* 0x001fe80000100800 */
[----:B-1----:R-:W-:Y:S04]  /*6b110*/  STL [R1+0x4f20], R3 ;  /* 0x004f200301007387 */ /* 0x002fe80000100800 */
[----:B----4-:R-:W-:Y:S04]  /*6b120*/  STL [R1+0x4f1c], R2 ;  /* 0x004f1c0201007387 */ /* 0x010fe80000100800 */
        /* <DEDUP_REMOVED lines=396> */
[----:B------:R-:W-:Y:S04]  /*6c9f0*/  LDS.U8 R3, [R2+UR4+0x2108] ;  /* 0x0021080402037984 */ /* 0x000fe80008000000 */
[----:B--2---:R-:W-:Y:S04]  /*6ca00*/  STL [R1+0x1944], R0 ;  /* 0x0019440001007387 */ /* 0x004fe80000100800 */
[----:B------:R-:W1:Y:S04]  /*6ca10*/  LDS.U8 R0, [R2+UR4+0x2300] ;  /* 0x0023000402007984 */ /* 0x000e680008000000 */
[----:B0-----:R-:W-:Y:S04]  /*6ca20*/  STL [R1+0x1940], R4 ;  /* 0x0019400401007387 */ /* 0x001fe80000100800 */
[----:B-1----:R-:W-:Y:S04]  /*6ca30*/  STL [R1+0x6220], R0 ;  /* 0x0062200001007387 */ /* 0x002fe80000100800 */
[----:B------:R-:W-:Y:S04]  /*6ca40*/  STL [R1+0x194c], R3 ;  /* 0x00194c0301007387 */ /* 0x000fe80000100800 */
[----:B------:R-:W0:Y:S04]  /*6ca50*/  LDS.U8 R4, [R2+UR4+0x4100] ;  /* 0x0041000402047984 */ /* 0x000e280008000000 */
[----:B------:R-:W1:Y:S04]  /*6ca60*/  LDS.U8 R3, [R2+UR4+0x4308] ;  /* 0x0043080402037984 */ /* 0x000e680008000000 */
        /* <DEDUP_REMOVED lines=355> */
[----:B------:R-:W3:Y:S04]  /*6e0a0*/  LDL.LU R24, [R1+0x38c] ;  /* 0x00038c0001187983 */ /* 0x000ee80000300800 */
[----:B-1----:R0:W-:Y:S04]  /*6e0b0*/  STL [R1+0x5124], R3 ;  /* 0x0051240301007387 */ /* 0x0021e80000100800 */
[----:B------:R-:W4:Y:S04]  /*6e0c0*/  LDL.LU R23, [R1+0x394] ;  /* 0x0003940001177983 */ /* 0x000f280000300800 */
        /* <DEDUP_REMOVED lines=13> */
[----:B0-----:R-:W2:Y:S04]  /*6e1a0*/  LDL.LU R3, [R1+0x120] ;  /* 0x0001200001037983 */ /* 0x001ea80000300800 */
[----:B-1----:R-:W2:Y:S04]  /*6e1b0*/  LDL.LU R2, [R1+0x228] ;  /* 0x0002280001027983 */ /* 0x002ea80000300800 */
[----:B------:R-:W2:Y:S04]  /*6e1c0*/  LDL.LU R16, [R1+0x110] ;  /* 0x0001100001107983 */ /* 0x000ea80000300800 */
[----:B------:R-:W2:Y:S04]  /*6e1d0*/  LDL.LU R28, [R1+0x1cc] ;  /* 0x0001cc00011c7983 */ /* 0x000ea80000300800 */
[----:B------:R-:W0:Y:S04]  /*6e1e0*/  LDS.U8 R4, [R0+UR4+0xc380] ;  /* 0x00c3800400047984 */ /* 0x000e280008000000 */
[----:B------:R-:W2:Y:S04]  /*6e1f0*/  LDL.LU R18, [R1+0x100] ;  /* 0x0001000001127983 */ /* 0x000ea80000300800 */
[----:B------:R-:W2:Y:S01]  /*6e200*/  LDL.LU R20, [R1+0x1bc] ;  /* 0x0001bc0001147983 */ /* 0x000ea20000300800 */
[----:B------:R-:W1:Y:S03]  /*6e210*/  S2R R29, SR_TID.X ;  /* 0x00000000001d7919 */ /* 0x000e660000002100 */
[----:B0-----:R-:W-:Y:S04]  /*6e220*/  STL [R1+0x512c], R4 ;  /* 0x00512c0401007387 */ /* 0x001fe80000100800 */
[----:B------:R-:W0:Y:S04]  /*6e230*/  LDS.U8 R4, [R0+UR4+0xe388] ;  /* 0x00e3880400047984 */ /* 0x000e280008000000 */
[----:B------:R-:W2:Y:S04]  /*6e240*/  LDL.LU R22, [R1+0xf0] ;  /* 0x0000f00001167983 */ /* 0x000ea80000300800 */
[----:B------:R-:W2:Y:S04]  /*6e250*/  LDL.LU R26, [R1+0x1ac] ;  /* 0x0001ac00011a7983 */ /* 0x000ea80000300800 */
[----:B------:R-:W-:Y:S04]  /*6e260*/  STL [R1+0x5138], R14 ;  /* 0x0051380e01007387 */ /* 0x000fe80000100800 */
[----:B------:R-:W1:Y:S04]  /*6e270*/  LDS.U8 R14, [R0+UR4+0xe188] ;  /* 0x00e18804000e7984 */ /* 0x000e680008000000 */
[----:B------:R-:W1:Y:S01]  /*6e280*/  LDS.U8 R0, [R0+UR4+0xe380] ;  /* 0x00e3800400007984 */ /* 0x000e620008000000 */
[----:B------:R-:W-:Y:S06]  /*6e290*/  BAR.SYNC.DEFER_BLOCKING 0x0 ;  /* 0x0000000000007b1d */ /* 0x000fec0000010000 */
[----:B------:R-:W2:Y:S04]  /*6e2a0*/  LDL.LU R27, [R1+0xe0] ;  /* 0x0000e000011b7983 */ /* 0x000ea80000300800 */
[----:B0-----:R1:W-:Y:S02]  /*6e2b0*/  STL [R1+0x5134], R4 ;  /* 0x0051340401007387 */ /* 0x0013e40000100800 */
[----:B-1----:R-:W-:-:S02]  /*6e2c0*/  LOP3.LUT R4, R29, 0x3f, RZ, 0xc0, !PT ;  /* 0x0000003f1d047812 */ /* 0x002fc400078ec0ff */
[----:B------:R-:W-:Y:S04]  /*6e2d0*/  STL [R1+0x6a10], R29 ;  /* 0x006a101d01007387 */ /* 0x000fe80000100800 */
[----:B------:R-:W-:Y:S04]  /*6e2e0*/  STL [R1+0x5140], R14 ;  /* 0x0051400e01007387 */ /* 0x000fe80000100800 */
[----:B------:R-:W-:Y:S04]  /*6e2f0*/  STL [R1+0x513c], R0 ;  /* 0x00513c0001007387 */ /* 0x000fe80000100800 */
[----:B---3--:R-:W-:Y:S04]  /*6e300*/  STS.U8 [R4+UR4], R24 ;  /* 0x0000001804007988 */ /* 0x008fe80008000004 */
[----:B----4-:R-:W-:Y:S04]  /*6e310*/  STS.U8 [R4+UR4+0x40], R23 ;  /* 0x0000401704007988 */ /* 0x010fe80008000004 */
        /* <DEDUP_REMOVED lines=17> */
[----:B------:R-:W-:Y:S04]  /*6e430*/  STS.U8 [R4+UR4+0x1240], R18 ;  /* 0x0012401204007988 */ /* 0x000fe80008000004 */
[----:B------:R0:W-:Y:S04]  /*6e440*/  STS.U8 [R4+UR4+0x1200], R20 ;  /* 0x0012001404007988 */ /* 0x0001e80008000004 */
[----:B------:R-:W3:Y:S04]  /*6e450*/  LDL.LU R29, [R1+0xd0] ;  /* 0x0000d000011d7983 */ /* 0x000ee80000300800 */
[----:B0-----:R-:W4:Y:S04]  /*6e460*/  LDL.LU R20, [R1+0x24c] ;  /* 0x00024c0001147983 */ /* 0x001f280000300800 */
[----:B------:R0:W-:Y:S04]  /*6e470*/  STS.U8 [R4+UR4+0x1400], R22 ;  /* 0x0014001604007988 */ /* 0x0001e80008000004 */
[----:B------:R1:W-:Y:S04]  /*6e480*/  STS.U8 [R4+UR4+0x1440], R26 ;  /* 0x0014401a04007988 */ /* 0x0003e80008000004 */
[----:B0-----:R-:W4:Y:S04]  /*6e490*/  LDL.LU R22, [R1+0xc0] ;  /* 0x0000c00001167983 */ /* 0x001f280000300800 */
[----:B------:R-:W4:Y:S04]  /*6e4a0*/  LDL.LU R23, [R1+0x25c] ;  /* 0x00025c0001177983 */ /* 0x000f280000300800 */
[----:B------:R-:W4:Y:S04]  /*6e4b0*/  LDL.LU R13, [R1+0xb0] ;  /* 0x0000b000010d7983 */ /* 0x000f280000300800 */
[----:B------:R-:W4:Y:S04]  /*6e4c0*/  LDL.LU R9, [R1+0x26c] ;  /* 0x00026c0001097983 */ /* 0x000f280000300800 */
[----:B------:R-:W4:Y:S04]  /*6e4d0*/  LDL.LU R5, [R1+0xa0] ;  /* 0x0000a00001057983 */ /* 0x000f280000300800 */
[----:B------:R-:W4:Y:S04]  /*6e4e0*/  LDL.LU R16, [R1+0x27c] ;  /* 0x00027c0001107983 */ /* 0x000f280000300800 */
[----:B-1----:R-:W4:Y:S04]  /*6e4f0*/  LDL.LU R26, [R1+0x90] ;  /* 0x00009000011a7983 */ /* 0x002f280000300800 */
        /* <DEDUP_REMOVED lines=17> */
[----:B------:R-:W4:Y:S04]  /*6e610*/  LDL.LU R2, [R1+0x30c] ;  /* 0x00030c0001027983 */ /* 0x000f280000300800 */
[----:B------:R-:W4:Y:S04]  /*6e620*/  LDL.LU R18, [R1] ;  /* 0x0000000001127983 */ /* 0x000f280000300800 */
[----:B--2---:R0:W-:Y:S04]  /*6e630*/  STS.U8 [R4+UR4+0x1600], R28 ;  /* 0x0016001c04007988 */ /* 0x0041e80008000004 */
[----:B0-----:R-:W2:Y:S04]  /*6e640*/  LDL.LU R28, [R1+0x31c] ;  /* 0x00031c00011c7983 */ /* 0x001ea80000300800 */
[----:B---3--:R0:W-:Y:S04]  /*6e650*/  STS.U8 [R4+UR4+0x1800], R29 ;  /* 0x0018001d04007988 */ /* 0x0081e80008000004 */
[----:B----4-:R1:W-:Y:S04]  /*6e660*/  STS.U8 [R4+UR4+0x1840], R20 ;  /* 0x0018401404007988 */ /* 0x0103e80008000004 */
[----:B0-----:R-:W3:Y:S04]  /*6e670*/  LDL.LU R29, [R1+0x6a10] ;  /* 0x006a1000011d7983 */ /* 0x001ee80000300800 */
[----:B-1----:R-:W4:Y:S04]  /*6e680*/  LDL.LU R20, [R1+0x32c] ;  /* 0x00032c0001147983 */ /* 0x002f280000300800 */
[----:B------:R0:W-:Y:S04]  /*6e690*/  STS.U8 [R4+UR4+0x1a40], R22 ;  /* 0x001a401604007988 */ /* 0x0001e80008000004 */
[----:B------:R1:W-:Y:S04]  /*6e6a0*/  STS.U8 [R4+UR4+0x1a00], R23 ;  /* 0x001a001704007988 */ /* 0x0003e80008000004 */
[----:B------:R0:W-:Y:S04]  /*6e6b0*/  STS.U8 [R4+UR4+0x1c00], R13 ;  /* 0x001c000d04007988 */ /* 0x0001e80008000004 */
[----:B------:R0:W-:Y:S04]  /*6e6c0*/  STS.U8 [R4+UR4+0x1c40], R9 ;  /* 0x001c400904007988 */ /* 0x0001e80008000004 */
        /* <DEDUP_REMOVED lines=28> */
[----:B0-----:R-:W4:Y:S04]  /*6e890*/  LDL.LU R27, [R1+0x34c] ;  /* 0x00034c00011b7983 */ /* 0x001f280000300800 */
[----:B--2---:R0:W-:Y:S04]  /*6e8a0*/  STS.U8 [R4+UR4+0x3200], R28 ;  /* 0x0032001c04007988 */ /* 0x0041e80008000004 */
[----:B0-----:R-:W2:Y:S01]  /*6e8b0*/  LDL.LU R28, [R1+0x35c] ;  /* 0x00035c00011c7983 */ /* 0x001ea20000300800 */
[----:B---3--:R-:W-:-:S03]  /*6e8c0*/  LOP3.LUT R29, R29, 0x3f, RZ, 0xc0, !PT ;  /* 0x0000003f1d1d7812 */ /* 0x008fc600078ec0ff */
[----:B----4-:R-:W-:Y:S04]  /*6e8d0*/  STS.U8 [R4+UR4+0x3400], R26 ;  /* 0x0034001a04007988 */ /* 0x010fe80008000004 */
[----:B------:R-:W-:Y:S04]  /*6e8e0*/  STS.U8 [R4+UR4+0x3440], R20 ;  /* 0x0034401404007988 */ /* 0x000fe80008000004 */
[----:B------:R0:W-:Y:S04]  /*6e8f0*/  STS.U8 [R4+UR4+0x3640], R16 ;  /* 0x0036401004007988 */ /* 0x0001e80008000004 */
[----:B0-----:R-:W3:Y:S04]  /*6e900*/  LDL.LU R16, [R1+0x37c] ;  /* 0x00037c0001107983 */ /* 0x001ee80000300800 */
        /* <DEDUP_REMOVED lines=22> */
[----:B------:R0:W-:Y:S04]  /*6ea70*/  STS.U8 [R4+UR4+0x3840], R27 ;  /* 0x0038401b04007988 */ /* 0x0001e80008000004 */
[----:B------:R-:W-:Y:S01]  /*6ea80*/  STS.U8 [R4+UR4+0x3a40], R9 ;  /* 0x003a400904007988 */ /* 0x000fe20008000004 */
[----:B------:R-:W-:-:S03]  /*6ea90*/  LOP3.LUT R7, R29, 0x10, RZ, 0x3c, !PT ;  /* 0x000000101d077812 */ /* 0x000fc600078e3cff */
[----:B0-----:R-:W4:Y:S04]  /*6eaa0*/  LDL.LU R27, [R1+0x1b8] ;  /* 0x0001b800011b7983 */ /* 0x001f280000300800 */
[----:B--2---:R0:W-:Y:S04]  /*6eab0*/  STS.U8 [R4+UR4+0x3a00], R28 ;  /* 0x003a001c04007988 */ /* 0x0041e80008000004 */
[----:B0-----:R-:W2:Y:S04]  /*6eac0*/  LDL.LU R28, [R1+0xec] ;  /* 0x0000ec00011c7983 */ /* 0x001ea80000300800 */
[----:B------:R-:W2:Y:S04]  /*6ead0*/  LDL.LU R29, [R1+0x1a8] ;  /* 0x0001a800011d7983 */ /* 0x000ea80000300800 */
[----:B------:R-:W-:Y:S04]  /*6eae0*/  STS.U8 [R4+UR4+0x3c00], R13 ;  /* 0x003c000d04007988 */ /* 0x000fe80008000004 */
[----:B---3--:R-:W-:Y:S04]  /*6eaf0*/  STS.U8 [R4+UR4+0x3c40], R5 ;  /* 0x003c400504007988 */ /* 0x008fe80008000004 */
[----:B------:R-:W-:Y:S04]  /*6eb00*/  STS.U8 [R4+UR4+0x3e40], R23 ;  /* 0x003e401704007988 */ /* 0x000fe80008000004 */
[----:B------:R-:W-:Y:S04]  /*6eb10*/  STS.U8 [R4+UR4+0x3e00], R16 ;  /* 0x003e001004007988 */ /* 0x000fe80008000004 */
[----:B----4-:R-:W-:Y:S04]  /*6eb20*/  STS.U8 [R7+UR4+0x80], R26 ;  /* 0x0000801a07007988 */ /* 0x010fe80008000004 */
        /* <DEDUP_REMOVED lines=17> */
[----:B------:R0:W-:Y:S04]  /*6ec40*/  STS.U8 [R7+UR4+0x10c0], R20 ;  /* 0x0010c01407007988 */ /* 0x0001e80008000004 */
[----:B------:R-:W-:Y:S04]  /*6ec50*/  STS.U8 [R7+UR4+0x12c0], R22 ;  /* 0x0012c01607007988 */ /* 0x000fe80008000004 */
[----:B------:R-:W4:Y:S04]  /*6ec60*/  LDL.LU R14, [R1+0x240] ;  /* 0x00024000010e7983 */ /* 0x000f280000300800 */
[----:B------:R1:W-:Y:S04]  /*6ec70*/  STS.U8 [R7+UR4+0x1280], R27 ;  /* 0x0012801b07007988 */ /* 0x0003e80008000004 */
[----:B0-----:R-:W4:Y:S04]  /*6ec80*/  LDL.LU R20, [R1+0xcc] ;  /* 0x0000cc0001147983 */ /* 0x001f280000300800 */
[----:B-1----:R-:W4:Y:S04]  /*6ec90*/  LDL.LU R27, [R1+0x250] ;  /* 0x00025000011b7983 */ /* 0x002f280000300800 */
[----:B------:R-:W4:Y:S04]  /*6eca0*/  LDL.LU R15, [R1+0xbc] ;  /* 0x0000bc00010f7983 */ /* 0x000f280000300800 */
[----:B--2---:R0:W-:Y:S04]  /*6ecb0*/  STS.U8 [R7+UR4+0x1480], R28 ;  /* 0x0014801c07007988 */ /* 0x0041e80008000004 */
[----:B------:R1:W-:Y:S04]  /*6ecc0*/  STS.U8 [R7+UR4+0x14c0], R29 ;  /* 0x0014c01d07007988 */ /* 0x0003e80008000004 */
[----:B0-----:R-:W2:Y:S04]  /*6ecd0*/  LDL.LU R28, [R1+0x260] ;  /* 0x00026000011c7983 */ /* 0x001ea80000300800 */
[----:B------:R-:W2:Y:S04]  /*6ece0*/  LDL.LU R24, [R1+0xac] ;  /* 0x0000ac0001187983 */ /* 0x000ea80000300800 */
[----:B------:R-:W2:Y:S04]  /*6ecf0*/  LDL.LU R17, [R1+0x270] ;  /* 0x0002700001117983 */ /* 0x000ea80000300800 */
[----:B------:R-:W2:Y:S04]  /*6ed00*/  LDL.LU R10, [R1+0x9c] ;  /* 0x00009c00010a7983 */ /* 0x000ea80000300800 */
[----:B------:R-:W2:Y:S04]  /*6ed10*/  LDL.LU R6, [R1+0x280] ;  /* 0x0002800001067983 */ /* 0x000ea80000300800 */
[----:B------:R-:W2:Y:S04]  /*6ed20*/  LDL.LU R2, [R1+0x8c] ;  /* 0x00008c0001027983 */ /* 0x000ea80000300800 */
[----:B------:R-:W2:Y:S04]  /*6ed30*/  LDL.LU R22, [R1+0x290] ;  /* 0x0002900001167983 */ /* 0x000ea80000300800 */
[----:B-1----:R-:W2:Y:S04]  /*6ed40*/  LDL.LU R29, [R1+0x7c] ;  /* 0x00007c00011d7983 */ /* 0x002ea80000300800 */
        /* <DEDUP_REMOVED lines=14> */
[----:B---3--:R0:W-:Y:S04]  /*6ee30*/  STS.U8 [R7+UR4+0x16c0], R3 ;  /* 0x0016c00307007988 */ /* 0x0081e80008000004 */
[----:B----4-:R1:W-:Y:S04]  /*6ee40*/  STS.U8 [R7+UR4+0x1680], R14 ;  /* 0x0016800e07007988 */ /* 0x0103e80008000004 */
[----:B0-----:R-:W3:Y:S04]  /*6ee50*/  LDL.LU R3, [R1+0x310] ;  /* 0x0003100001037983 */ /* 0x001ee80000300800 */
[----:B-1----:R-:W4:Y:S04]  /*6ee60*/  LDL.LU R14, [R1+0x69f4] ;  /* 0x0069f400010e7983 */ /* 0x002f280000300800 */
[----:B------:R0:W-:Y:S04]  /*6ee70*/  STS.U8 [R7+UR4+0x1880], R20 ;  /* 0x0018801407007988 */ /* 0x0001e80008000004 */
[----:B------:R1:W-:Y:S04]  /*6ee80*/  STS.U8 [R7+UR4+0x18c0], R27 ;  /* 0x0018c01b07007988 */ /* 0x0003e80008000004 */
[----:B------:R1:W-:Y:S04]  /*6ee90*/  STS.U8 [R7+UR4+0x1ac0], R15 ;  /* 0x001ac00f07007988 */ /* 0x0003e80008000004 */
[----:B0-----:R-:W4:Y:S04]  /*6eea0*/  LDL.LU R20, [R1+0x320] ;  /* 0x0003200001147983 */ /* 0x001f280000300800 */
[----:B-1----:R-:W4:Y:S04]  /*6eeb0*/  LDL.LU R27, [R1+0x330] ;  /* 0x00033000011b7983 */ /* 0x002f280000300800 */
[----:B------:R-:W4:Y:S04]  /*6eec0*/  LDL.LU R15, [R1+0x69f0] ;  /* 0x0069f000010f7983 */ /* 0x000f280000300800 */
[----:B--2---:R0:W-:Y:S04]  /*6eed0*/  STS.U8 [R7+UR4+0x1a80], R28 ;  /* 0x001a801c07007988 */ /* 0x0041e80008000004 */
[----:B------:R1:W-:Y:S04]  /*6eee0*/  STS.U8 [R7+UR4+0x1c80], R24 ;  /* 0x001c801807007988 */ /* 0x0003e80008000004 */
[----:B------:R2:W-:Y:S04]  /*6eef0*/  STS.U8 [R7+UR4+0x1cc0], R17 ;  /* 0x001cc01107007988 */ /* 0x0005e80008000004 */
[----:B------:R0:W-:Y:S04]  /*6ef00*/  STS.U8 [R7+UR4+0x1ec0], R10 ;  /* 0x001ec00a07007988 */ /* 0x0001e80008000004 */
[----:B------:R1:W-:Y:S04]  /*6ef10*/  STS.U8 [R7+UR4+0x1e80], R6 ;  /* 0x001e800607007988 */ /* 0x0003e80008000004 */
[----:B------:R2:W-:Y:S04]  /*6ef20*/  STS.U8 [R7+UR4+0x2080], R2 ;  /* 0x0020800207007988 */ /* 0x0005e80008000004 */
[----:B0-----:R-:W4:Y:S04]  /*6ef30*/  LDL.LU R28, [R1+0x340] ;  /* 0x00034000011c7983 */ /* 0x001f280000300800 */
[----:B-1----:R-:W4:Y:S04]  /*6ef40*/  LDL.LU R24, [R1+0x69ec] ;  /* 0x0069ec0001187983 */ /* 0x002f280000300800 */
[----:B--2---:R-:W2:Y:S04]  /*6ef50*/  LDL.LU R17, [R1+0x69e8] ;  /* 0x0069e80001117983 */ /* 0x004ea80000300800 */
[----:B------:R-:W2:Y:S04]  /*6ef60*/  LDL.LU R10, [R1+0x69e4] ;  /* 0x0069e400010a7983 */ /* 0x000ea80000300800 */
[----:B------:R-:W2:Y:S04]  /*6ef70*/  LDL.LU R6, [R1+0x69e0] ;  /* 0x0069e00001067983 */ /* 0x000ea80000300800 */
[----:B------:R-:W2:Y:S04]  /*6ef80*/  LDL.LU R2, [R1+0x69dc] ;  /* 0x0069dc0001027983 */ /* 0x000ea80000300800 */
[----:B------:R0:W-:Y:S04]  /*6ef90*/  STS.U8 [R7+UR4+0x20c0], R22 ;  /* 0x0020c01607007988 */ /* 0x0001e80008000004 */
[----:B------:R1:W-:Y:S04]  /*6efa0*/  STS.U8 [R7+UR4+0x22c0], R29 ;  /* 0x0022c01d07007988 */ /* 0x0003e80008000004 */
[----:B0-----:R-:W2:Y:S04]  /*6efb0*/  LDL.LU R22, [R1+0x69d8] ;  /* 0x0069d80001167983 */ /* 0x001ea80000300800 */
[----:B-1----:R-:W2:Y:S04]  /*6efc0*/  LDL.LU R29, [R1+0x69d4] ;  /* 0x0069d400011d7983 */ /* 0x002ea80000300800 */
[----:B------:R-:W-:Y:S04]  /*6efd0*/  STS.U8 [R7+UR4+0x2280], R23 ;  /* 0x0022801707007988 */ /* 0x000fe80008000004 */
        /* <DEDUP_REMOVED lines=14> */
[----:B---3--:R0:W-:Y:S04]  /*6f0c0*/  STS.U8 [R7+UR4+0x30c0], R3 ;  /* 0x0030c00307007988 */ /* 0x0081e80008000004 */
[----:B0-----:R-:W3:Y:S04]  /*6f0d0*/  LDL.LU R3, [R1+0x360] ;  /* 0x0003600001037983 */ /* 0x001ee80000300800 */
[----:B--2---:R-:W-:Y:S04]  /*6f0e0*/  STS.U8 [R7+UR4+0x32c0], R29 ;  /* 0x0032c01d07007988 */ /* 0x004fe80008000004 */
[----:B----4-:R0:W-:Y:S04]  /*6f0f0*/  STS.U8 [R7+UR4+0x3280], R20 ;  /* 0x0032801407007988 */ /* 0x0101e80008000004 */
[----:B------:R-:W-:Y:S04]  /*6f100*/  STS.U8 [R7+UR4+0x3480], R22 ;  /* 0x0034801607007988 */ /* 0x000fe80008000004 */
[----:B------:R-:W-:Y:S04]  /*6f110*/  STS.U8 [R7+UR4+0x34c0], R27 ;  /* 0x0034c01b07007988 */ /* 0x000fe80008000004 */
[----:B------:R1:W-:Y:S04]  /*6f120*/  STS.U8 [R7+UR4+0x36c0], R2 ;  /* 0x0036c00207007988 */ /* 0x0003e80008000004 */
[----:B0-----:R-:W2:Y:S04]  /*6f130*/  LDL.LU R20, [R1+0x370] ;  /* 0x0003700001147983 */ /* 0x001ea80000300800 */
[----:B-1----:R-:W4:Y:S04]  /*6f140*/  LDL.LU R2, [R1+0x380] ;  /* 0x0003800001027983 */ /* 0x002f280000300800 */
        /* <DEDUP_REMOVED lines=16> */
[----:B------:R-:W4:Y:S01]  /*6f250*/  LDL.LU R11, [R1+0x118] ;  /* 0x00011800010b7983 */ /* 0x000f220000300800 */
[----:B0-----:R-:W-:-:S03]  /*6f260*/  LOP3.LUT R6, R4, 0x10, RZ, 0x3c, !PT ;  /* 0x0000001004067812 */ /* 0x001fc600078e3cff */
[----:B------:R-:W4:Y:S04]  /*6f270*/  LDL.LU R8, [R1+0x230] ;  /* 0x0002300001087983 */ /* 0x000f280000300800 */
[----:B------:R-:W4:Y:S04]  /*6f280*/  LDL.LU R7, [R1+0x108] ;  /* 0x0001080001077983 */ /* 0x000f280000300800 */
[----:B------:R-:W4:Y:S04]  /*6f290*/  LDL.LU R4, [R1+0x1c4] ;  /* 0x0001c40001047983 */ /* 0x000f280000300800 */
[----:B------:R0:W-:Y:S02]  /*6f2a0*/  STS.U8 [R6+UR4+0x38c0], R18 ;  /* 0x0038c01206007988 */ /* 0x0001e40008000004 */
[----:B0-----:R-:W0:Y:S02]  /*6f2b0*/  S2R R18, SR_TID.X ;  /* 0x0000000000127919 */ /* 0x001e240000002100 */
[----:B------:R-:W-:Y:S04]  /*6f2c0*/  STS.U8 [R6+UR4+0x3ac0], R10 ;  /* 0x003ac00a06007988 */ /* 0x000fe80008000004 */
[----:B---3--:R1:W-:Y:S04]  /*6f2d0*/  STS.U8 [R6+UR4+0x3a80], R3 ;  /* 0x003a800306007988 */ /* 0x0083e80008000004 */
[----:B------:R-:W-:Y:S01]  /*6f2e0*/  STS.U8 [R6+UR4+0x3c80], R17 ;  /* 0x003c801106007988 */ /* 0x000fe20008000004 */
[----:B0-----:R-:W-:-:S03]  /*6f2f0*/  LOP3.LUT R29, R18, 0x3f, RZ, 0xc0, !PT ;  /* 0x0000003f121d7812 */ /* 0x001fc600078ec0ff */
[----:B-1----:R-:W3:Y:S04]  /*6f300*/  LDL.LU R3, [R1+0xf8] ;  /* 0x0000f80001037983 */ /* 0x002ee80000300800 */
[----:B------:R-:W3:Y:S04]  /*6f310*/  LDL.LU R18, [R1+0x1b4] ;  /* 0x0001b40001127983 */ /* 0x000ee80000300800 */
[----:B--2---:R0:W-:Y:S04]  /*6f320*/  STS.U8 [R6+UR4+0x3cc0], R20 ;  /* 0x003cc01406007988 */ /* 0x0041e80008000004 */
[----:B------:R1:W-:Y:S04]  /*6f330*/  STS.U8 [R6+UR4+0x3ec0], R24 ;  /* 0x003ec01806007988 */ /* 0x0003e80008000004 */
[----:B----4-:R-:W-:Y:S04]  /*6f340*/  STS.U8 [R6+UR4+0x3e80], R2 ;  /* 0x003e800206007988 */ /* 0x010fe80008000004 */
[----:B0-----:R-:W2:Y:S01]  /*6f350*/  LDL.LU R20, [R1+0xe8] ;  /* 0x0000e80001147983 */ /* 0x001ea20000300800 */
[----:B-1----:R-:W-:-:S05]  /*6f360*/  LOP3.LUT R24, R29, 0x20, RZ, 0x3c, !PT ;  /* 0x000000201d187812 */ /* 0x002fca00078e3cff */
[----:B------:R-:W-:Y:S04]  /*6f370*/  STS.U8 [R24+UR4+0x100], R22 ;  /* 0x0001001618007988 */ /* 0x000fe80008000004 */
[----:B------:R0:W-:Y:S04]  /*6f380*/  STS.U8 [R24+UR4+0x140], R27 ;  /* 0x0001401b18007988 */ /* 0x0001e80008000004 */
[----:B------:R-:W-:Y:S04]  /*6f390*/  STS.U8 [R24+UR4+0x340], R23 ;  /* 0x0003401718007988 */ /* 0x000fe80008000004 */
[----:B------:R-:W-:Y:S04]  /*6f3a0*/  STS.U8 [R24+UR4+0x300], R13 ;  /* 0x0003000d18007988 */ /* 0x000fe80008000004 */
[----:B------:R-:W-:Y:S04]  /*6f3b0*/  STS.U8 [R24+UR4+0x500], R9 ;  /* 0x0005000918007988 */ /* 0x000fe80008000004 */
[----:B------:R1:W-:Y:S04]  /*6f3c0*/  STS.U8 [R24+UR4+0x540], R28 ;  /* 0x0005401c18007988 */ /* 0x0003e80008000004 */
[----:B0-----:R-:W4:Y:S04]  /*6f3d0*/  LDL.LU R27, [R1+0x234] ;  /* 0x00023400011b7983 */ /* 0x001f280000300800 */
[----:B-1----:R-:W4:Y:S04]  /*6f3e0*/  LDL.LU R28, [R1+0xd8] ;  /* 0x0000d800011c7983 */ /* 0x002f280000300800 */
[----:B------:R-:W-:Y:S04]  /*6f3f0*/  STS.U8 [R24+UR4+0x740], R5 ;  /* 0x0007400518007988 */ /* 0x000fe80008000004 */
[----:B------:R-:W-:Y:S04]  /*6f400*/  STS.U8 [R24+UR4+0x700], R16 ;  /* 0x0007001018007988 */ /* 0x000fe80008000004 */
[----:B------:R-:W-:Y:S04]  /*6f410*/  STS.U8 [R24+UR4+0x900], R26 ;  /* 0x0009001a18007988 */ /* 0x000fe80008000004 */
[----:B------:R-:W-:Y:S04]  /*6f420*/  STS.U8 [R24+UR4+0x940], R0 ;  /* 0x0009400018007988 */ /* 0x000fe80008000004 */
[----:B------:R-:W4:Y:S04]  /*6f430*/  LDL.LU R23, [R1+0x244] ;  /* 0x0002440001177983 */ /* 0x000f280000300800 */
[----:B------:R0:W-:Y:S04]  /*6f440*/  STS.U8 [R24+UR4+0xb40], R25 ;  /* 0x000b401918007988 */ /* 0x0001e80008000004 */
[----:B------:R-:W4:Y:S04]  /*6f450*/  LDL.LU R13, [R1+0xc8] ;  /* 0x0000c800010d7983 */ /* 0x000f280000300800 */
[----:B------:R1:W-:Y:S04]  /*6f460*/  STS.U8 [R24+UR4+0xb00], R21 ;  /* 0x000b001518007988 */ /* 0x0003e80008000004 */
[----:B------:R0:W-:Y:S04]  /*6f470*/  STS.U8 [R24+UR4+0xd00], R19 ;  /* 0x000d001318007988 */ /* 0x0001e80008000004 */
[----:B------:R1:W-:Y:S04]  /*6f480*/  STS.U8 [R24+UR4+0xd40], R12 ;  /* 0x000d400c18007988 */ /* 0x0003e80008000004 */
[----:B------:R1:W-:Y:S04]  /*6f490*/  STS.U8 [R24+UR4+0xf40], R11 ;  /* 0x000f400b18007988 */ /* 0x0003e80008000004 */
[----:B0-----:R-:W4:Y:S04]  /*6f4a0*/  LDL.LU R25, [R1+0x254] ;  /* 0x0002540001197983 */ /* 0x001f280000300800 */
[----:B------:R-:W4:Y:S04]  /*6f4b0*/  LDL.LU R9, [R1+0xb8] ;  /* 0x0000b80001097983 */ /* 0x000f280000300800 */
[----:B-1----:R-:W4:Y:S04]  /*6f4c0*/  LDL.LU R21, [R1+0x264] ;  /* 0x0002640001157983 */ /* 0x002f280000300800 */
        /* <DEDUP_REMOVED lines=8> */
[----:B0-----:R-:W4:Y:S04]  /*6f550*/  LDL.LU R8, [R1+0x294] ;  /* 0x0002940001087983 */ /* 0x001f280000300800 */
[----:B-1----:R-:W4:Y:S04]  /*6f560*/  LDL.LU R7, [R1+0x78] ;  /* 0x0000780001077983 */ /* 0x002f280000300800 */
[----:B------:R-:W4:Y:S04]  /*6f570*/  LDL.LU R4, [R1+0x2a4] ;  /* 0x0002a40001047983 */ /* 0x000f280000300800 */
[----:B------:R-:W4:Y:S04]  /*6f580*/  LDL.LU R26, [R1+0x68] ;  /* 0x00006800011a7983 */ /* 0x000f280000300800 */
[----:B---3--:R0:W-:Y:S04]  /*6f590*/  STS.U8 [R24+UR4+0x1340], R3 ;  /* 0x0013400318007988 */ /* 0x0081e80008000004 */
[----:B------:R1:W-:Y:S04]  /*6f5a0*/  STS.U8 [R24+UR4+0x1300], R18 ;  /* 0x0013001218007988 */ /* 0x0003e80008000004 */
[----:B0-----:R-:W3:Y:S04]  /*6f5b0*/  LDL.LU R3, [R1+0x2b4] ;  /* 0x0002b40001037983 */ /* 0x001ee80000300800 */
[----:B-1----:R-:W3:Y:S04]  /*6f5c0*/  LDL.LU R18, [R1+0x58] ;  /* 0x0000580001127983 */ /* 0x002ee80000300800 */
[----:B--2---:R0:W-:Y:S04]  /*6f5d0*/  STS.U8 [R24+UR4+0x1500], R20 ;  /* 0x0015001418007988 */ /* 0x0041e80008000004 */
[----:B0-----:R-:W2:Y:S04]  /*6f5e0*/  LDL.LU R20, [R1+0x2c4] ;  /* 0x0002c40001147983 */ /* 0x001ea80000300800 */
[----:B----4-:R0:W-:Y:S04]  /*6f5f0*/  STS.U8 [R24+UR4+0x1540], R27 ;  /* 0x0015401b18007988 */ /* 0x0101e80008000004 */
        /* <DEDUP_REMOVED lines=35> */
[----:B0-----:R-:W4:Y:S04]  /*6f830*/  LDL.LU R4, [R1+0x69b4] ;  /* 0x0069b40001047983 */ /* 0x001f280000300800 */
[----:B-1----:R-:W4:Y:S04]  /*6f840*/  LDL.LU R26, [R1+0x354] ;  /* 0x00035400011a7983 */ /* 0x002f280000300800 */
        /* <DEDUP_REMOVED lines=9> */
[----:B-1----:R-:W2:Y:S04]  /*6f8e0*/  LDL.LU R28, [R1+0x69a0] ;  /* 0x0069a000011c7983 */ /* 0x002ea80000300800 */
[----:B------:R0:W-:Y:S04]  /*6f8f0*/  STS.U8 [R24+UR4+0x2b40], R0 ;  /* 0x002b400018007988 */ /* 0x0001e80008000004 */
        /* <DEDUP_REMOVED lines=9> */
[----:B--2---:R0:W-:Y:S04]  /*6f990*/  STS.U8 [R24+UR4+0x3340], R28 ;  /* 0x0033401c18007988 */ /* 0x0041e80008000004 */
[----:B------:R-:W-:Y:S04]  /*6f9a0*/  STS.U8 [R24+UR4+0x3300], R9 ;  /* 0x0033000918007988 */ /* 0x000fe80008000004 */
[----:B------:R-:W-:Y:S04]  /*6f9b0*/  STS.U8 [R24+UR4+0x3500], R20 ;  /* 0x0035001418007988 */ /* 0x000fe80008000004 */
[----:B------:R-:W-:Y:S04]  /*6f9c0*/  STS.U8 [R24+UR4+0x3540], R5 ;  /* 0x0035400518007988 */ /* 0x000fe80008000004 */
[----:B---3--:R-:W-:Y:S04]  /*6f9d0*/  STS.U8 [R24+UR4+0x3740], R3 ;  /* 0x0037400318007988 */ /* 0x008fe80008000004 */
[----:B------:R-:W-:Y:S04]  /*6f9e0*/  STS.U8 [R24+UR4+0x3700], R16 ;  /* 0x0037001018007988 */ /* 0x000fe80008000004 */
[----:B0-----:R-:W2:Y:S04]  /*6f9f0*/  LDL.LU R28, [R1+0x374] ;  /* 0x00037400011c7983 */ /* 0x001ea80000300800 */
[----:B------:R-:W3:Y:S04]  /*6fa00*/  LDL.LU R10, [R1+0x190] ;  /* 0x00019000010a7983 */ /* 0x000ee80000300800 */
[----:B------:R-:W3:Y:S04]  /*6fa10*/  LDL.LU R6, [R1+0x174] ;  /* 0x0001740001067983 */ /* 0x000ee80000300800 */
[----:B------:R-:W3:Y:S04]  /*6fa20*/  LDL.LU R2, [R1+0x1d4] ;  /* 0x0001d40001027983 */ /* 0x000ee80000300800 */
[----:B------:R-:W3:Y:S04]  /*6fa30*/  LDL.LU R22, [R1+0x164] ;  /* 0x0001640001167983 */ /* 0x000ee80000300800 */
[----:B------:R-:W3:Y:S04]  /*6fa40*/  LDL.LU R23, [R1+0x1e0] ;  /* 0x0001e00001177983 */ /* 0x000ee80000300800 */
[----:B------:R-:W3:Y:S04]  /*6fa50*/  LDL.LU R13, [R1+0x1f4] ;  /* 0x0001f400010d7983 */ /* 0x000ee80000300800 */
[----:B------:R0:W-:Y:S04]  /*6fa60*/  STS.U8 [R24+UR4+0x3900], R7 ;  /* 0x0039000718007988 */ /* 0x0001e80008000004 */
[----:B------:R-:W-:Y:S04]  /*6fa70*/  STS.U8 [R24+UR4+0x3940], R26 ;  /* 0x0039401a18007988 */ /* 0x000fe80008000004 */
[----:B------:R1:W-:Y:S04]  /*6fa80*/  STS.U8 [R24+UR4+0x3b40], R11 ;  /* 0x003b400b18007988 */ /* 0x0003e80008000004 */
[----:B0-----:R-:W3:Y:S04]  /*6fa90*/  LDL.LU R7, [R1+0x154] ;  /* 0x0001540001077983 */ /* 0x001ee80000300800 */
[----:B------:R-:W3:Y:S04]  /*6faa0*/  LDL.LU R9, [R1+0x144] ;  /* 0x0001440001097983 */ /* 0x000ee80000300800 */
[----:B------:R-:W3:Y:S04]  /*6fab0*/  LDL.LU R3, [R1+0x204] ;  /* 0x0002040001037983 */ /* 0x000ee80000300800 */
[----:B------:R-:W3:Y:S04]  /*6fac0*/  LDL.LU R5, [R1+0x134] ;  /* 0x0001340001057983 */ /* 0x000ee80000300800 */
[----:B------:R-:W3:Y:S04]  /*6fad0*/  LDL.LU R16, [R1+0x214] ;  /* 0x0002140001107983 */ /* 0x000ee80000300800 */
[----:B-1----:R-:W3:Y:S04]  /*6fae0*/  LDL.LU R11, [R1+0x194] ;  /* 0x00019400010b7983 */ /* 0x002ee80000300800 */
[----:B------:R-:W3:Y:S04]  /*6faf0*/  LDL.LU R20, [R1+0x124] ;  /* 0x0001240001147983 */ /* 0x000ee80000300800 */
[----:B------:R0:W-:Y:S04]  /*6fb00*/  STS.U8 [R24+UR4+0x3b00], R0 ;  /* 0x003b000018007988 */ /* 0x0001e80008000004 */
[----:B------:R-:W3:Y:S04]  /*6fb10*/  LDL.LU R26, [R1+0x224] ;  /* 0x00022400011a7983 */ /* 0x000ee80000300800 */
[----:B0-----:R-:W3:Y:S01]  /*6fb20*/  LDL.LU R0, [R1+0x114] ;  /* 0x0001140001007983 */ /* 0x001ee20000300800 */
[----:B------:R-:W-:-:S03]  /*6fb30*/  LOP3.LUT R29, R29, 0x30, RZ, 0x3c, !PT ;  /* 0x000000301d1d7812 */ /* 0x000fc600078e3cff */
[----:B------:R-:W-:Y:S04]  /*6fb40*/  STS.U8 [R24+UR4+0x3d00], R19 ;  /* 0x003d001318007988 */ /* 0x000fe80008000004 */
[----:B--2---:R0:W-:Y:S04]  /*6fb50*/  STS.U8 [R24+UR4+0x3d40], R28 ;  /* 0x003d401c18007988 */ /* 0x0041e80008000004 */
[----:B------:R-:W-:Y:S04]  /*6fb60*/  STS.U8 [R24+UR4+0x3f40], R25 ;  /* 0x003f401918007988 */ /* 0x000fe80008000004 */
[----:B----4-:R1:W-:Y:S04]  /*6fb70*/  STS.U8 [R24+UR4+0x3f00], R17 ;  /* 0x003f001118007988 */ /* 0x0103e80008000004 */
[----:B0-----:R-:W2:Y:S04]  /*6fb80*/  LDL.LU R28, [R1+0x1d0] ;  /* 0x0001d000011c7983 */ /* 0x001ea80000300800 */
[----:B-1----:R-:W4:Y:S04]  /*6fb90*/  LDL.LU R24, [R1+0x104] ;  /* 0x0001040001187983 */ /* 0x002f280000300800 */
[----:B------:R-:W4:Y:S04]  /*6fba0*/  LDL.LU R17, [R1+0x1c0] ;  /* 0x0001c00001117983 */ /* 0x000f280000300800 */
[----:B---3--:R-:W-:Y:S04]  /*6fbb0*/  STS.U8 [R29+UR4+0x180], R11 ;  /* 0x0001800b1d007988 */ /* 0x008fe80008000004 */
[----:B------:R0:W-:Y:S04]  /*6fbc0*/  STS.U8 [R29+UR4+0x1c0], R10 ;  /* 0x0001c00a1d007988 */ /* 0x0001e80008000004 */
[----:B------:R1:W-:Y:S04]  /*6fbd0*/  STS.U8 [R29+UR4+0x3c0], R6 ;  /* 0x0003c0061d007988 */ /* 0x0003e80008000004 */
[----:B------:R3:W-:Y:S04]  /*6fbe0*/  STS.U8 [R29+UR4+0x380], R2 ;  /* 0x000380021d007988 */ /* 0x0007e80008000004 */
[----:B0-----:R-:W4:Y:S04]  /*6fbf0*/  LDL.LU R10, [R1+0xf4] ;  /* 0x0000f400010a7983 */ /* 0x001f280000300800 */
[----:B-1----:R-:W4:Y:S04]  /*6fc00*/  LDL.LU R6, [R1+0x1b0] ;  /* 0x0001b00001067983 */ /* 0x002f280000300800 */
[----:B---3--:R-:W3:Y:S04]  /*6fc10*/  LDL.LU R2, [R1+0xe4] ;  /* 0x0000e40001027983 */ /* 0x008ee80000300800 */
[----:B------:R0:W-:Y:S04]  /*6fc20*/  STS.U8 [R29+UR4+0x580], R22 ;  /* 0x000580161d007988 */ /* 0x0001e80008000004 */
[----:B------:R1:W-:Y:S04]  /*6fc30*/  STS.U8 [R29+UR4+0x5c0], R23 ;  /* 0x0005c0171d007988 */ /* 0x0003e80008000004 */
[----:B0-----:R-:W3:Y:S04]  /*6fc40*/  LDL.LU R22, [R1+0x238] ;  /* 0x0002380001167983 */ /* 0x001ee80000300800 */
[----:B-1----:R-:W3:Y:S04]  /*6fc50*/  LDL.LU R23, [R1+0xd4] ;  /* 0x0000d40001177983 */ /* 0x002ee80000300800 */
[----:B------:R-:W-:Y:S04]  /*6fc60*/  STS.U8 [R29+UR4+0x7c0], R7 ;  /* 0x0007c0071d007988 */ /* 0x000fe80008000004 */
        /* <DEDUP_REMOVED lines=19> */
[----:B----4-:R1:W-:Y:S04]  /*6fda0*/  STS.U8 [R29+UR4+0x1180], R24 ;  /* 0x001180181d007988 */ /* 0x0103e80008000004 */
[----:B------:R2:W-:Y:S04]  /*6fdb0*/  STS.U8 [R29+UR4+0x11c0], R17 ;  /* 0x0011c0111d007988 */ /* 0x0005e80008000004 */
[----:B0-----:R-:W4:Y:S04]  /*6fdc0*/  LDL.LU R28, [R1+0x298] ;  /* 0x00029800011c7983 */ /* 0x001f280000300800 */
[----:B-1----:R-:W4:Y:S04]  /*6fdd0*/  LDL.LU R24, [R1+0x74] ;  /* 0x0000740001187983 */ /* 0x002f280000300800 */
[----:B--2---:R-:W2:Y:S04]  /*6fde0*/  LDL.LU R17, [R1+0x2a8] ;  /* 0x0002a80001117983 */ /* 0x004ea80000300800 */
[----:B------:R-:W-:Y:S04]  /*6fdf0*/  STS.U8 [R29+UR4+0x13c0], R10 ;  /* 0x0013c00a1d007988 */ /* 0x000fe80008000004 */
[----:B------:R-:W-:Y:S04]  /*6fe00*/  STS.U8 [R29+UR4+0x1380], R6 ;  /* 0x001380061d007988 */ /* 0x000fe80008000004 */
[----:B---3--:R0:W-:Y:S04]  /*6fe10*/  STS.U8 [R29+UR4+0x1580], R2 ;  /* 0x001580021d007988 */ /* 0x0081e80008000004 */
[----:B0-----:R-:W3:Y:S04]  /*6fe20*/  LDL.LU R2, [R1+0x64] ;  /* 0x0000640001027983 */ /* 0x001ee80000300800 */
        /* <DEDUP_REMOVED lines=8> */
[----:B------:R1:W-:Y:S04]  /*6feb0*/  STS.U8 [R29+UR4+0x1980], R9 ;  /* 0x001980091d007988 */ /* 0x0003e80008000004 */
[----:B0-----:R-:W3:Y:S04]  /*6fec0*/  LDL.LU R13, [R1+0x34] ;  /* 0x00003400010d7983 */ /* 0x001ee80000300800 */
[----:B-1----:R-:W3:Y:S04]  /*6fed0*/  LDL.LU R9, [R1+0x2e8] ;  /* 0x0002e80001097983 */ /* 0x002ee80000300800 */
[----:B------:R0:W-:Y:S04]  /*6fee0*/  STS.U8 [R29+UR4+0x19c0], R5 ;  /* 0x0019c0051d007988 */ /* 0x0001e80008000004 */
[----:B------:R1:W-:Y:S04]  /*6fef0*/  STS.U8 [R29+UR4+0x1bc0], R16 ;  /* 0x001bc0101d007988 */ /* 0x0003e80008000004 */
[----:B0-----:R-:W3:Y:S04]  /*6ff00*/  LDL.LU R5, [R1+0x24] ;  /* 0x0000240001057983 */ /* 0x001ee80000300800 */
[----:B-1----:R-:W3:Y:S04]  /*6ff10*/  LDL.LU R16, [R1+0x2f8] ;  /* 0x0002f80001107983 */ /* 0x002ee80000300800 */
[----:B------:R-:W-:Y:S04]  /*6ff20*/  STS.U8 [R29+UR4+0x1b80], R19 ;  /* 0x001b80131d007988 */ /* 0x000fe80008000004 */
[----:B------:R0:W-:Y:S04]  /*6ff30*/  STS.U8 [R29+UR4+0x1d80], R3 ;  /* 0x001d80031d007988 */ /* 0x0001e80008000004 */
[----:B------:R1:W-:Y:S04]  /*6ff40*/  STS.U8 [R29+UR4+0x1dc0], R26 ;  /* 0x001dc01a1d007988 */ /* 0x0003e80008000004 */
[----:B------:R1:W-:Y:S04]  /*6ff50*/  STS.U8 [R29+UR4+0x1fc0], R0 ;  /* 0x001fc0001d007988 */ /* 0x0003e80008000004 */
[----:B0-----:R-:W3:Y:S04]  /*6ff60*/  LDL.LU R3, [R1+0x14] ;  /* 0x0000140001037983 */ /* 0x001ee80000300800 */
[----:B-1----:R-:W3:Y:S04]  /*6ff70*/  LDL.LU R26, [R1+0x308] ;  /* 0x00030800011a7983 */ /* 0x002ee80000300800 */
[----:B------:R-:W3:Y:S04]  /*6ff80*/  LDL.LU R0, [R1+0x4] ;  /* 0x0000040001007983 */ /* 0x000ee80000300800 */
[----:B------:R-:W-:Y:S04]  /*6ff90*/  STS.U8 [R29+UR4+0x1f80], R11 ;  /* 0x001f800b1d007988 */ /* 0x000fe80008000004 */
[----:B------:R0:W-:Y:S04]  /*6ffa0*/  STS.U8 [R29+UR4+0x2180], R20 ;  /* 0x002180141d007988 */ /* 0x0001e80008000004 */
[----:B0-----:R-:W3:Y:S04]  /*6ffb0*/  LDL.LU R20, [R1+0x318] ;  /* 0x0003180001147983 */ /* 0x001ee80000300800 */
[----:B----4-:R0:W-:Y:S04]  /*6ffc0*/  STS.U8 [R29+UR4+0x21c0], R28 ;  /* 0x0021c01c1d007988 */ /* 0x0101e80008000004 */
[----:B------:R1:W-:Y:S04]  /*6ffd0*/  STS.U8 [R29+UR4+0x23c0], R24 ;  /* 0x0023c0181d007988 */ /* 0x0003e80008000004 */
[----:B--2---:R2:W-:Y:S04]  /*6ffe0*/  STS.U8 [R29+UR4+0x2380], R17 ;  /* 0x002380111d007988 */ /* 0x0045e80008000004 */
[----:B0-----:R-:W4:Y:S04]  /*6fff0*/  LDL.LU R28, [R1+0x328] ;  /* 0x00032800011c7983 */ /* 0x001f280000300800 */
[----:B-1----:R-:W4:Y:S04]  /*70000*/  LDL.LU R24, [R1+0x338] ;  /* 0x0003380001187983 */ /* 0x002f280000300800 */
[----:B--2---:R-:W2:Y:S04]  /*70010*/  LDL.LU R17, [R1+0x348] ;  /* 0x0003480001117983 */ /* 0x004ea80000300800 */
[----:B---3--:R0:W-:Y:S04]  /*70020*/  STS.U8 [R29+UR4+0x2580], R2 ;  /* 0x002580021d007988 */ /* 0x0081e80008000004 */
[----:B0-----:R-:W3:Y:S04]  /*70030*/  LDL.LU R2, [R1+0x358] ;  /* 0x0003580001027983 */ /* 0x001ee80000300800 */
[----:B------:R-:W-:Y:S04]  /*70040*/  STS.U8 [R29+UR4+0x25c0], R7 ;  /* 0x0025c0071d007988 */ /* 0x000fe80008000004 */
        /* <DEDUP_REMOVED lines=22> */
[----:B------:R-:W-:Y:S04]  /*701b0*/  STS.U8 [R29+UR4+0x33c0], R27 ;  /* 0x0033c01b1d007988 */ /* 0x000fe80008000004 */
[----:B----4-:R-:W-:Y:S04]  /*701c0*/  STS.U8 [R29+UR4+0x3380], R28 ;  /* 0x0033801c1d007988 */ /* 0x010fe80008000004 */
[----:B------:R-:W-:Y:S04]  /*701d0*/  STS.U8 [R29+UR4+0x3580], R18 ;  /* 0x003580121d007988 */ /* 0x000fe80008000004 */
[----:B------:R-:W-:Y:S04]  /*701e0*/  STS.U8 [R29+UR4+0x35c0], R24 ;  /* 0x0035c0181d007988 */ /* 0x000fe80008000004 */
[----:B------:R-:W-:Y:S04]  /*701f0*/  STS.U8 [R29+UR4+0x37c0], R4 ;  /* 0x0037c0041d007988 */ /* 0x000fe80008000004 */
[----:B--2---:R-:W-:Y:S04]  /*70200*/  STS.U8 [R29+UR4+0x3780], R17 ;  /* 0x003780111d007988 */ /* 0x004fe80008000004 */
[----:B------:R-:W-:Y:S04]  /*70210*/  STS.U8 [R29+UR4+0x3980], R8 ;  /* 0x003980081d007988 */ /* 0x000fe80008000004 */
[----:B---3--:R0:W-:Y:S02]  /*70220*/  STS.U8 [R29+UR4+0x39c0], R2 ;  /* 0x0039c0021d007988 */ /* 0x0081e40008000004 */
[----:B0-----:R-:W0:Y:S02]  /*70230*/  S2R R2, SR_TID.X ;  /* 0x0000000000027919 */ /* 0x001e240000002100 */
[----:B------:R1:W-:Y:S04]  /*70240*/  STS.U8 [R29+UR4+0x3bc0], R12 ;  /* 0x003bc00c1d007988 */ /* 0x0003e80008000004 */
[----:B------:R-:W-:Y:S04]  /*70250*/  STS.U8 [R29+UR4+0x3b80], R10 ;  /* 0x003b800a1d007988 */ /* 0x000fe80008000004 */
[----:B------:R-:W-:Y:S04]  /*70260*/  STS.U8 [R29+UR4+0x3d80], R21 ;  /* 0x003d80151d007988 */ /* 0x000fe80008000004 */
[----:B------:R-:W-:Y:S04]  /*70270*/  STS.U8 [R29+UR4+0x3dc0], R6 ;  /* 0x003dc0061d007988 */ /* 0x000fe80008000004 */
[----:B------:R-:W-:Y:S04]  /*70280*/  STS.U8 [R29+UR4+0x3fc0], R22 ;  /* 0x003fc0161d007988 */ /* 0x000fe80008000004 */
[----:B------:R-:W-:Y:S01]  /*70290*/  STS.U8 [R29+UR4+0x3f80], R23 ;  /* 0x003f80171d007988 */ /* 0x000fe20008000004 */
[----:B------:R-:W-:Y:S01]  /*702a0*/  BAR.SYNC.DEFER_BLOCKING 0x0 ;  /* 0x0000000000007b1d */ /* 0x000fe20000010000 */
[C---:B0-----:R-:W-:Y:S01]  /*702b0*/  IMAD.SHL.U32 R3, R2.reuse, 0x2, RZ ;  /* 0x0000000202037824 */ /* 0x041fe200078e00ff */
[----:B------:R-:W-:-:S05]  /*702c0*/  LOP3.LUT R2, R2, 0x7, RZ, 0xc0, !PT ;  /* 0x0000000702027812 */ /* 0x000fca00078ec0ff */
[----:B------:R-:W-:-:S05]  /*702d0*/  IMAD R2, R2, 0x90, RZ ;  /* 0x0000009002027824 */ /* 0x000fca00078e02ff */
[----:B------:R-:W-:Y:S01]  /*702e0*/  LOP3.LUT R2, R2, 0x30, R3, 0x78, !PT ;  /* 0x0000003002027812 */ /* 0x000fe200078e7803 */
[----:B------:R-:W-:-:S04]  /*702f0*/  IMAD R13, R9, 0x100, R13 ;  /* 0x00000100090d7824 */ /* 0x000fc800078e020d */
[----:B------:R-:W0:Y:S04]  /*70300*/  LDSM.16.M88.4 R20, [R2+UR4] ;  /* 0x000000040214783b */ /* 0x000e280008000200 */
[----:B------:R-:W2:Y:S01]  /*70310*/  LDSM.16.M88.4 R8, [R2+UR4+0x400] ;  /* 0x000400040208783b */ /* 0x000ea20008000200 */
[----:B-1----:R-:W-:Y:S02]  /*70320*/  IMAD R12, R14, 0x100, R15 ;  /* 0x000001000e0c7824 */ /* 0x002fe400078e020f */
[----:B------:R-:W-:Y:S01]  /*70330*/  IMAD R14, R16, 0x100, R5 ;  /* 0x00000100100e7824 */ /* 0x000fe200078e0205 */
[----:B0-----:R0:W-:Y:S04]  /*70340*/  STL.64 [R1+0x13f0], R20 ;  /* 0x0013f01401007387 */ /* 0x0011e80000100a00 */
[----:B------:R1:W-:Y:S04]  /*70350*/  STL.64 [R1+0x13f8], R22 ;  /* 0x0013f81601007387 */ /* 0x0003e80000100a00 */
[----:B--2---:R-:W-:Y:S01]  /*70360*/  STL.64 [R1+0x1400], R8 ;  /* 0x0014000801007387 */ /* 0x004fe20000100a00 */
[----:B------:R-:W-:-:S03]  /*70370*/  IMAD.MOV.U32 R5, RZ, RZ, R8 ;  /* 0x000000ffff057224 */ /* 0x000fc600078e0008 */
[----:B------:R-:W-:Y:S01]  /*70380*/  STL.64 [R1+0x1408], R10 ;  /* 0x0014080a01007387 */ /* 0x000fe20000100a00 */
[----:B------:R-:W-:-:S03]  /*70390*/  IMAD.MOV.U32 R4, RZ, RZ, R9 ;  /* 0x000000ffff047224 */ /* 0x000fc600078e0009 */
[----:B------:R-:W2:Y:S01]  /*703a0*/  LDSM.16.M88.4 R8, [R2+UR4+0x800] ;  /* 0x000800040208783b */ /* 0x000ea20008000200 */
[----:B------:R-:W-:Y:S02]  /*703b0*/  IMAD.MOV.U32 R7, RZ, RZ, R20 ;  /* 0x000000ffff077224 */ /* 0x000fe400078e0014 */
[----:B------:R-:W-:Y:S01]  /*703c0*/  IMAD.MOV.U32 R6, RZ, RZ, R21 ;  /* 0x000000ffff067224 */ /* 0x000fe200078e0015 */
[----:B------:R-:W-:Y:S04]  /*703d0*/  STL.64 [R1+0x6998], R4 ;  /* 0x0069980401007387 */ /* 0x000fe80000100a00 */
[----:B0-----:R-:W3:Y:S04]  /*703e0*/  LDL.LU.64 R20, [R1+0x1000] ;  /* 0x0010000001147983 */ /* 0x001ee80000300a00 */
[----:B-1----:R-:W3:Y:S04]  /*703f0*/  LDL.LU.64 R22, [R1+0x1008] ;  /* 0x0010080001167983 */ /* 0x002ee80000300a00 */
[----:B--2---:R-:W-:Y:S04]  /*70400*/  STL.64 [R1+0x1410], R8 ;  /* 0x0014100801007387 */ /* 0x004fe80000100a00 */
[----:B------:R0:W-:Y:S01]  /*70410*/  STL.64 [R1+0x1418], R10 ;  /* 0x0014180a01007387 */ /* 0x0001e20000100a00 */
[----:B------:R-:W-:-:S03]  /*70420*/  IMAD R15, R0, 0x100, R26 ;  /* 0x00000100000f7824 */ /* 0x000fc600078e021a */
[----:B------:R-:W2:Y:S04]  /*70430*/  LDL.LU.64 R24, [R1+0xff0] ;  /* 0x000ff00001187983 */ /* 0x000ea80000300a00 */
[----:B------:R-:W2:Y:S04]  /*70440*/  LDL.LU.64 R26, [R1+0xff8] ;  /* 0x000ff800011a7983 */ /* 0x000ea80000300a00 */
[----:B------:R-:W4:Y:S04]  /*70450*/  LDL.LU.64 R16, [R1+0xfe0] ;  /* 0x000fe00001107983 */ /* 0x000f280000300a00 */
[----:B------:R-:W4:Y:S01]  /*70460*/  LDL.LU.64 R18, [R1+0xfe8] ;  /* 0x000fe80001127983 */ /* 0x000f220000300a00 */
[----:B0-----:R-:W-:-:S02]  /*70470*/  F2FP.F16.E4M3.UNPACK_B R10, R7 ;  /* 0x00000007ff0a723e */ /* 0x001fc400020006ff */
[----:B------:R-:W-:Y:S02]  /*70480*/  F2FP.F16.E4M3.UNPACK_B R11, R6 ;  /* 0x00000006ff0b723e */ /* 0x000fe400020006ff */
[----:B------:R-:W0:Y:S04]  /*70490*/  LDSM.16.M88.4 R4, [R2+UR4+0xc00] ;  /* 0x000c00040204783b */ /* 0x000e280008000200 */
[----:B------:R-:W-:Y:S01]  /*704a0*/  STL [R1+0x18], R10 ;  /* 0x0000180a01007387 */ /* 0x000fe20000100800 */
[----:B------:R-:W-:-:S03]  /*704b0*/  IMAD.MOV.U32 R3, RZ, RZ, R8 ;  /* 0x000000ffff037224 */ /* 0x000fc600078e0008 */
[----:B0-----:R-:W-:Y:S04]  /*704c0*/  STL.64 [R1+0x1420], R4 ;  /* 0x0014200401007387 */ /* 0x001fe80000100a00 */
[----:B------:R0:W-:Y:S01]  /*704d0*/  STL.64 [R1+0x1428], R6 ;  /* 0x0014280601007387 */ /* 0x0001e20000100a00 */
[----:B------:R-:W-:Y:S02]  /*704e0*/  IMAD.MOV.U32 R8, RZ, RZ, R4 ;  /* 0x000000ffff087224 */ /* 0x000fe400078e0004 */
[----:B0-----:R-:W-:Y:S02]  /*704f0*/  IMAD.MOV.U32 R6, RZ, RZ, R5 ;  /* 0x000000ffff067224 */ /* 0x001fe400078e0005 */
[----:B------:R-:W2:Y:S01]  /*70500*/  LDL.LU.64 R4, [R1+0x6998] ;  /* 0x0069980001047983 */ /* 0x000ea20000300a00 */
[----:B------:R-:W-:-:S02]  /*70510*/  F2FP.F16.E4M3.UNPACK_B R12, R12 ;  /* 0x0000000cff0c723e */ /* 0x000fc400020006ff */
[----:B------:R-:W-:Y:S02]  /*70520*/  F2FP.F16.E4M3.UNPACK_B R13, R13 ;  /* 0x0000000dff0d723e */ /* 0x000fe400020006ff */
[----:B------:R-:W-:Y:S02]  /*70530*/  F2FP.F16.E4M3.UNPACK_B R14, R14 ;  /* 0x0000000eff0e723e */ /* 0x000fe400020006ff */
[----:B------:R-:W-:Y:S01]  /*70540*/  F2FP.F16.E4M3.UNPACK_B R15, R15 ;  /* 0x0000000fff0f723e */ /* 0x000fe200020006ff */
[----:B------:R-:W-:Y:S06]  /*70550*/  STL [R1+0x1c], R11 ;  /* 0x00001c0b01007387 */ /* 0x000fec0000100800 */
[----:B---3--:R-:W-:-:S15]  /*70560*/  HMMA.16816.F32 R20, R12, R10, R20 ;  /* 0x0000000a0c14723c */ /* 0x008fde0000001814 */
[----:B------:R-:W-:-:S04]  /*70570*/  NOP ;  /* 0x0000000000007918 */ /* 0x000fc80000000000 */
[----:B------:R-:W-:Y:S04]  /*70580*/  STL.64 [R1+0x20], R20 ;  /* 0x0000201401007387 */ /* 0x000fe80000100a00 */
[----:B------:R-:W-:Y:S04]  /*70590*/  STL.64 [R1+0x28], R22 ;  /* 0x0000281601007387 */ /* 0x000fe80000100a00 */
[----:B------:R-:W0:Y:S04]  /*705a0*/  LDSM.16.M88.4 R20, [R2+UR4+0x1000] ;  /* 0x001000040214783b */ /* 0x000e280008000200 */
[----:B0-----:R0:W-:Y:S04]  /*705b0*/  STL.64 [R1+0x1430], R20 ;  /* 0x0014301401007387 */ /* 0x0011e80000100a00 */
[----:B------:R1:W-:Y:S01]  /*705c0*/  STL.64 [R1+0x1438], R22 ;  /* 0x0014381601007387 */ /* 0x0003e20000100a00 */
[----:B--2---:R-:W-:-:S02]  /*705d0*/  F2FP.F16.E4M3.UNPACK_B R10, R5 ;  /* 0x00000005ff0a723e */ /* 0x004fc400020006ff */
[----:B------:R-:W-:Y:S01]  /*705e0*/  F2FP.F16.E4M3.UNPACK_B R11, R4 ;  /* 0x00000004ff0b723e */ /* 0x000fe200020006ff */
[----:B------:R-:W-:Y:S02]  /*705f0*/  IMAD.MOV.U32 R5, RZ, RZ, R20 ;  /* 0x000000ffff057224 */ /* 0x000fe400078e0014 */
[----:B------:R-:W-:Y:S02]  /*70600*/  IMAD.MOV.U32 R4, RZ, RZ, R21 ;  /* 0x000000ffff047224 */ /* 0x000fe400078e0015 */
[----:B------:R2:W-:Y:S04]  /*70610*/  STL.64 [R1+0x10], R10 ;  /* 0x0000100a01007387 */ /* 0x0005e80000100a00 */
[----:B0-----:R-:W3:Y:S04]  /*70620*/  LDL.LU.64 R20, [R1+0xfd0] ;  /* 0x000fd00001147983 */ /* 0x001ee80000300a00 */
[----:B-1----:R-:W3:Y:S01]  /*70630*/  LDL.LU.64 R22, [R1+0xfd8] ;  /* 0x000fd80001167983 */ /* 0x002ee20000300a00 */
[----:B------:R-:W-:Y:S01]  /*70640*/  HMMA.16816.F32 R24, R12, R10, R24 ;  /* 0x0000000a0c18723c */ /* 0x000fe20000001818 */
[----:B------:R-:W-:-:S15]  /*70650*/  IMAD.MOV.U32 R0, RZ, RZ, R9 ;  /* 0x000000ffff007224 */ /* 0x000fde00078e0009 */
[----:B------:R-:W-:-:S03]  /*70660*/  NOP ;  /* 0x0000000000007918 */ /* 0x000fc60000000000 */
[----:B------:R-:W-:Y:S04]  /*70670*/  STL.64 [R1+0x30], R24 ;  /* 0x0000301801007387 */ /* 0x000fe80000100a00 */
[----:B------:R-:W-:Y:S04]  /*70680*/  STL.64 [R1+0x38], R26 ;  /* 0x0000381a01007387 */ /* 0x000fe80000100a00 */
[----:B------:R-:W0:Y:S01]  /*70690*/  LDSM.16.M88.4 R24, [R2+UR4+0x1400] ;  /* 0x001400040218783b */ /* 0x000e220008000200 */
[----:B--2---:R-:W-:Y:S02]  /*706a0*/  F2FP.F16.E4M3.UNPACK_B R10, R3 ;  /* 0x00000003ff0a723e */ /* 0x004fe400020006ff */
[----:B------:R-:W-:-:S07]  /*706b0*/  F2FP.F16.E4M3.UNPACK_B R11, R0 ;  /* 0x00000000ff0b723e */ /* 0x000fce00020006ff */
[----:B----4-:R-:W-:Y:S01]  /*706c0*/  HMMA.16816.F32 R16, R12, R10, R16 ;  /* 0x0000000a0c10723c */ /* 0x010fe20000001810 */
[----:B------:R-:W-:Y:S02]  /*706d0*/  F2FP.F16.E4M3.UNPACK_B R8, R8 ;  /* 0x00000008ff08723e */ /* 0x000fe400020006ff */
[----:B------:R-:W-:Y:S01]  /*706e0*/  F2FP.F16.E4M3.UNPACK_B R9, R6 ;  /* 0x00000006ff09723e */ /* 0x000fe200020006ff */
[----:B0-----:R0:W-:Y:S04]  /*706f0*/  STL.64 [R1+0x1440], R24 ;  /* 0x0014401801007387 */ /* 0x0011e80000100a00 */
[----:B------:R1:W-:Y:S01]  /*70700*/  STL.64 [R1+0x1448], R26 ;  /* 0x0014481a01007387 */ /* 0x0003e20000100a00 */
[----:B------:R-:W-:Y:S02]  /*70710*/  IMAD.MOV.U32 R3, RZ, RZ, R24 ;  /* 0x000000ffff037224 */ /* 0x000fe400078e0018 */
[----:B------:R-:W-:Y:S01]  /*70720*/  IMAD.MOV.U32 R7, RZ, RZ, R25 ;  /* 0x000000ffff077224 */ /* 0x000fe200078e0019 */
[----:B------:R-:W-:Y:S04]  /*70730*/  STL.64 [R1+0x8], R10 ;  /* 0x0000080a01007387 */ /* 0x000fe80000100a00 */
[----:B0-----:R-:W2:Y:S04]  /*70740*/  LDL.LU.64 R24, [R1+0xfc0] ;  /* 0x000fc00001187983 */ /* 0x001ea80000300a00 */
[----:B------:R-:W-:Y:S04]  /*70750*/  STL.64 [R1+0x40], R16 ;  /* 0x0000401001007387 */ /* 0x000fe80000100a00 */
[----:B------:R-:W-:Y:S04]  /*70760*/  STL.64 [R1+0x48], R18 ;  /* 0x0000481201007387 */ /* 0x000fe80000100a00 */
[----:B------:R-:W0:Y:S04]  /*70770*/  LDSM.16.M88.4 R16, [R2+UR4+0x1800] ;  /* 0x001800040210783b */ /* 0x000e280008000200 */
[----:B-1----:R-:W2:Y:S01]  /*70780*/  LDL.LU.64 R26, [R1+0xfc8] ;  /* 0x000fc800011a7983 */ /* 0x002ea20000300a00 */
[----:B------:R-:W-:-:S03]  /*70790*/  IMAD.MOV.U32 R0, RZ, RZ, R11 ;  /* 0x000000ffff007224 */ /* 0x000fc600078e000b */
[----:B0-----:R-:W-:Y:S04]  /*707a0*/  STL.64 [R1+0x1450], R16 ;  /* 0x0014501001007387 */ /* 0x001fe80000100a00 */
[----:B------:R-:W-:Y:S04]  /*707b0*/  STL.64 [R1+0x1458], R18 ;  /* 0x0014581201007387 */ /* 0x000fe80000100a00 */
[----:B------:R0:W-:Y:S01]  /*707c0*/  STL.64 [R1], R8 ;  /* 0x0000000801007387 */ /* 0x0001e20000100a00 */
[----:B---3--:R-:W-:Y:S03]  /*707d0*/  HMMA.16816.F32 R20, R12, R8, R20 ;  /* 0x000000080c14723c */ /* 0x008fe60000001814 */
[----:B0-----:R-:W3:Y:S04]  /*707e0*/  LDL.LU.64 R8, [R1+0xfb0] ;  /* 0x000fb00001087983 */ /* 0x001ee80000300a00 */
[----:B------:R-:W3:-:S12]  /*707f0*/  LDL.LU.64 R10, [R1+0xfb8] ;  /* 0x000fb800010a7983 */ /* 0x000ed80000300a00 */
[----:B------:R0:W-:Y:S04]  /*70800*/  STL.64 [R1+0x50], R20 ;  /* 0x0000501401007387 */ /* 0x0001e80000100a00 */
[----:B------:R1:W-:Y:S04]  /*70810*/  STL.64 [R1+0x58], R22 ;  /* 0x0000581601007387 */ /* 0x0003e80000100a00 */
[----:B0-----:R-:W4:Y:S04]  /*70820*/  LDL.LU.64 R20, [R1+0xfa0] ;  /* 0x000fa00001147983 */ /* 0x001f280000300a00 */
[----:B-1----:R-:W2:Y:S01]  /*70830*/  LDL.LU.64 R22, [R1+0xfa8] ;  /* 0x000fa80001167983 */ /* 0x002ea20000300a00 */
[----:B------:R-:W-:-:S02]  /*70840*/  F2FP.F16.E4M3.UNPACK_B R28, R5 ;  /* 0x00000005ff1c723e */ /* 0x000fc400020006ff */
[----:B------:R-:W-:Y:S01]  /*70850*/  F2FP.F16.E4M3.UNPACK_B R29, R4 ;  /* 0x00000004ff1d723e */ /* 0x000fe200020006ff */
[----:B------:R-:W-:Y:S01]  /*70860*/  IMAD.MOV.U32 R6, RZ, RZ, R16 ;  /* 0x000000ffff067224 */ /* 0x000fe200078e0010 */
[----:B--2---:R-:W-:Y:S04]  /*70870*/  STL.64 [R1+0x6990], R22 ;  /* 0x0069901601007387 */ /* 0x004fe80000100a00 */
[----:B----4-:R-:W-:Y:S04]  /*70880*/  STL.64 [R1+0x6988], R20 ;  /* 0x0069881401007387 */ /* 0x010fe80000100a00 */
[----:B------:R-:W0:Y:S04]  /*70890*/  LDSM.16.M88.4 R20, [R2+UR4+0x1c00] ;  /* 0x001c00040214783b */ /* 0x000e280008000200 */
[----:B0-----:R-:W-:Y:S01]  /*708a0*/  STL.64 [R1+0x1460], R20 ;  /* 0x0014601401007387 */ /* 0x001fe20000100a00 */
[----:B------:R-:W-:-:S03]  /*708b0*/  IMAD.MOV.U32 R5, RZ, RZ, R20 ;  /* 0x000000ffff057224 */ /* 0x000fc600078e0014 */
[----:B------:R0:W-:Y:S01]  /*708c0*/  STL.64 [R1+0x1468], R22 ;  /* 0x0014681601007387 */ /* 0x0001e20000100a00 */
[----:B------:R-:W-:Y:S02]  /*708d0*/  IMAD.MOV.U32 R4, RZ, RZ, R21 ;  /* 0x000000ffff047224 */ /* 0x000fe400078e0015 */
[----:B0-----:R-:W-:-:S15]  /*708e0*/  HMMA.16816.F32 R20, R12, R28, R24 ;  /* 0x0000001c0c14723c */ /* 0x001fde0000001818 */
[----:B------:R-:W-:-:S04]  /*708f0*/  NOP ;  /* 0x0000000000007918 */ /* 0x000fc80000000000 */
[----:B------:R-:W-:Y:S04]  /*70900*/  STL.64 [R1+0x60], R20 ;  /* 0x0000601401007387 */ /* 0x000fe80000100a00 */
[----:B------:R-:W-:Y:S04]  /*70910*/  STL.64 [R1+0x68], R22 ;  /* 0x0000681601007387 */ /* 0x000fe80000100a00 */
[----:B------:R-:W0:Y:S01]  /*70920*/  LDSM.16.M88.4 R20, [R2+UR4+0x2000] ;  /* 0x002000040214783b */ /* 0x000e220008000200 */
[----:B------:R-:W-:Y:S02]  /*70930*/  F2FP.F16.E4M3.UNPACK_B R26, R3 ;  /* 0x00000003ff1a723e */ /* 0x000fe400020006ff */
[----:B------:R-:W-:Y:S01]  /*70940*/  F2FP.F16.E4M3.UNPACK_B R27, R7 ;  /* 0x00000007ff1b723e */ /* 0x000fe200020006ff */
[----:B0-----:R-:W-:Y:S01]  /*70950*/  STL.64 [R1+0x1470], R20 ;  /* 0x0014701401007387 */ /* 0x001fe20000100a00 */
[----:B------:R-:W-:-:S03]  /*70960*/  IMAD.MOV.U32 R16, RZ, RZ, R20 ;  /* 0x000000ffff107224 */ /* 0x000fc600078e0014 */
[----:B------:R3:W-:Y:S01]  /*70970*/  STL.64 [R1+0x1478], R22 ;  /* 0x0014781601007387 */ /* 0x0007e20000100a00 */
[----:B------:R-:W-:Y:S02]  /*70980*/  IMAD.MOV.U32 R3, RZ, RZ, R21 ;  /* 0x000000ffff037224 */ /* 0x000fe400078e0015 */
[----:B---3--:R-:W-:Y:S01]  /*70990*/  HMMA.16816.F32 R20, R12, R26, R8 ;  /* 0x0000001a0c14723c */ /* 0x008fe20000001808 */
[----:B------:R-:W-:Y:S04]  /*709a0*/  STL [R1+0x6980], R16 ;  /* 0x0069801001007387 */ /* 0x000fe80000100800 */
[----:B------:R-:W2:Y:S04]  /*709b0*/  LDL.LU.64 R8, [R1+0xf80] ;  /* 0x000f800001087983 */ /* 0x000ea80000300a00 */
[----:B------:R-:W2:Y:S10]  /*709c0*/  LDL.LU.64 R10, [R1+0xf88] ;  /* 0x000f8800010a7983 */ /* 0x000eb40000300a00 */
[----:B------:R-:W-:Y:S04]  /*709d0*/  STL.64 [R1+0x70], R20 ;  /* 0x0000701401007387 */ /* 0x000fe80000100a00 */
[----:B------:R-:W-:Y:S04]  /*709e0*/  STL.64 [R1+0x78], R22 ;  /* 0x0000781601007387 */ /* 0x000fe80000100a00 */
[----:B------:R-:W0:Y:S01]  /*709f0*/  LDSM.16.M88.4 R20, [R2+UR4+0x2400] ;  /* 0x002400040214783b */ /* 0x000e220008000200 */
[----:B------:R-:W-:-:S03]  /*70a00*/  F2FP.F16.E4M3.UNPACK_B R24, R6 ;  /* 0x00000006ff18723e */ /* 0x000fc600020006ff */
[----:B0-----:R-:W-:Y:S04]  /*70a10*/  STL.64 [R1+0x1480], R20 ;  /* 0x0014801401007387 */ /* 0x001fe80000100a00 */
[----:B------:R0:W-:Y:S01]  /*70a20*/  STL.64 [R1+0x1488], R22 ;  /* 0x0014881601007387 */ /* 0x0001e20000100a00 */
[----:B------:R-:W-:Y:S02]  /*70a30*/  IMAD.MOV.U32 R7, RZ, RZ, R20 ;  /* 0x000000ffff077224 */ /* 0x000fe400078e0014 */
[----:B------:R-:W-:Y:S01]  /*70a40*/  IMAD.MOV.U32 R6, RZ, RZ, R21 ;  /* 0x000000ffff067224 */ /* 0x000fe200078e0015 */
[----:B0-----:R-:W3:Y:S04]  /*70a50*/  LDL.LU.64 R22, [R1+0x6990] ;  /* 0x0069900001167983 */ /* 0x001ee80000300a00 */
[----:B------:R-:W3:Y:S01]  /*70a60*/  LDL.LU.64 R20, [R1+0x6988] ;  /* 0x0069880001147983 */ /* 0x000ee20000300a00 */
[----:B------:R-:W-:-:S03]  /*70a70*/  F2FP.F16.E4M3.UNPACK_B R25, R17 ;  /* 0x00000011ff19723e */ /* 0x000fc600020006ff */
[----:B------:R-:W-:Y:S04]  /*70a80*/  STL.64 [R1+0x6920], R26 ;  /* 0x0069201a01007387 */ /* 0x000fe80000100a00 */
[----:B------:R0:W-:Y:S01]  /*70a90*/  STL.64 [R1+0x6918], R24 ;  /* 0x0069181801007387 */ /* 0x0001e20000100a00 */
[----:B---3--:R-:W-:-:S15]  /*70aa0*/  HMMA.16816.F32 R16, R12, R24, R20 ;  /* 0x000000180c10723c */ /* 0x008fde0000001814 */
[----:B------:R-:W-:-:S04]  /*70ab0*/  NOP ;  /* 0x0000000000007918 */ /* 0x000fc80000000000 */
[----:B------:R-:W-:Y:S04]  /*70ac0*/  STL.64 [R1+0x80], R16 ;  /* 0x0000801001007387 */ /* 0x000fe80000100a00 */
[----:B------:R-:W-:Y:S04]  /*70ad0*/  STL.64 [R1+0x88], R18 ;  /* 0x0000881201007387 */ /* 0x000fe80000100a00 */
[----:B0-----:R-:W3:Y:S04]  /*70ae0*/  LDL.LU.64 R24, [R1+0xf90] ;  /* 0x000f900001187983 */ /* 0x001ee80000300a00 */
[----:B------:R-:W3:Y:S04]  /*70af0*/  LDL.LU.64 R26, [R1+0xf98] ;  /* 0x000f9800011a7983 */ /* 0x000ee80000300a00 */
[----:B------:R-:W0:Y:S01]  /*70b00*/  LDSM.16.M88.4 R16, [R2+UR4+0x2800] ;  /* 0x002800040210783b */ /* 0x000e220008000200 */
[----:B------:R-:W-:-:S02]  /*70b10*/  F2FP.F16.E4M3.UNPACK_B R22, R5 ;  /* 0x00000005ff16723e */ /* 0x000fc400020006ff */
[----:B------:R-:W-:Y:S01]  /*70b20*/  F2FP.F16.E4M3.UNPACK_B R23, R4 ;  /* 0x00000004ff17723e */ /* 0x000fe200020006ff */
[----:B0-----:R0:W-:Y:S01]  /*70b30*/  STL.64 [R1+0x1490], R16 ;  /* 0x0014901001007387 */ /* 0x0011e20000100a00 */
[----:B------:R-:W-:-:S03]  /*70b40*/  IMAD.MOV.U32 R5, RZ, RZ, R16 ;  /* 0x000000ffff057224 */ /* 0x000fc600078e0010 */
[----:B------:R-:W-:Y:S04]  /*70b50*/  STL.64 [R1+0x1498], R18 ;  /* 0x0014981201007387 */ /* 0x000fe80000100a00 */
[----:B0-----:R-:W4:Y:S01]  /*70b60*/  LDL.LU R16, [R1+0x6980] ;  /* 0x0069800001107983 */ /* 0x001f220000300800 */
[----:B---3--:R-:W-:-:S15]  /*70b70*/  HMMA.16816.F32 R24, R12, R22, R24 ;  /* 0x000000160c18723c */ /* 0x008fde0000001818 */
[----:B------:R-:W-:-:S04]  /*70b80*/  NOP ;  /* 0x0000000000007918 */ /* 0x000fc80000000000 */
[----:B------:R0:W-:Y:S04]  /*70b90*/  STL.64 [R1+0x90], R24 ;  /* 0x0000901801007387 */ /* 0x0001e80000100a00 */
[----:B------:R1:W-:Y:S04]  /*70ba0*/  STL.64 [R1+0x98], R26 ;  /* 0x0000981a01007387 */ /* 0x0003e80000100a00 */
[----:B0-----:R-:W3:Y:S04]  /*70bb0*/  LDL.LU.64 R24, [R1+0xf60] ;  /* 0x000f600001187983 */ /* 0x001ee80000300a00 */
[----:B-1----:R-:W3:Y:S01]  /*70bc0*/  LDL.LU.64 R26, [R1+0xf68] ;  /* 0x000f6800011a7983 */ /* 0x002ee20000300a00 */
[----:B------:R-:W-:-:S02]  /*70bd0*/  F2FP.F16.E4M3.UNPACK_B R21, R3 ;  /* 0x00000003ff15723e */ /* 0x000fc400020006ff */
[----:B----4-:R-:W-:-:S07]  /*70be0*/  F2FP.F16.E4M3.UNPACK_B R20, R16 ;  /* 0x00000010ff14723e */ /* 0x010fce00020006ff */
[----:B--2---:R-:W-:-:S15]  /*70bf0*/  HMMA.16816.F32 R8, R12, R20, R8 ;  /* 0x000000140c08723c */ /* 0x004fde0000001808 */
[----:B------:R-:W-:-:S04]  /*70c00*/  NOP ;  /* 0x0000000000007918 */ /* 0x000fc80000000000 */
[----:B------:R-:W-:Y:S04]  /*70c10*/  STL.64 [R1+0xa0], R8 ;  /* 0x0000a00801007387 */ /* 0x000fe80000100a00 */
[----:B------:R-:W-:Y:S04]  /*70c20*/  STL.64 [R1+0xa8], R10 ;  /* 0x0000a80a01007387 */ /* 0x000fe80000100a00 */
[----:B---3--:R-:W-:Y:S04]  /*70c30*/  STL.64 [R1+0x6978], R26 ;  /* 0x0069781a01007387 */ /* 0x008fe80000100a00 */
[----:B------:R0:W-:Y:S04]  /*70c40*/  STL.64 [R1+0x6970], R24 ;  /* 0x0069701801007387 */ /* 0x0001e80000100a00 */
[----:B0-----:R-:W2:Y:S04]  /*70c50*/  LDL.LU.64 R24, [R1+0xf70] ;  /* 0x000f700001187983 */ /* 0x001ea80000300a00 */
[----:B------:R-:W2:Y:S01]  /*70c60*/  LDL.LU.64 R26, [R1+0xf78] ;  /* 0x000f7800011a7983 */ /* 0x000ea20000300a00 */
[----:B------:R-:W-:-:S03]  /*70c70*/  IMAD.MOV.U32 R4, RZ, RZ, R17 ;  /* 0x000000ffff047224 */ /* 0x000fc600078e0011 */
[----:B------:R-:W0:Y:S04]  /*70c80*/  LDSM.16.M88.4 R16, [R2+UR4+0x2c00] ;  /* 0x002c00040210783b */ /* 0x000e280008000200 */
[----:B------:R-:W-:Y:S04]  /*70c90*/  STL.64 [R1+0x6900], R22 ;  /* 0x0069001601007387 */ /* 0x000fe80000100a00 */
[----:B------:R-:W-:Y:S04]  /*70ca0*/  STL.64 [R1+0x68f8], R20 ;  /* 0x0068f81401007387 */ /* 0x000fe80000100a00 */
[----:B------:R-:W1:Y:S04]  /*70cb0*/  LDSM.16.M88.4 R20, [R2+UR4+0x3000] ;  /* 0x003000040214783b */ /* 0x000e680008000200 */
[----:B0-----:R-:W-:Y:S04]  /*70cc0*/  STL.64 [R1+0x14a0], R16 ;  /* 0x0014a01001007387 */ /* 0x001fe80000100a00 */
[----:B------:R0:W-:Y:S02]  /*70cd0*/  STL.64 [R1+0x14a8], R18 ;  /* 0x0014a81201007387 */ /* 0x0001e40000100a00 */
[----:B0-----:R-:W-:-:S02]  /*70ce0*/  F2FP.F16.E4M3.UNPACK_B R18, R7 ;  /* 0x00000007ff12723e */ /* 0x001fc400020006ff */
[----:B------:R-:W-:Y:S01]  /*70cf0*/  F2FP.F16.E4M3.UNPACK_B R19, R6 ;  /* 0x00000006ff13723e */ /* 0x000fe200020006ff */
[----:B-1----:R-:W-:Y:S02]  /*70d00*/  IMAD.MOV.U32 R8, RZ, RZ, R20 ;  /* 0x000000ffff087224 */ /* 0x002fe400078e0014 */
[----:B------:R-:W-:-:S04]  /*70d10*/  IMAD.MOV.U32 R9, RZ, RZ, R21 ;  /* 0x000000ffff097224 */ /* 0x000fc800078e0015 */
[----:B--2---:R-:W-:-:S15]  /*70d20*/  HMMA.16816.F32 R24, R12, R18, R24 ;  /* 0x000000120c18723c */ /* 0x004fde0000001818 */
[----:B------:R-:W-:-:S04]  /*70d30*/  NOP ;  /* 0x0000000000007918 */ /* 0x000fc80000000000 */
[----:B------:R-:W-:Y:S04]  /*70d40*/  STL.64 [R1+0xb0], R24 ;  /* 0x0000b01801007387 */ /* 0x000fe80000100a00 */
[----:B------:R-:W-:Y:S04]  /*70d50*/  STL.64 [R1+0xb8], R26 ;  /* 0x0000b81a01007387 */ /* 0x000fe80000100a00 */
[----:B------:R-:W0:Y:S04]  /*70d60*/  LDSM.16.M88.4 R24, [R2+UR4+0x3400] ;  /* 0x003400040218783b */ /* 0x000e280008000200 */
[----:B------:R1:W-:Y:S04]  /*70d70*/  STL.64 [R1+0x14b0], R20 ;  /* 0x0014b01401007387 */ /* 0x0003e80000100a00 */
[----:B------:R2:W-:Y:S04]  /*70d80*/  STL.64 [R1+0x14b8], R22 ;  /* 0x0014b81601007387 */ /* 0x0005e80000100a00 */
[----:B-1----:R-:W3:Y:S04]  /*70d90*/  LDL.LU.64 R20, [R1+0x1010] ;  /* 0x0010100001147983 */ /* 0x002ee80000300a00 */
[----:B--2---:R-:W3:Y:S04]  /*70da0*/  LDL.LU.64 R22, [R1+0x1018] ;  /* 0x0010180001167983 */ /* 0x004ee80000300a00 */
[----:B0-----:R-:W-:Y:S04]  /*70db0*/  STL.64 [R1+0x14c0], R24 ;  /* 0x0014c01801007387 */ /* 0x001fe80000100a00 */
[----:B------:R0:W-:Y:S01]  /*70dc0*/  STL.64 [R1+0x14c8], R26 ;  /* 0x0014c81a01007387 */ /* 0x0001e20000100a00 */
[----:B------:R-:W-:-:S02]  /*70dd0*/  IMAD.MOV.U32 R6, RZ, RZ, R24 ;  /* 0x000000ffff067224 */ /* 0x000fc400078e0018 */
[----:B------:R-:W-:Y:S01]  /*70de0*/  IMAD.MOV.U32 R7, RZ, RZ, R25 ;  /* 0x000000ffff077224 */ /* 0x000fe200078e0019 */
[----:B0-----:R-:W2:Y:S04]  /*70df0*/  LDL.LU.64 R26, [R1+0x6978] ;  /* 0x00697800011a7983 */ /* 0x001ea80000300a00 */
[----:B------:R-:W2:Y:S01]  /*70e00*/  LDL.LU.64 R24, [R1+0x6970] ;  /* 0x0069700001187983 */ /* 0x000ea20000300a00 */
[----:B------:R-:W-:Y:S02]  /*70e10*/  IMAD.MOV.U32 R10, RZ, RZ, R16 ;  /* 0x000000ffff0a7224 */ /* 0x000fe400078e0010 */
[----:B------:R-:W-:Y:S01]  /*70e20*/  IMAD.MOV.U32 R3, RZ, RZ, R17 ;  /* 0x000000ffff037224 */ /* 0x000fe200078e0011 */
[----:B------:R-:W-:Y:S02]  /*70e30*/  F2FP.F16.E4M3.UNPACK_B R16, R5 ;  /* 0x00000005ff10723e */ /* 0x000fe400020006ff */
[----:B------:R-:W-:Y:S01]  /*70e40*/  F2FP.F16.E4M3.UNPACK_B R17, R4 ;  /* 0x00000004ff11723e */ /* 0x000fe200020006ff */
[----:B------:R-:W-:Y:S04]  /*70e50*/  STL.64 [R1+0x68e0], R18 ;  /* 0x0068e01201007387 */ /* 0x000fe80000100a00 */
[----:B------:R-:W-:Y:S01]  /*70e60*/  STL.64 [R1+0x68d8], R16 ;  /* 0x0068d81001007387 */ /* 0x000fe20000100a00 */
[----:B------:R-:W-:-:S02]  /*70e70*/  F2FP.F16.E4M3.UNPACK_B R10, R10 ;  /* 0x0000000aff0a723e */ /* 0x000fc400020006ff */
[----:B------:R-:W-:Y:S01]  /*70e80*/  F2FP.F16.E4M3.UNPACK_B R11, R3 ;  /* 0x00000003ff0b723e */ /* 0x000fe200020006ff */
[----:B--2---:R-:W-:-:S15]  /*70e90*/  HMMA.16816.F32 R24, R12, R16, R24 ;  /* 0x000000100c18723c */ /* 0x004fde0000001818 */
[----:B------:R-:W-:-:S04]  /*70ea0*/  NOP ;  /* 0x0000000000007918 */ /* 0x000fc80000000000 */
[----:B------:R-:W-:Y:S04]  /*70eb0*/  STL.64 [R1+0xc0], R24 ;  /* 0x0000c01801007387 */ /* 0x000fe80000100a00 */
[----:B------:R-:W-:Y:S04]  /*70ec0*/  STL.64 [R1+0xc8], R26 ;  /* 0x0000c81a01007387 */ /* 0x000fe80000100a00 */
[----:B------:R-:W0:Y:S04]  /*70ed0*/  LDSM.16.M88.4 R24, [R2+UR4+0x3800] ;  /* 0x003800040218783b */ /* 0x000e280008000200 */
[----:B0-----:R-:W-:Y:S01]  /*70ee0*/  STL.64 [R1+0x14d0], R24 ;  /* 0x0014d01801007387 */ /* 0x001fe20000100a00 */
[----:B------:R-:W-:-:S03]  /*70ef0*/  IMAD.MOV.U32 R4, RZ, RZ, R24 ;  /* 0x000000ffff047224 */ /* 0x000fc600078e0018 */
[----:B------:R-:W-:Y:S01]  /*70f00*/  STL.64 [R1+0x14d8], R26 ;  /* 0x0014d81a01007387 */ /* 0x000fe20000100a00 */
[----:B------:R-:W-:-:S03]  /*70f10*/  IMAD.MOV.U32 R5, RZ, RZ, R25 ;  /* 0x000000ffff057224 */ /* 0x000fc600078e0019 */
[----:B------:R-:W2:Y:S04]  /*70f20*/  LDL.LU.64 R16, [R1+0xf50] ;  /* 0x000f500001107983 */ /* 0x000ea80000300a00 */
[----:B------:R-:W0:Y:S04]  /*70f30*/  LDSM.16.M88.4 R24, [R2+UR4+0x3c00] ;  /* 0x003c00040218783b */ /* 0x000e280008000200 */
[----:B------:R-:W2:Y:S04]  /*70f40*/  LDL.LU.64 R18, [R1+0xf58] ;  /* 0x000f580001127983 */ /* 0x000ea80000300a00 */
[----:B0-----:R-:W-:Y:S01]  /*70f50*/  STL.64 [R1+0x14e0], R24 ;  /* 0x0014e01801007387 */ /* 0x001fe20000100a00 */
[----:B------:R-:W-:-:S03]  /*70f60*/  IMAD.MOV.U32 R2, RZ, RZ, R24 ;  /* 0x000000ffff027224 */ /* 0x000fc600078e0018 */
[----:B------:R3:W-:Y:S01]  /*70f70*/  STL.64 [R1+0x14e8], R26 ;  /* 0x0014e81a01007387 */ /* 0x0007e20000100a00 */
[----:B------:R-:W-:Y:S02]  /*70f80*/  IMAD.MOV.U32 R3, RZ, RZ, R25 ;  /* 0x000000ffff037224 */ /* 0x000fe400078e0019 */
[----:B---3--:R-:W-:Y:S01]  /*70f90*/  HMMA.16816.F32 R24, R12, R10, R20 ;  /* 0x0000000a0c18723c */ /* 0x008fe20000001814 */
[----:B------:R-:W3:Y:S04]  /*70fa0*/  LDL.LU R21, [R1+0x3c4] ;  /* 0x0003c40001157983 */ /* 0x000ee80000300800 */
[----:B------:R-:W4:-:S14]  /*70fb0*/  LDL.LU R22, [R1+0x3c0] ;  /* 0x0003c00001167983 */ /* 0x000f1c0000300800 */
[----:B------:R0:W-:Y:S04]  /*70fc0*/  STL.64 [R1+0xd0], R24 ;  /* 0x0000d01801007387 */ /* 0x0001e80000100a00 */
[----:B------:R1:W-:Y:S04]  /*70fd0*/  STL.64 [R1+0xd8], R26 ;  /* 0x0000d81a01007387 */ /* 0x0003e80000100a00 */
[----:B------:R-:W4:Y:S01]  /*70fe0*/  LDL.LU R23, [R1+0x3cc] ;  /* 0x0003cc0001177983 */ /* 0x000f220000300800 */
[----:B------:R-:W-:Y:S02]  /*70ff0*/  F2FP.F16.E4M3.UNPACK_B R8, R8 ;  /* 0x00000008ff08723e */ /* 0x000fe400020006ff */
[----:B------:R-:W-:Y:S01]  /*71000*/  F2FP.F16.E4M3.UNPACK_B R9, R9 ;  /* 0x00000009ff09723e */ /* 0x000fe200020006ff */
[----:B----4-:R-:W-:Y:S04]  /*71010*/  STL.64 [R1+0x6968], R22 ;  /* 0x0069681601007387 */ /* 0x010fe80000100a00 */
[----:B---3--:R2:W-:Y:S04]  /*71020*/  STL [R1+0x6960], R21 ;  /* 0x0069601501007387 */ /* 0x0085e80000100800 */
[----:B0-----:R-:W3:Y:S04]  /*71030*/  LDL.LU R24, [R1+0x3c8] ;  /* 0x0003c80001187983 */ /* 0x001ee80000300800 */
[----:B------:R-:W4:Y:S04]  /*71040*/  LDL.LU R25, [R1+0x3d4] ;  /* 0x0003d40001197983 */ /* 0x000f280000300800 */
[----:B-1----:R-:W4:Y:S01]  /*71050*/  LDL.LU R26, [R1+0x3d0] ;  /* 0x0003d000011a7983 */ /* 0x002f220000300800 */
[----:B--2---:R-:W-:Y:S03]  /*71060*/  HMMA.16816.F32 R20, R12, R8, R16 ;  /* 0x000000080c14723c */ /* 0x004fe60000001810 */
[----:B------:R-:W2:-:S15]  /*71070*/  LDL R18, [R1] ;  /* 0x0000000001127983 */ /* 0x000e9e0000100800 */
[----:B------:R-:W-:Y:S01]  /*71080*/  NOP ;  /* 0x0000000000007918 */ /* 0x000fe20000000000 */
[----:B------:R0:W-:Y:S04]  /*71090*/  STL.64 [R1+0xe0], R20 ;  /* 0x0000e01401007387 */ /* 0x0001e80000100a00 */
[----:B------:R1:W-:Y:S04]  /*710a0*/  STL.64 [R1+0xe8], R22 ;  /* 0x0000e81601007387 */ /* 0x0003e80000100a00 */
[----:B------:R-:W2:Y:S04]  /*710b0*/  LDL R19, [R1+0x4] ;  /* 0x0000040001137983 */ /* 0x000ea80000100800 */
[----:B------:R-:W3:Y:S01]  /*710c0*/  LDL R16, [R1+0x8] ;  /* 0x0000080001107983 */ /* 0x000ee20000100800 */
[----:B------:R-:W-:-:S03]  /*710d0*/  IMAD.MOV.U32 R17, RZ, RZ, R0 ;  /* 0x000000ffff117224 */ /* 0x000fc600078e0000 */
[----:B0-----:R-:W4:Y:S04]  /*710e0*/  LDL.LU.64 R20, [R1+0xf30] ;  /* 0x000f300001147983 */ /* 0x001f280000300a00 */
[----:B-1----:R-:W4:Y:S04]  /*710f0*/  LDL.LU.64 R22, [R1+0xf38] ;  /* 0x000f380001167983 */ /* 0x002f280000300a00 */
[----:B------:R-:W4:Y:S04]  /*71100*/  LDL.LU R27, [R1+0x3dc] ;  /* 0x0003dc00011b7983 */ /* 0x000f280000300800 */
[----:B------:R-:W4:Y:S04]  /*71110*/  LDL.LU R0, [R1+0x3d8] ;  /* 0x0003d80001007983 */ /* 0x000f280000300800 */
[----:B--2---:R-:W-:Y:S04]  /*71120*/  STL.64 [R1+0x6930], R18 ;  /* 0x0069301201007387 */ /* 0x004fe80000100a00 */
[----:B---3--:R-:W-:Y:S04]  /*71130*/  STL.64 [R1+0x6928], R16 ;  /* 0x0069281001007387 */ /* 0x008fe80000100a00 */
[----:B------:R-:W-:Y:S04]  /*71140*/  STL.64 [R1+0x68f0], R10 ;  /* 0x0068f00a01007387 */ /* 0x000fe80000100a00 */
[----:B------:R0:W-:Y:S04]  /*71150*/  STL.64 [R1+0x68e8], R8 ;  /* 0x0068e80801007387 */ /* 0x0001e80000100a00 */
[----:B0-----:R-:W2:Y:S04]  /*71160*/  LDL.LU.64 R8, [R1+0xe30] ;  /* 0x000e300001087983 */ /* 0x001ea80000300a00 */
[----:B------:R-:W2:Y:S04]  /*71170*/  LDL.LU.64 R10, [R1+0xe38] ;  /* 0x000e3800010a7983 */ /* 0x000ea80000300a00 */
[----:B------:R-:W3:Y:S04]  /*71180*/  LDL R18, [R1+0x10] ;  /* 0x0000100001127983 */ /* 0x000ee80000100800 */
[----:B------:R-:W3:Y:S01]  /*71190*/  LDL R19, [R1+0x14] ;  /* 0x0000140001137983 */ /* 0x000ee20000100800 */
[----:B------:R-:W-:-:S02]  /*711a0*/  F2FP.F16.E4M3.UNPACK_B R6, R6 ;  /* 0x00000006ff06723e */ /* 0x000fc400020006ff */
[----:B------:R-:W-:Y:S01]  /*711b0*/  F2FP.F16.E4M3.UNPACK_B R7, R7 ;  /* 0x00000007ff07723e */ /* 0x000fe200020006ff */
[----:B---3--:R0:W-:Y:S04]  /*711c0*/  STL.64 [R1+0x6948], R18 ;  /* 0x0069481201007387 */ /* 0x0081e80000100a00 */
[----:B------:R-:W3:Y:S04]  /*711d0*/  LDL.LU.64 R16, [R1+0xf40] ;  /* 0x000f400001107983 */ /* 0x000ee80000300a00 */
[----:B0-----:R-:W3:Y:S01]  /*711e0*/  LDL.LU.64 R18, [R1+0xf48] ;  /* 0x000f480001127983 */ /* 0x001ee20000300a00 */
[----:B------:R-:W-:-:S02]  /*711f0*/  F2FP.F16.E4M3.UNPACK_B R4, R4 ;  /* 0x00000004ff04723e */ /* 0x000fc400020006ff */
[----:B------:R-:W-:-:S07]  /*71200*/  F2FP.F16.E4M3.UNPACK_B R5, R5 ;  /* 0x00000005ff05723e */ /* 0x000fce00020006ff */
[----:B----4-:R-:W-:Y:S01]  /*71210*/  HMMA.16816.F32 R20, R12, R4, R20 ;  /* 0x000000040c14723c */ /* 0x010fe20000001814 */
[----:B------:R-:W-:Y:S02]  /*71220*/  F2FP.F16.E4M3.UNPACK_B R2, R2 ;  /* 0x00000002ff02723e */ /* 0x000fe400020006ff */
[----:B------:R-:W-:-:S05]  /*71230*/  F2FP.F16.E4M3.UNPACK_B R3, R3 ;  /* 0x00000003ff03723e */ /* 0x000fca00020006ff */
[----:B---3--:R-:W-:-:S15]  /*71240*/  HMMA.16816.F32 R16, R12, R6, R16 ;  /* 0x000000060c10723c */ /* 0x008fde0000001810 */
[----:B------:R-:W-:-:S04]  /*71250*/  NOP ;  /* 0x0000000000007918 */ /* 0x000fc80000000000 */
[----:B------:R0:W-:Y:S04]  /*71260*/  STL.64 [R1+0x120], R16 ;  /* 0x0001201001007387 */ /* 0x0001e80000100a00 */
[----:B------:R-:W-:Y:S04]  /*71270*/  STL.64 [R1+0x128], R18 ;  /* 0x0001281201007387 */ /* 0x000fe80000100a00 */
[----:B0-----:R-:W3:Y:S04]  /*71280*/  LDL R16, [R1+0x18] ;  /* 0x0000180001107983 */ /* 0x001ee80000100800 */
[----:B------:R-:W3:Y:S04]  /*71290*/  LDL R17, [R1+0x1c] ;  /* 0x00001c0001117983 */ /* 0x000ee80000100800 */
[----:B------:R-:W-:Y:S04]  /*712a0*/  STL.64 [R1+0x390], R20 ;  /* 0x0003901401007387 */ /* 0x000fe80000100a00 */
[----:B------:R0:W-:Y:S04]  /*712b0*/  STL.64 [R1+0x398], R22 ;  /* 0x0003981601007387 */ /* 0x0001e80000100a00 */
[----:B0-----:R-:W4:Y:S04]  /*712c0*/  LDL.LU.64 R22, [R1+0x6968] ;  /* 0x0069680001167983 */ /* 0x001f280000300a00 */
[----:B------:R-:W3:Y:S04]  /*712d0*/  LDL.LU R21, [R1+0x6960] ;  /* 0x0069600001157983 */ /* 0x000ee80000300800 */
[----:B------:R-:W-:Y:S04]  /*712e0*/  STL.64 [R1+0x68d0], R6 ;  /* 0x0068d00601007387 */ /* 0x000fe80000100a00 */
[----:B------:R2:W-:Y:S02]  /*712f0*/  STL.64 [R1+0x68c8], R4 ;  /* 0x0068c80401007387 */ /* 0x0005e40000100a00 */
[----:B--2---:R-:W-:-:S15]  /*71300*/  HMMA.16816.F32 R4, R12, R2, R8 ;  /* 0x000000020c04723c */ /* 0x004fde0000001808 */
[----:B------:R-:W-:-:S04]  /*71310*/  NOP ;  /* 0x0000000000007918 */ /* 0x000fc80000000000 */
[----:B------:R-:W-:Y:S04]  /*71320*/  STL.64 [R1+0x110], R4 ;  /* 0x0001100401007387 */ /* 0x000fe80000100a00 */
[----:B------:R-:W-:Y:S04]  /*71330*/  STL.64 [R1+0x118], R6 ;  /* 0x0001180601007387 */ /* 0x000fe80000100a00 */
[----:B------:R-:W2:Y:S04]  /*71340*/  LDL.LU.64 R8, [R1+0xf00] ;  /* 0x000f000001087983 */ /* 0x000ea80000300a00 */
[----:B------:R-:W2:Y:S04]  /*71350*/  LDL.LU.64 R10, [R1+0xf08] ;  /* 0x000f0800010a7983 */ /* 0x000ea80000300a00 */
[----:B--2---:R-:W-:Y:S04]  /*71360*/  STL.64 [R1+0x6940], R10 ;  /* 0x0069400a01007387 */ /* 0x004fe80000100a00 */
[----:B------:R0:W-:Y:S04]  /*71370*/  STL.64 [R1+0x6938], R8 ;  /* 0x0069380801007387 */ /* 0x0001e80000100a00 */
[----:B0-----:R-:W2:Y:S04]  /*71380*/  LDL.LU.64 R8, [R1+0xf10] ;  /* 0x000f100001087983 */ /* 0x001ea80000300a00 */
[----:B------:R-:W2:Y:S01]  /*71390*/  LDL.LU.64 R10, [R1+0xf18] ;  /* 0x000f1800010a7983 */ /* 0x000ea20000300a00 */
[----:B----4-:R-:W-:-:S02]  /*713a0*/  IMAD R13, R24, 0x100, R23 ;  /* 0x00000100180d7824 */ /* 0x010fc400078e0217 */
[----:B------:R-:W-:Y:S02]  /*713b0*/  IMAD R14, R26, 0x100, R25 ;  /* 0x000001001a0e7824 */ /* 0x000fe400078e0219 */
[----:B------:R-:W-:Y:S02]  /*713c0*/  IMAD R15, R0, 0x100, R27 ;  /* 0x00000100000f7824 */ /* 0x000fe400078e021b */
[----:B---3--:R-:W-:Y:S01]  /*713d0*/  IMAD R12, R22, 0x100, R21 ;  /* 0x00000100160c7824 */ /* 0x008fe200078e0215 */
[----:B--2---:R-:W-:Y:S04]  /*713e0*/  STL.64 [R1+0x6958], R10 ;  /* 0x0069580a01007387 */ /* 0x004fe80000100a00 */
[----:B------:R0:W-:Y:S04]  /*713f0*/  STL.64 [R1+0x6950], R8 ;  /* 0x0069500801007387 */ /* 0x0001e80000100a00 */
[----:B0-----:R-:W2:Y:S04]  /*71400*/  LDL.LU.64 R8, [R1+0xf20] ;  /* 0x000f200001087983 */ /* 0x001ea80000300a00 */
[----:B------:R-:W2:Y:S04]  /*71410*/  LDL.LU.64 R10, [R1+0xf28] ;  /* 0x000f2800010a7983 */ /* 0x000ea80000300a00 */
[----:B------:R-:W3:Y:S04]  /*71420*/  LDL.LU.64 R4, [R1+0xef0] ;  /* 0x000ef00001047983 */ /* 0x000ee80000300a00 */
[----:B------:R-:W3:Y:S04]  /*71430*/  LDL.LU.64 R6, [R1+0xef8] ;  /* 0x000ef80001067983 */ /* 0x000ee80000300a00 */
[----:B------:R-:W4:Y:S04]  /*71440*/  LDL.LU.64 R24, [R1+0xee0] ;  /* 0x000ee00001187983 */ /* 0x000f280000300a00 */
[----:B------:R-:W4:Y:S04]  /*71450*/  LDL.LU.64 R26, [R1+0xee8] ;  /* 0x000ee800011a7983 */ /* 0x000f280000300a00 */
[----:B------:R-:W3:Y:S04]  /*71460*/  LDL.LU.64 R20, [R1+0x15b0] ;  /* 0x0015b00001147983 */ /* 0x000ee80000300a00 */
[----:B------:R-:W3:Y:S01]  /*71470*/  LDL.LU.64 R22, [R1+0x15b8] ;  /* 0x0015b80001167983 */ /* 0x000ee20000300a00 */
[----:B------:R-:W-:-:S02]  /*71480*/  F2FP.F16.E4M3.UNPACK_B R12, R12 ;  /* 0x0000000cff0c723e */ /* 0x000fc400020006ff */
[----:B------:R-:W-:Y:S02]  /*71490*/  F2FP.F16.E4M3.UNPACK_B R13, R13 ;  /* 0x0000000dff0d723e */ /* 0x000fe400020006ff */
[----:B------:R-:W-:Y:S02]  /*714a0*/  F2FP.F16.E4M3.UNPACK_B R14, R14 ;  /* 0x0000000eff0e723e */ /* 0x000fe400020006ff */
[----:B------:R-:W-:-:S07]  /*714b0*/  F2FP.F16.E4M3.UNPACK_B R15, R15 ;  /* 0x0000000fff0f723e */ /* 0x000fce00020006ff */
[C---:B--2---:R-:W-:Y:S01]  /*714c0*/  HMMA.16816.F32 R16, R12.reuse, R16, R8 ;  /* 0x000000100c10723c */ /* 0x044fe20000001808 */
[----:B---3--:R-:W-:Y:S04]  /*714d0*/  STL.64 [R1+0x6910], R22 ;  /* 0x0069101601007387 */ /* 0x008fe80000100a00 */
[----:B------:R0:W-:Y:S04]  /*714e0*/  STL.64 [R1+0x6908], R20 ;  /* 0x0069081401007387 */ /* 0x0001e80000100a00 */
[----:B0-----:R-:W2:Y:S04]  /*714f0*/  LDL.LU.64 R20, [R1+0x15c0] ;  /* 0x0015c00001147983 */ /* 0x001ea80000300a00 */
[----:B------:R-:W2:Y:S04]  /*71500*/  LDL.LU.64 R22, [R1+0x15c8] ;  /* 0x0015c80001167983 */ /* 0x000ea80000300a00 */
[----:B------:R-:W3:Y:S04]  /*71510*/  LDL.LU.64 R10, [R1+0x6958] ;  /* 0x00695800010a7983 */ /* 0x000ee80000300a00 */
[----:B------:R-:W3:Y:S04]  /*71520*/  LDL.LU.64 R8, [R1+0x6950] ;  /* 0x0069500001087983 */ /* 0x000ee80000300a00 */
[----:B------:R-:W-:Y:S04]  /*71530*/  STL.64 [R1+0x380], R16 ;  /* 0x0003801001007387 */ /* 0x000fe80000100a00 */
[----:B------:R0:W-:Y:S04]  /*71540*/  STL.64 [R1+0x388], R18 ;  /* 0x0003881201007387 */ /* 0x0001e80000100a00 */
[----:B0-----:R-:W3:Y:S02]  /*71550*/  LDL.LU.64 R18, [R1+0x6948] ;  /* 0x0069480001127983 */ /* 0x001ee40000300a00 */
[----:B---3--:R-:W-:Y:S02]  /*71560*/  HMMA.16816.F32 R16, R12, R18, R8 ;  /* 0x000000120c10723c */ /* 0x008fe40000001808 */
[----:B------:R-:W3:Y:S04]  /*71570*/  LDL.LU.64 R10, [R1+0x6940] ;  /* 0x00694000010a7983 */ /* 0x000ee80000300a00 */
[----:B------:R-:W3:-:S13]  /*71580*/  LDL.LU.64 R8, [R1+0x6938] ;  /* 0x0069380001087983 */ /* 0x000eda0000300a00 */
[----:B------:R-:W-:Y:S04]  /*71590*/  STL.64 [R1+0x370], R16 ;  /* 0x0003701001007387 */ /* 0x000fe80000100a00 */
[----:B------:R0:W-:Y:S04]  /*715a0*/  STL.64 [R1+0x378], R18 ;  /* 0x0003781201007387 */ /* 0x0001e80000100a00 */
[----:B0-----:R-:W2:Y:S04]  /*715b0*/  LDL.LU.64 R18, [R1+0x6930] ;  /* 0x0069300001127983 */ /* 0x001ea80000300a00 */
[----:B------:R-:W3:Y:S01]  /*715c0*/  LDL.LU.64 R16, [R1+0x6928] ;  /* 0x0069280001107983 */ /* 0x000ee20000300a00 */
[C---:B----4-:R-:W-:Y:S08]  /*715d0*/  HMMA.16816.F32 R24, R12.reuse, R28, R24 ;  /* 0x0000001c0c18723c */ /* 0x050ff00000001818 */
[C---:B---3--:R-:W-:Y:S08]  /*715e0*/  HMMA.16816.F32 R8, R12.reuse, R16, R8 ;  /* 0x000000100c08723c */ /* 0x048ff00000001808 */
[C---:B--2---:R-:W-:Y:S11]  /*715f0*/  HMMA.16816.F32 R4, R12.reuse, R18, R4 ;  /* 0x000000120c04723c */ /* 0x044ff60000001804 */
[----:B------:R0:W-:Y:S04]  /*71600*/  STL.64 [R1+0x360], R8 ;  /* 0x0003600801007387 */ /* 0x0001e80000100a00 */
[----:B------:R1:W-:Y:S04]  /*71610*/  STL.64 [R1+0x368], R10 ;  /* 0x0003680a01007387 */ /* 0x0003e80000100a00 */
[----:B0-----:R-:W2:Y:S04]  /*71620*/  LDL.LU.64 R8, [R1+0x15a0] ;  /* 0x0015a00001087983 */ /* 0x001ea80000300a00 */
[----:B-1----:R-:W2:Y:S04]  /*71630*/  LDL.LU.64 R10, [R1+0x15a8] ;  /* 0x0015a800010a7983 */ /* 0x002ea80000300a00 */
[----:B------:R0:W-:Y:S04]  /*71640*/  STL.64 [R1+0x350], R4 ;  /* 0x0003500401007387 */ /* 0x0001e80000100a00 */
[----:B------:R1:W-:Y:S04]  /*71650*/  STL.64 [R1+0x358], R6 ;  /* 0x0003580601007387 */ /* 0x0003e80000100a00 */
[----:B------:R-:W3:Y:S04]  /*71660*/  LDL.LU.64 R16, [R1+0x1590] ;  /* 0x0015900001107983 */ /* 0x000ee80000300a00 */
[----:B------:R-:W3:Y:S04]  /*71670*/  LDL.LU.64 R18, [R1+0x1598] ;  /* 0x0015980001127983 */ /* 0x000ee80000300a00 */
[----:B0-----:R-:W4:Y:S04]  /*71680*/  LDL.LU.64 R4, [R1+0x1570] ;  /* 0x0015700001047983 */ /* 0x001f280000300a00 */
[----:B-1----:R-:W4:Y:S04]  /*71690*/  LDL.LU.64 R6, [R1+0x1578] ;  /* 0x0015780001067983 */ /* 0x002f280000300a00 */
[----:B------:R-:W2:Y:S04]  /*716a0*/  LDL.LU R0, [R1+0x408] ;  /* 0x0004080001007983 */ /* 0x000ea80000300800 */
[----:B------:R-:W-:Y:S04]  /*716b0*/  STL.64 [R1+0x340], R24 ;  /* 0x0003401801007387 */ /* 0x000fe80000100a00 */
[----:B------:R0:W-:Y:S04]  /*716c0*/  STL.64 [R1+0x348], R26 ;  /* 0x0003481a01007387 */ /* 0x0001e80000100a00 */
[----:B0-----:R-:W2:Y:S04]  /*716d0*/  LDL.LU.64 R26, [R1+0x6920] ;  /* 0x00692000011a7983 */ /* 0x001ea80000300a00 */
[----:B------:R-:W3:Y:S01]  /*716e0*/  LDL.LU.64 R24, [R1+0x6918] ;  /* 0x0069180001187983 */ /* 0x000ee20000300a00 */
[----:B--2---:R-:W-:-:S15]  /*716f0*/  HMMA.16816.F32 R20, R12, R26, R20 ;  /* 0x0000001a0c14723c */ /* 0x004fde0000001814 */
[----:B------:R-:W-:-:S04]  /*71700*/  NOP ;  /* 0x0000000000007918 */ /* 0x000fc80000000000 */
[----:B------:R-:W-:Y:S04]  /*71710*/  STL.64 [R1+0x330], R20 ;  /* 0x0003301401007387 */ /* 0x000fe80000100a00 */
[----:B------:R0:W-:Y:S04]  /*71720*/  STL.64 [R1+0x338], R22 ;  /* 0x0003381601007387 */ /* 0x0001e80000100a00 */
[----:B0-----:R-:W3:Y:S04]  /*71730*/  LDL.LU.64 R22, [R1+0x6910] ;  /* 0x0069100001167983 */ /* 0x001ee80000300a00 */
[----:B------:R-:W3:Y:S02]  /*71740*/  LDL.LU.64 R20, [R1+0x6908] ;  /* 0x0069080001147983 */ /* 0x000ee40000300a00 */
[----:B---3--:R-:W-:-:S15]  /*71750*/  HMMA.16816.F32 R20, R12, R24, R20 ;  /* 0x000000180c14723c */ /* 0x008fde0000001814 */
[----:B------:R-:W-:-:S04]  /*71760*/  NOP ;  /* 0x0000000000007918 */ /* 0x000fc80000000000 */
[----:B------:R-:W-:Y:S04]  /*71770*/  STL.64 [R1+0x320], R20 ;  /* 0x0003201401007387 */ /* 0x000fe80000100a00 */
[----:B------:R0:W-:Y:S04]  /*71780*/  STL.64 [R1+0x328], R22 ;  /* 0x0003281601007387 */ /* 0x0001e80000100a00 */
[----:B0-----:R-:W2:Y:S04]  /*71790*/  LDL.LU.64 R22, [R1+0x6900] ;  /* 0x0069000001167983 */ /* 0x001ea80000300a00 */
[----:B------:R-:W3:Y:S04]  /*717a0*/  LDL.LU.64 R20, [R1+0x68f8] ;  /* 0x0068f80001147983 */ /* 0x000ee80000300a00 */
[----:B------:R0:W-:Y:S04]  /*717b0*/  STL.64 [R1+0x6870], R26 ;  /* 0x0068701a01007387 */ /* 0x0001e80000100a00 */
[----:B0-----:R-:W4:Y:S04]  /*717c0*/  LDL.64 R26, [R1+0x18] ;  /* 0x00001800011a7983 */ /* 0x001f280000100a00 */
[----:B------:R0:W-:Y:S04]  /*717d0*/  STL.64 [R1+0x6868], R24 ;  /* 0x0068681801007387 */ /* 0x0001e80000100a00 */
[----:B0-----:R-:W4:Y:S04]  /*717e0*/  LDL.LU R24, [R1+0x400] ;  /* 0x0004000001187983 */ /* 0x001f280000300800 */
[----:B------:R-:W4:Y:S01]  /*717f0*/  LDL.LU R25, [R1+0x40c] ;  /* 0x00040c0001197983 */ /* 0x000f220000300800 */
[C---:B--2---:R-:W-:Y:S08]  /*71800*/  HMMA.16816.F32 R8, R12.reuse, R22, R8 ;  /* 0x000000160c08723c */ /* 0x044ff00000001808 */
[C---:B---3--:R-:W-:Y:S01]  /*71810*/  HMMA.16816.F32 R16, R12.reuse, R20, R16 ;  /* 0x000000140c10723c */ /* 0x048fe20000001810 */
[----:B----4-:R-:W-:Y:S04]  /*71820*/  STL.64 [R1+0x68a0], R26 ;  /* 0x0068a01a01007387 */ /* 0x010fe80000100a00 */
[----:B------:R0:W-:Y:S04]  /*71830*/  STL.64 [R1+0x6898], R24 ;  /* 0x0068981801007387 */ /* 0x0001e80000100a00 */
[----:B0-----:R-:W2:Y:S04]  /*71840*/  LDL.LU.64 R24, [R1+0x1580] ;  /* 0x0015800001187983 */ /* 0x001ea80000300a00 */
[----:B------:R-:W2:Y:S04]  /*71850*/  LDL.LU.64 R26, [R1+0x1588] ;  /* 0x00158800011a7983 */ /* 0x000ea80000300a00 */
[----:B------:R-:W-:Y:S04]  /*71860*/  STL.64 [R1+0x310], R8 ;  /* 0x0003100801007387 */ /* 0x000fe80000100a00 */
[----:B------:R0:W-:Y:S04]  /*71870*/  STL.64 [R1+0x318], R10 ;  /* 0x0003180a01007387 */ /* 0x0001e80000100a00 */
[----:B0-----:R-:W3:Y:S04]  /*71880*/  LDL.LU.64 R10, [R1+0x68f0] ;  /* 0x0068f000010a7983 */ /* 0x001ee80000300a00 */
[----:B------:R-:W4:Y:S04]  /*71890*/  LDL.LU.64 R8, [R1+0x68e8] ;  /* 0x0068e80001087983 */ /* 0x000f280000300a00 */
[----:B------:R-:W-:Y:S04]  /*718a0*/  STL.64 [R1+0x300], R16 ;  /* 0x0003001001007387 */ /* 0x000fe80000100a00 */
[----:B------:R0:W-:Y:S04]  /*718b0*/  STL.64 [R1+0x308], R18 ;  /* 0x0003081201007387 */ /* 0x0001e80000100a00 */
[----:B0-----:R-:W2:Y:S04]  /*718c0*/  LDL.LU.64 R18, [R1+0x68e0] ;  /* 0x0068e00001127983 */ /* 0x001ea80000300a00 */
[----:B------:R-:W3:Y:S04]  /*718d0*/  LDL.LU.64 R16, [R1+0x68d8] ;  /* 0x0068d80001107983 */ /* 0x000ee80000300a00 */
[----:B------:R-:W-:Y:S04]  /*718e0*/  STL.64 [R1+0x6850], R22 ;  /* 0x0068501601007387 */ /* 0x000fe80000100a00 */
[----:B------:R0:W-:Y:S04]  /*718f0*/  STL.64 [R1+0x6848], R20 ;  /* 0x0068481401007387 */ /* 0x0001e80000100a00 */
[----:B0-----:R-:W4:Y:S01]  /*71900*/  LDL.LU.64 R20, [R1+0x1560] ;  /* 0x0015600001147983 */ /* 0x001f220000300a00 */
[C---:B--2---:R-:W-:Y:S08]  /*71910*/  HMMA.16816.F32 R24, R12.reuse, R18, R24 ;  /* 0x000000120c18723c */ /* 0x044ff00000001818 */
[C---:B---3--:R-:W-:Y:S11]  /*71920*/  HMMA.16816.F32 R4, R12.reuse, R16, R4 ;  /* 0x000000100c04723c */ /* 0x048ff60000001804 */
[----:B------:R-:W-:Y:S04]  /*71930*/  STL.64 [R1+0x2f0], R24 ;  /* 0x0002f01801007387 */ /* 0x000fe80000100a00 */
[----:B------:R-:W-:Y:S04]  /*71940*/  STL.64 [R1+0x2f8], R26 ;  /* 0x0002f81a01007387 */ /* 0x000fe80000100a00 */
[----:B------:R-:W4:Y:S04]  /*71950*/  LDL.LU.64 R22, [R1+0x1568] ;  /* 0x0015680001167983 */ /* 0x000f280000300a00 */
[----:B------:R0:W-:Y:S04]  /*71960*/  STL.64 [R1+0x2e0], R4 ;  /* 0x0002e00401007387 */ /* 0x0001e80000100a00 */
[----:B------:R1:W-:Y:S04]  /*71970*/  STL.64 [R1+0x2e8], R6 ;  /* 0x0002e80601007387 */ /* 0x0003e80000100a00 */
[----:B0-----:R-:W2:Y:S04]  /*71980*/  LDL.LU.64 R4, [R1+0x1550] ;  /* 0x0015500001047983 */ /* 0x001ea80000300a00 */
[----:B-1----:R-:W2:Y:S04]  /*71990*/  LDL.LU.64 R6, [R1+0x1558] ;  /* 0x0015580001067983 */ /* 0x002ea80000300a00 */
[----:B------:R-:W3:Y:S04]  /*719a0*/  LDL.LU.64 R24, [R1+0xe40] ;  /* 0x000e400001187983 */ /* 0x000ee80000300a00 */
[----:B------:R-:W2:Y:S04]  /*719b0*/  LDL.LU.64 R26, [R1+0xe48] ;  /* 0x000e4800011a7983 */ /* 0x000ea80000300a00 */
[----:B--2---:R-:W-:Y:S04]  /*719c0*/  STL.64 [R1+0x68b0], R26 ;  /* 0x0068b01a01007387 */ /* 0x004fe80000100a00 */
[----:B---3--:R0:W-:Y:S04]  /*719d0*/  STL.64 [R1+0x68a8], R24 ;  /* 0x0068a81801007387 */ /* 0x0081e80000100a00 */
[----:B0-----:R-:W2:Y:S04]  /*719e0*/  LDL.LU.64 R24, [R1+0x1530] ;  /* 0x0015300001187983 */ /* 0x001ea80000300a00 */
[----:B------:R-:W3:Y:S01]  /*719f0*/  LDL.LU.64 R26, [R1+0x1538] ;  /* 0x00153800011a7983 */ /* 0x000ee20000300a00 */
[C---:B----4-:R-:W-:Y:S08]  /*71a00*/  HMMA.16816.F32 R20, R12.reuse, R10, R20 ;  /* 0x0000000a0c14723c */ /* 0x050ff00000001814 */
[C---:B------:R-:W-:Y:S01]  /*71a10*/  HMMA.16816.F32 R4, R12.reuse, R8, R4 ;  /* 0x000000080c04723c */ /* 0x040fe20000001804 */
[----:B---3--:R-:W-:Y:S04]  /*71a20*/  STL.64 [R1+0x68c0], R26 ;  /* 0x0068c01a01007387 */ /* 0x008fe80000100a00 */
[----:B--2---:R0:W-:Y:S04]  /*71a30*/  STL.64 [R1+0x68b8], R24 ;  /* 0x0068b81801007387 */ /* 0x0041e80000100a00 */
[----:B0-----:R-:W2:Y:S04]  /*71a40*/  LDL.LU.64 R24, [R1+0x1540] ;  /* 0x0015400001187983 */ /* 0x001ea80000300a00 */
[----:B------:R-:W2:Y:S04]  /*71a50*/  LDL.LU.64 R26, [R1+0x1548] ;  /* 0x00154800011a7983 */ /* 0x000ea80000300a00 */
[----:B------:R0:W-:Y:S04]  /*71a60*/  STL.64 [R1+0x6840], R18 ;  /* 0x0068401201007387 */ /* 0x0001e80000100a00 */
[----:B0-----:R-:W3:Y:S04]  /*71a70*/  LDL.LU R18, [R1+0x3f4] ;  /* 0x0003f40001127983 */ /* 0x001ee80000300800 */
[----:B------:R-:W3:Y:S04]  /*71a80*/  LDL.LU R19, [R1+0x3f0] ;  /* 0x0003f00001137983 */ /* 0x000ee80000300800 */
[----:B------:R0:W-:Y:S04]  /*71a90*/  STL.64 [R1+0x6838], R16 ;  /* 0x0068381001007387 */ /* 0x0001e80000100a00 */
[----:B0-----:R-:W4:Y:S04]  /*71aa0*/  LDL.LU R16, [R1+0x3f8] ;  /* 0x0003f80001107983 */ /* 0x001f280000300800 */
[----:B------:R-:W2:Y:S04]  /*71ab0*/  LDL.LU R17, [R1+0x404] ;  /* 0x0004040001117983 */ /* 0x000ea80000300800 */
[----:B------:R0:W-:Y:S04]  /*71ac0*/  STL.64 [R1+0x2d0], R20 ;  /* 0x0002d01401007387 */ /* 0x0001e80000100a00 */
[----:B------:R1:W-:Y:S04]  /*71ad0*/  STL.64 [R1+0x2d8], R22 ;  /* 0x0002d81601007387 */ /* 0x0003e80000100a00 */
[----:B0-----:R-:W2:Y:S04]  /*71ae0*/  LDL.LU.64 R20, [R1+0xd30] ;  /* 0x000d300001147983 */ /* 0x001ea80000300a00 */
[----:B-1----:R-:W2:Y:S04]  /*71af0*/  LDL.LU.64 R22, [R1+0xd38] ;  /* 0x000d380001167983 */ /* 0x002ea80000300a00 */
[----:B------:R0:W-:Y:S04]  /*71b00*/  STL [R1+0x6830], R10 ;  /* 0x0068300a01007387 */ /* 0x0001e80000100800 */
[----:B0-----:R-:W4:Y:S04]  /*71b10*/  LDL.LU R10, [R1+0x3fc] ;  /* 0x0003fc00010a7983 */ /* 0x001f280000300800 */
[----:B------:R-:W-:Y:S04]  /*71b20*/  STL [R1+0x682c], R11 ;  /* 0x00682c0b01007387 */ /* 0x000fe80000100800 */
[----:B------:R-:W-:Y:S04]  /*71b30*/  STL.64 [R1+0x2c0], R4 ;  /* 0x0002c00401007387 */ /* 0x000fe80000100a00 */
[----:B------:R0:W-:Y:S04]  /*71b40*/  STL.64 [R1+0x2c8], R6 ;  /* 0x0002c80601007387 */ /* 0x0001e80000100a00 */
[----:B0-----:R-:W2:Y:S04]  /*71b50*/  LDL.LU.64 R6, [R1+0x68d0] ;  /* 0x0068d00001067983 */ /* 0x001ea80000300a00 */
[----:B------:R-:W3:Y:S04]  /*71b60*/  LDL.LU.64 R4, [R1+0x68c8] ;  /* 0x0068c80001047983 */ /* 0x000ee80000300a00 */
[----:B------:R-:W-:Y:S04]  /*71b70*/  STL [R1+0x6834], R8 ;  /* 0x0068340801007387 */ /* 0x000fe80000100800 */
[----:B------:R-:W-:Y:S01]  /*71b80*/  STL [R1+0x6828], R9 ;  /* 0x0068280901007387 */ /* 0x000fe20000100800 */
        /* <DEDUP_REMOVED lines=11> */
[----:B------:R-:W2:Y:S04]  /*71c40*/  LDL.LU.64 R24, [R1+0x68a8] ;  /* 0x0068a80001187983 */ /* 0x000ea80000300a00 */
[----:B------:R-:W-:Y:S01]  /*71c50*/  STL [R1+0x6810], R5 ;  /* 0x0068100501007387 */ /* 0x000fe20000100800 */
[----:B--2---:R-:W-:Y:S03]  /*71c60*/  HMMA.16816.F32 R12, R12, R2, R24 ;  /* 0x000000020c0c723c */ /* 0x004fe60000001818 */
[----:B------:R-:W2:Y:S04]  /*71c70*/  LDL.LU.64 R26, [R1+0x68a0] ;  /* 0x0068a000011a7983 */ /* 0x000ea80000300a00 */
[----:B------:R-:W3:-:S12]  /*71c80*/  LDL.LU.64 R24, [R1+0x6898] ;  /* 0x0068980001187983 */ /* 0x000ed80000300a00 */
[----:B------:R0:W-:Y:S04]  /*71c90*/  STL.64 [R1+0x100], R12 ;  /* 0x0001000c01007387 */ /* 0x0001e80000100a00 */
[----:B------:R3:W-:Y:S01]  /*71ca0*/  STL.64 [R1+0x108], R14 ;  /* 0x0001080e01007387 */ /* 0x0007e20000100a00 */
[----:B0-----:R-:W-:Y:S02]  /*71cb0*/  IMAD R12, R19, 0x100, R18 ;  /* 0x00000100130c7824 */ /* 0x001fe400078e0212 */
[----:B----4-:R-:W-:Y:S01]  /*71cc0*/  IMAD R13, R16, 0x100, R10 ;  /* 0x00000100100d7824 */ /* 0x010fe200078e020a */
[----:B------:R-:W4:Y:S02]  /*71cd0*/  LDL.64 R18, [R1+0x10] ;  /* 0x0000100001127983 */ /* 0x000f240000100a00 */
[----:B------:R-:W-:-:S02]  /*71ce0*/  F2FP.F16.E4M3.UNPACK_B R12, R12 ;  /* 0x0000000cff0c723e */ /* 0x000fc400020006ff */
[----:B------:R-:W-:Y:S01]  /*71cf0*/  F2FP.F16.E4M3.UNPACK_B R13, R13 ;  /* 0x0000000dff0d723e */ /* 0x000fe200020006ff */
[----:B---3--:R-:W-:Y:S02]  /*71d00*/  IMAD R14, R24, 0x100, R17 ;  /* 0x00000100180e7824 */ /* 0x008fe400078e0211 */
[----:B------:R-:W-:-:S03]  /*71d10*/  IMAD R15, R0, 0x100, R25 ;  /* 0x00000100000f7824 */ /* 0x000fc600078e0219 */
[----:B------:R-:W-:Y:S02]  /*71d20*/  F2FP.F16.E4M3.UNPACK_B R14, R14 ;  /* 0x0000000eff0e723e */ /* 0x000fe400020006ff */
[----:B------:R-:W-:-:S07]  /*71d30*/  F2FP.F16.E4M3.UNPACK_B R15, R15 ;  /* 0x0000000fff0f723e */ /* 0x000fce00020006ff */
[----:B--2---:R-:W-:Y:S01]  /*71d40*/  HMMA.16816.F32 R8, R12, R26, R20 ;  /* 0x0000001a0c08723c */ /* 0x004fe20000001814 */
[----:B------:R-:W-:Y:S02]  /*71d50*/  IMAD.MOV.U32 R5, RZ, RZ, R26 ;  /* 0x000000ffff057224 */ /* 0x000fe400078e001a */
[----:B------:R-:W-:-:S15]  /*71d60*/  IMAD.MOV.U32 R0, RZ, RZ, R27 ;  /* 0x000000ffff007224 */ /* 0x000fde00078e001b */
[----:B------:R-:W-:Y:S01]  /*71d70*/  NOP ;  /* 0x0000000000007918 */ /* 0x000fe20000000000 */
[----:B------:R0:W-:Y:S04]  /*71d80*/  STL.64 [R1+0x290], R8 ;  /* 0x0002900801007387 */ /* 0x0001e80000100a00 */
[----:B------:R1:W-:Y:S04]  /*71d90*/  STL.64 [R1+0x298], R10 ;  /* 0x0002980a01007387 */ /* 0x0003e80000100a00 */
[----:B0-----:R-:W4:Y:S04]  /*71da0*/  LDL.LU.64 R8, [R1+0x1520] ;  /* 0x0015200001087983 */ /* 0x001f280000300a00 */
[----:B-1----:R-:W4:Y:S04]  /*71db0*/  LDL.LU.64 R10, [R1+0x1528] ;  /* 0x00152800010a7983 */ /* 0x002f280000300a00 */
[----:B------:R-:W2:Y:S04]  /*71dc0*/  LDL.LU.64 R24, [R1+0x14f0] ;  /* 0x0014f00001187983 */ /* 0x000ea80000300a00 */
[----:B------:R-:W3:Y:S04]  /*71dd0*/  LDL.LU.64 R26, [R1+0x14f8] ;  /* 0x0014f800011a7983 */ /* 0x000ee80000300a00 */
[----:B---3--:R-:W-:Y:S04]  /*71de0*/  STL.64 [R1+0x6880], R26 ;  /* 0x0068801a01007387 */ /* 0x008fe80000100a00 */
[----:B--2---:R0:W-:Y:S04]  /*71df0*/  STL.64 [R1+0x6878], R24 ;  /* 0x0068781801007387 */ /* 0x0041e80000100a00 */
[----:B0-----:R-:W2:Y:S04]  /*71e00*/  LDL.LU.64 R24, [R1+0x1500] ;  /* 0x0015000001187983 */ /* 0x001ea80000300a00 */
[----:B------:R-:W3:Y:S04]  /*71e10*/  LDL.LU.64 R26, [R1+0x1508] ;  /* 0x00150800011a7983 */ /* 0x000ee80000300a00 */
[----:B---3--:R-:W-:Y:S04]  /*71e20*/  STL.64 [R1+0x6890], R26 ;  /* 0x0068901a01007387 */ /* 0x008fe80000100a00 */
[----:B--2---:R0:W-:Y:S04]  /*71e30*/  STL.64 [R1+0x6888], R24 ;  /* 0x0068881801007387 */ /* 0x0041e80000100a00 */
[----:B0-----:R-:W2:Y:S04]  /*71e40*/  LDL.LU.64 R24, [R1+0x1510] ;  /* 0x0015100001187983 */ /* 0x001ea80000300a00 */
[----:B------:R-:W2:Y:S04]  /*71e50*/  LDL.LU.64 R26, [R1+0x1518] ;  /* 0x00151800011a7983 */ /* 0x000ea80000300a00 */
[----:B------:R-:W3:Y:S04]  /*71e60*/  LDL.LU.64 R20, [R1+0x13d0] ;  /* 0x0013d00001147983 */ /* 0x000ee80000300a00 */
[----:B------:R-:W2:Y:S04]  /*71e70*/  LDL.LU.64 R22, [R1+0x13d8] ;  /* 0x0013d80001167983 */ /* 0x000ea80000300a00 */
[----:B--2---:R-:W-:Y:S04]  /*71e80*/  STL.64 [R1+0x6860], R22 ;  /* 0x0068601601007387 */ /* 0x004fe80000100a00 */
[----:B---3--:R0:W-:Y:S04]  /*71e90*/  STL.64 [R1+0x6858], R20 ;  /* 0x0068581401007387 */ /* 0x0081e80000100a00 */
[----:B0-----:R-:W2:Y:S04]  /*71ea0*/  LDL.LU.64 R20, [R1+0x13e0] ;  /* 0x0013e00001147983 */ /* 0x001ea80000300a00 */
[----:B------:R-:W2:Y:S04]  /*71eb0*/  LDL.LU.64 R22, [R1+0x13e8] ;  /* 0x0013e80001167983 */ /* 0x000ea80000300a00 */
[----:B------:R0:W-:Y:S04]  /*71ec0*/  STL.64 [R1+0x6820], R6 ;  /* 0x0068200601007387 */ /* 0x0001e80000100a00 */
[----:B0-----:R-:W3:Y:S04]  /*71ed0*/  LDL.64 R6, [R1] ;  /* 0x0000000001067983 */ /* 0x001ee80000100a00 */
[----:B------:R0:W-:Y:S04]  /*71ee0*/  STL.64 [R1+0x6818], R4 ;  /* 0x0068180401007387 */ /* 0x0001e80000100a00 */
[----:B0-----:R-:W2:Y:S01]  /*71ef0*/  LDL.64 R4, [R1+0x8] ;  /* 0x0000080001047983 */ /* 0x001ea20000100a00 */
[----:B----4-:R-:W-:-:S15]  /*71f00*/  HMMA.16816.F32 R8, R12, R18, R8 ;  /* 0x000000120c08723c */ /* 0x010fde0000001808 */
[----:B------:R-:W-:-:S04]  /*71f10*/  NOP ;  /* 0x0000000000007918 */ /* 0x000fc80000000000 */
[----:B------:R0:W-:Y:S04]  /*71f20*/  STL.64 [R1+0x280], R8 ;  /* 0x0002800801007387 */ /* 0x0001e80000100a00 */
[----:B------:R1:W-:Y:S04]  /*71f30*/  STL.64 [R1+0x288], R10 ;  /* 0x0002880a01007387 */ /* 0x0003e80000100a00 */
[----:B------:R-:W4:Y:S01]  /*71f40*/  LDL.LU.64 R16, [R1+0x13c0] ;  /* 0x0013c00001107983 */ /* 0x000f220000300a00 */
[----:B0-----:R-:W-:Y:S02]  /*71f50*/  IMAD.MOV.U32 R9, RZ, RZ, R19 ;  /* 0x000000ffff097224 */ /* 0x001fe400078e0013 */
[----:B-1----:R-:W-:-:S02]  /*71f60*/  IMAD.MOV.U32 R11, RZ, RZ, R18 ;  /* 0x000000ffff0b7224 */ /* 0x002fc400078e0012 */
[----:B------:R-:W4:Y:S01]  /*71f70*/  LDL.LU.64 R18, [R1+0x13c8] ;  /* 0x0013c80001127983 */ /* 0x000f220000300a00 */
        /* <DEDUP_REMOVED lines=11> */
[----:B------:R-:W2:Y:S02]  /*72030*/  LDL.LU.64 R24, [R1+0x6878] ;  /* 0x0068780001187983 */ /* 0x000ea40000300a00 */
[----:B--2---:R-:W-:-:S15]  /*72040*/  HMMA.16816.F32 R24, R12, R28, R24 ;  /* 0x0000001c0c18723c */ /* 0x004fde0000001818 */
[----:B------:R-:W-:-:S04]  /*72050*/  NOP ;  /* 0x0000000000007918 */ /* 0x000fc80000000000 */
[----:B------:R-:W-:Y:S04]  /*72060*/  STL.64 [R1+0x250], R24 ;  /* 0x0002501801007387 */ /* 0x000fe80000100a00 */
[----:B------:R0:W-:Y:S04]  /*72070*/  STL.64 [R1+0x258], R26 ;  /* 0x0002581a01007387 */ /* 0x0001e80000100a00 */
[----:B0-----:R-:W2:Y:S04]  /*72080*/  LDL.LU.64 R26, [R1+0x6870] ;  /* 0x00687000011a7983 */ /* 0x001ea80000300a00 */
[----:B------:R-:W3:Y:S04]  /*72090*/  LDL.LU.64 R24, [R1+0x6868] ;  /* 0x0068680001187983 */ /* 0x000ee80000300a00 */
        /* <DEDUP_REMOVED lines=11> */
[----:B0-----:R-:W4:Y:S04]  /*72150*/  LDL.LU.64 R22, [R1+0x6850] ;  /* 0x0068500001167983 */ /* 0x001f280000300a00 */
[----:B------:R-:W2:Y:S04]  /*72160*/  LDL.LU.64 R20, [R1+0x6848] ;  /* 0x0068480001147983 */ /* 0x000ea80000300a00 */
[----:B------:R-:W-:Y:S04]  /*72170*/  STL.64 [R1+0x6798], R26 ;  /* 0x0067981a01007387 */ /* 0x000fe80000100a00 */
[----:B------:R0:W-:Y:S04]  /*72180*/  STL.64 [R1+0x6790], R24 ;  /* 0x0067901801007387 */ /* 0x0001e80000100a00 */
[----:B0-----:R-:W2:Y:S04]  /*72190*/  LDL.LU.64 R24, [R1+0x13b0] ;  /* 0x0013b00001187983 */ /* 0x001ea80000300a00 */
[----:B------:R-:W2:Y:S01]  /*721a0*/  LDL.LU.64 R26, [R1+0x13b8] ;  /* 0x0013b800011a7983 */ /* 0x000ea20000300a00 */
[----:B------:R-:W-:-:S02]  /*721b0*/  IMAD.MOV.U32 R8, RZ, RZ, R4 ;  /* 0x000000ffff087224 */ /* 0x000fc400078e0004 */
[----:B------:R-:W-:Y:S02]  /*721c0*/  IMAD.MOV.U32 R10, RZ, RZ, R5 ;  /* 0x000000ffff0a7224 */ /* 0x000fe400078e0005 */
[----:B------:R-:W-:Y:S02]  /*721d0*/  IMAD.MOV.U32 R5, RZ, RZ, R6 ;  /* 0x000000ffff057224 */ /* 0x000fe400078e0006 */
[----:B------:R-:W-:Y:S01]  /*721e0*/  IMAD.MOV.U32 R4, RZ, RZ, R7 ;  /* 0x000000ffff047224 */ /* 0x000fe200078e0007 */
[C---:B----4-:R-:W-:Y:S08]  /*721f0*/  HMMA.16816.F32 R16, R12.reuse, R22, R16 ;  /* 0x000000160c10723c */ /* 0x050ff00000001810 */
[----:B--2---:R-:W-:Y:S11]  /*72200*/  HMMA.16816.F32 R24, R12, R20, R24 ;  /* 0x000000140c18723c */ /* 0x004ff60000001818 */
[----:B------:R-:W-:Y:S04]  /*72210*/  STL.64 [R1+0x220], R16 ;  /* 0x0002201001007387 */ /* 0x000fe80000100a00 */
[----:B------:R0:W-:Y:S04]  /*72220*/  STL.64 [R1+0x228], R18 ;  /* 0x0002281201007387 */ /* 0x0001e80000100a00 */
[----:B0-----:R-:W2:Y:S04]  /*72230*/  LDL.LU.64 R18, [R1+0x6840] ;  /* 0x0068400001127983 */ /* 0x001ea80000300a00 */
[----:B------:R-:W3:Y:S04]  /*72240*/  LDL.LU.64 R16, [R1+0x6838] ;  /* 0x0068380001107983 */ /* 0x000ee80000300a00 */
[----:B------:R-:W-:Y:S04]  /*72250*/  STL.64 [R1+0x67a8], R22 ;  /* 0x0067a81601007387 */ /* 0x000fe80000100a00 */
[----:B------:R0:W-:Y:S04]  /*72260*/  STL.64 [R1+0x67a0], R20 ;  /* 0x0067a01401007387 */ /* 0x0001e80000100a00 */
[----:B------:R-:W-:Y:S04]  /*72270*/  STL.64 [R1+0x210], R24 ;  /* 0x0002101801007387 */ /* 0x000fe80000100a00 */
[----:B------:R1:W-:Y:S04]  /*72280*/  STL.64 [R1+0x218], R26 ;  /* 0x0002181a01007387 */ /* 0x0003e80000100a00 */
[----:B0-----:R-:W3:Y:S04]  /*72290*/  LDL.LU.64 R20, [R1+0x1390] ;  /* 0x0013900001147983 */ /* 0x001ee80000300a00 */
[----:B------:R-:W3:Y:S01]  /*722a0*/  LDL.LU.64 R22, [R1+0x1398] ;  /* 0x0013980001167983 */ /* 0x000ee20000300a00 */
[----:B-1----:R-:W-:-:S02]  /*722b0*/  IMAD.MOV.U32 R26, RZ, RZ, R5 ;  /* 0x000000ffff1a7224 */ /* 0x002fc400078e0005 */
[----:B------:R-:W-:Y:S02]  /*722c0*/  IMAD.MOV.U32 R27, RZ, RZ, R4 ;  /* 0x000000ffff1b7224 */ /* 0x000fe400078e0004 */
[----:B------:R-:W4:Y:S04]  /*722d0*/  LDL.LU.64 R4, [R1+0x1380] ;  /* 0x0013800001047983 */ /* 0x000f280000300a00 */
[----:B------:R-:W4:Y:S04]  /*722e0*/  LDL.LU.64 R6, [R1+0x1388] ;  /* 0x0013880001067983 */ /* 0x000f280000300a00 */
[----:B------:R0:W-:Y:S04]  /*722f0*/  STL.64 [R1+0x67b0], R26 ;  /* 0x0067b01a01007387 */ /* 0x0001e80000100a00 */
[----:B------:R-:W2:Y:S04]  /*72300*/  LDL.LU.64 R24, [R1+0x13a0] ;  /* 0x0013a00001187983 */ /* 0x000ea80000300a00 */
[----:B0-----:R-:W2:Y:S02]  /*72310*/  LDL.LU.64 R26, [R1+0x13a8] ;  /* 0x0013a800011a7983 */ /* 0x001ea40000300a00 */
[----:B--2---:R-:W-:-:S15]  /*72320*/  HMMA.16816.F32 R24, R12, R18, R24 ;  /* 0x000000120c18723c */ /* 0x004fde0000001818 */
[----:B------:R-:W-:-:S04]  /*72330*/  NOP ;  /* 0x0000000000007918 */ /* 0x000fc80000000000 */
[----:B------:R0:W-:Y:S04]  /*72340*/  STL.64 [R1+0x200], R24 ;  /* 0x0002001801007387 */ /* 0x0001e80000100a00 */
[----:B------:R1:W-:Y:S01]  /*72350*/  STL.64 [R1+0x208], R26 ;  /* 0x0002081a01007387 */ /* 0x0003e20000100a00 */
[----:B0-----:R-:W-:Y:S02]  /*72360*/  IMAD.MOV.U32 R24, RZ, RZ, R8 ;  /* 0x000000ffff187224 */ /* 0x001fe400078e0008 */
[----:B------:R-:W-:Y:S01]  /*72370*/  IMAD.MOV.U32 R25, RZ, RZ, R10 ;  /* 0x000000ffff197224 */ /* 0x000fe200078e000a */
[----:B------:R-:W2:Y:S04]  /*72380*/  LDL.LU R8, [R1+0x6834] ;  /* 0x0068340001087983 */ /* 0x000ea80000300800 */
[----:B------:R-:W4:Y:S01]  /*72390*/  LDL.LU R10, [R1+0x6830] ;  /* 0x00683000010a7983 */ /* 0x000f220000300800 */
[----:B-1----:R-:W-:-:S03]  /*723a0*/  IMAD.MOV.U32 R26, RZ, RZ, R11 ;  /* 0x000000ffff1a7224 */ /* 0x002fc600078e000b */
[----:B------:R-:W-:Y:S04]  /*723b0*/  STL.64 [R1+0x67c8], R24 ;  /* 0x0067c81801007387 */ /* 0x000fe80000100a00 */
[----:B------:R-:W4:Y:S01]  /*723c0*/  LDL.LU R11, [R1+0x682c] ;  /* 0x00682c00010b7983 */ /* 0x000f220000300800 */
[----:B---3--:R-:W-:Y:S01]  /*723d0*/  HMMA.16816.F32 R20, R12, R16, R20 ;  /* 0x000000100c14723c */ /* 0x008fe20000001814 */
[----:B------:R-:W-:-:S15]  /*723e0*/  IMAD.MOV.U32 R27, RZ, RZ, R9 ;  /* 0x000000ffff1b7224 */ /* 0x000fde00078e0009 */
[----:B------:R-:W-:-:S03]  /*723f0*/  NOP ;  /* 0x0000000000007918 */ /* 0x000fc60000000000 */
[----:B------:R0:W-:Y:S04]  /*72400*/  STL.64 [R1+0x1f0], R20 ;  /* 0x0001f01401007387 */ /* 0x0001e80000100a00 */
[----:B------:R1:W-:Y:S04]  /*72410*/  STL.64 [R1+0x1f8], R22 ;  /* 0x0001f81601007387 */ /* 0x0003e80000100a00 */
[----:B------:R-:W2:Y:S04]  /*72420*/  LDL.LU R9, [R1+0x6828] ;  /* 0x0068280001097983 */ /* 0x000ea80000300800 */
[----:B0-----:R-:W3:Y:S04]  /*72430*/  LDL.LU.64 R20, [R1+0x1350] ;  /* 0x0013500001147983 */ /* 0x001ee80000300a00 */
[----:B-1----:R-:W3:Y:S04]  /*72440*/  LDL.LU.64 R22, [R1+0x1358] ;  /* 0x0013580001167983 */ /* 0x002ee80000300a00 */
[----:B------:R0:W-:Y:S04]  /*72450*/  STL.64 [R1+0x67e0], R26 ;  /* 0x0067e01a01007387 */ /* 0x0001e80000100a00 */
[----:B------:R-:W2:Y:S04]  /*72460*/  LDL.LU.64 R24, [R1+0x1370] ;  /* 0x0013700001187983 */ /* 0x000ea80000300a00 */
[----:B0-----:R-:W2:Y:S04]  /*72470*/  LDL.LU.64 R26, [R1+0x1378] ;  /* 0x00137800011a7983 */ /* 0x001ea80000300a00 */
[----:B------:R-:W-:Y:S04]  /*72480*/  STL.64 [R1+0x6788], R18 ;  /* 0x0067881201007387 */ /* 0x000fe80000100a00 */
[----:B------:R0:W-:Y:S04]  /*72490*/  STL.64 [R1+0x6780], R16 ;  /* 0x0067801001007387 */ /* 0x0001e80000100a00 */
[----:B0-----:R-:W3:Y:S04]  /*724a0*/  LDL.LU.64 R16, [R1+0x1360] ;  /* 0x0013600001107983 */ /* 0x001ee80000300a00 */
[----:B------:R-:W3:Y:S01]  /*724b0*/  LDL.LU.64 R18, [R1+0x1368] ;  /* 0x0013680001127983 */ /* 0x000ee20000300a00 */
[----:B----4-:R-:W-:-:S15]  /*724c0*/  HMMA.16816.F32 R4, R12, R10, R4 ;  /* 0x0000000a0c04723c */ /* 0x010fde0000001804 */
[----:B------:R-:W-:-:S04]  /*724d0*/  NOP ;  /* 0x0000000000007918 */ /* 0x000fc80000000000 */
[----:B------:R-:W-:Y:S04]  /*724e0*/  STL.64 [R1+0x1e0], R4 ;  /* 0x0001e00401007387 */ /* 0x000fe80000100a00 */
[----:B------:R0:W-:Y:S04]  /*724f0*/  STL.64 [R1+0x1e8], R6 ;  /* 0x0001e80601007387 */ /* 0x0001e80000100a00 */
[----:B0-----:R-:W3:Y:S04]  /*72500*/  LDL.LU.64 R6, [R1+0x6820] ;  /* 0x0068200001067983 */ /* 0x001ee80000300a00 */
[----:B------:R-:W4:Y:S01]  /*72510*/  LDL.LU.64 R4, [R1+0x6818] ;  /* 0x0068180001047983 */ /* 0x000f220000300a00 */
[----:B--2---:R-:W-:-:S15]  /*72520*/  HMMA.16816.F32 R24, R12, R8, R24 ;  /* 0x000000080c18723c */ /* 0x004fde0000001818 */
[----:B------:R-:W-:-:S04]  /*72530*/  NOP ;  /* 0x0000000000007918 */ /* 0x000fc80000000000 */
[----:B------:R4:W-:Y:S04]  /*72540*/  STL.64 [R1+0x1d0], R24 ;  /* 0x0001d01801007387 */ /* 0x0009e80000100a00 */
[----:B------:R0:W-:Y:S01]  /*72550*/  STL.64 [R1+0x1d8], R26 ;  /* 0x0001d81a01007387 */ /* 0x0001e20000100a00 */
[----:B----4-:R-:W-:-:S03]  /*72560*/  IMAD.MOV.U32 R24, RZ, RZ, R5 ;  /* 0x000000ffff187224 */ /* 0x010fc600078e0005 */
[----:B------:R-:W2:Y:S04]  /*72570*/  LDL.LU R5, [R1+0x6810] ;  /* 0x0068100001057983 */ /* 0x000ea80000300800 */
[----:B------:R-:W4:Y:S04]  /*72580*/  LDL.LU R29, [R1+0x414] ;  /* 0x00041400011d7983 */ /* 0x000f280000300800 */
[----:B0-----:R-:W2:Y:S04]  /*72590*/  LDL.LU R26, [R1+0x420] ;  /* 0x00042000011a7983 */ /* 0x001ea80000300800 */
[----:B------:R-:W2:Y:S01]  /*725a0*/  LDL.LU R27, [R1+0x42c] ;  /* 0x00042c00011b7983 */ /* 0x000ea20000300800 */
[----:B------:R-:W-:Y:S01]  /*725b0*/  IMAD.MOV.U32 R25, RZ, RZ, R0 ;  /* 0x000000ffff197224 */ /* 0x000fe200078e0000 */
[C---:B---3--:R-:W-:Y:S02]  /*725c0*/  HMMA.16816.F32 R16, R12.reuse, R6, R16 ;  /* 0x000000060c10723c */ /* 0x048fe40000001810 */
[----:B--2---:R-:W-:Y:S04]  /*725d0*/  STL.64 [R1+0x6808], R26 ;  /* 0x0068081a01007387 */ /* 0x004fe80000100a00 */
[----:B------:R0:W-:Y:S04]  /*725e0*/  STL.64 [R1+0x6800], R24 ;  /* 0x0068001801007387 */ /* 0x0001e80000100a00 */
[----:B------:R-:W2:Y:S04]  /*725f0*/  LDL.LU R0, [R1+0x428] ;  /* 0x0004280001007983 */ /* 0x000ea80000300800 */
[----:B------:R-:W-:Y:S04]  /*72600*/  STL.64 [R1+0x6768], R10 ;  /* 0x0067680a01007387 */ /* 0x000fe80000100a00 */
[----:B------:R1:W-:Y:S04]  /*72610*/  STL.64 [R1+0x6760], R8 ;  /* 0x0067600801007387 */ /* 0x0003e80000100a00 */
[----:B0-----:R-:W3:Y:S01]  /*72620*/  LDL.LU.64 R24, [R1+0xd40] ;  /* 0x000d400001187983 */ /* 0x001ee20000300a00 */
[C---:B-1----:R-:W-:Y:S03]  /*72630*/  HMMA.16816.F32 R8, R12.reuse, R4, R20 ;  /* 0x000000040c08723c */ /* 0x042fe60000001814 */
[----:B------:R-:W-:Y:S04]  /*72640*/  STL.64 [R1+0x1c0], R16 ;  /* 0x0001c01001007387 */ /* 0x000fe80000100a00 */
[----:B------:R-:W-:Y:S04]  /*72650*/  STL.64 [R1+0x1c8], R18 ;  /* 0x0001c81201007387 */ /* 0x000fe80000100a00 */
[----:B------:R-:W3:Y:S08]  /*72660*/  LDL.LU.64 R26, [R1+0xd48] ;  /* 0x000d4800011a7983 */ /* 0x000ef00000300a00 */
        /* <DEDUP_REMOVED lines=8> */
[----:B---3--:R-:W-:Y:S03]  /*726f0*/  HMMA.16816.F32 R12, R12, R2, R24 ;  /* 0x000000020c0c723c */ /* 0x008fe60000001818 */
[----:B--2---:R-:W-:Y:S04]  /*72700*/  STL.64 [R1+0x67d8], R22 ;  /* 0x0067d81601007387 */ /* 0x004fe80000100a00 */
[----:B------:R0:W-:Y:S04]  /*72710*/  STL.64 [R1+0x67d0], R20 ;  /* 0x0067d01401007387 */ /* 0x0001e80000100a00 */
[----:B0-----:R-:W2:Y:S04]  /*72720*/  LDL.LU.64 R20, [R1+0x1340] ;  /* 0x0013400001147983 */ /* 0x001ea80000300a00 */
[----:B------:R-:W3:Y:S04]  /*72730*/  LDL.LU.64 R22, [R1+0x1348] ;  /* 0x0013480001167983 */ /* 0x000ee80000300a00 */
[----:B---3--:R-:W-:Y:S04]  /*72740*/  STL.64 [R1+0x67f0], R22 ;  /* 0x0067f01601007387 */ /* 0x008fe80000100a00 */
[----:B--2---:R0:W-:Y:S04]  /*72750*/  STL.64 [R1+0x67e8], R20 ;  /* 0x0067e81401007387 */ /* 0x0041e80000100a00 */
[----:B0-----:R-:W2:Y:S04]  /*72760*/  LDL.LU.64 R20, [R1+0xc30] ;  /* 0x000c300001147983 */ /* 0x001ea80000300a00 */
[----:B------:R-:W2:Y:S04]  /*72770*/  LDL.LU.64 R22, [R1+0xc38] ;  /* 0x000c380001167983 */ /* 0x000ea80000300a00 */
[----:B------:R-:W3:Y:S04]  /*72780*/  LDL.LU.64 R16, [R1+0x1300] ;  /* 0x0013000001107983 */ /* 0x000ee80000300a00 */
[----:B------:R-:W3:Y:S04]  /*72790*/  LDL.LU.64 R18, [R1+0x1308] ;  /* 0x0013080001127983 */ /* 0x000ee80000300a00 */
[----:B------:R-:W2:Y:S04]  /*727a0*/  LDL.LU.64 R8, [R1+0x12f0] ;  /* 0x0012f00001087983 */ /* 0x000ea80000300a00 */
[----:B------:R-:W2:Y:S04]  /*727b0*/  LDL.LU.64 R10, [R1+0x12f8] ;  /* 0x0012f800010a7983 */ /* 0x000ea80000300a00 */
[----:B------:R-:W-:Y:S04]  /*727c0*/  STL.64 [R1+0x6748], R6 ;  /* 0x0067480601007387 */ /* 0x000fe80000100a00 */
[----:B------:R0:W-:Y:S04]  /*727d0*/  STL.64 [R1+0x6740], R4 ;  /* 0x0067400401007387 */ /* 0x0001e80000100a00 */
[----:B0-----:R-:W2:Y:S04]  /*727e0*/  LDL.LU.64 R4, [R1+0x1310] ;  /* 0x0013100001047983 */ /* 0x001ea80000300a00 */
[----:B------:R-:W2:Y:S04]  /*727f0*/  LDL.LU.64 R6, [R1+0x1318] ;  /* 0x0013180001067983 */ /* 0x000ea80000300a00 */
[----:B------:R-:W2:Y:S04]  /*72800*/  LDL.LU.64 R26, [R1+0x6808] ;  /* 0x00680800011a7983 */ /* 0x000ea80000300a00 */
[----:B------:R-:W2:Y:S04]  /*72810*/  LDL.LU.64 R24, [R1+0x6800] ;  /* 0x0068000001187983 */ /* 0x000ea80000300a00 */
[----:B------:R0:W-:Y:S04]  /*72820*/  STL.64 [R1+0xf0], R12 ;  /* 0x0000f00c01007387 */ /* 0x0001e80000100a00 */
[----:B------:R1:W-:Y:S04]  /*72830*/  STL.64 [R1+0xf8], R14 ;  /* 0x0000f80e01007387 */ /* 0x0003e80000100a00 */
[----:B0-----:R-:W4:Y:S04]  /*72840*/  LDL.LU R12, [R1+0x410] ;  /* 0x00041000010c7983 */ /* 0x001f280000300800 */
[----:B------:R-:W2:Y:S04]  /*72850*/  LDL.LU R13, [R1+0x41c] ;  /* 0x00041c00010d7983 */ /* 0x000ea80000300800 */
[----:B-1----:R-:W2:Y:S04]  /*72860*/  LDL.LU R14, [R1+0x418] ;  /* 0x00041800010e7983 */ /* 0x002ea80000300800 */
[----:B------:R-:W3:Y:S01]  /*72870*/  LDL.LU R15, [R1+0x424] ;  /* 0x00042400010f7983 */ /* 0x000ee20000300800 */
[----:B----4-:R-:W-:-:S02]  /*72880*/  IMAD R12, R12, 0x100, R29 ;  /* 0x000001000c0c7824 */ /* 0x010fc400078e021d */
[----:B--2---:R-:W-:Y:S02]  /*72890*/  IMAD R13, R14, 0x100, R13 ;  /* 0x000001000e0d7824 */ /* 0x004fe400078e020d */
[----:B---3--:R-:W-:Y:S02]  /*728a0*/  IMAD R14, R26, 0x100, R15 ;  /* 0x000001001a0e7824 */ /* 0x008fe400078e020f */
[----:B------:R-:W-:Y:S01]  /*728b0*/  IMAD R15, R0, 0x100, R27 ;  /* 0x00000100000f7824 */ /* 0x000fe200078e021b */
[----:B------:R-:W-:Y:S01]  /*728c0*/  F2FP.F16.E4M3.UNPACK_B R12, R12 ;  /* 0x0000000cff0c723e */ /* 0x000fe200020006ff */
[----:B------:R-:W2:Y:S01]  /*728d0*/  LDL.LU R29, [R1+0x67f8] ;  /* 0x0067f800011d7983 */ /* 0x000ea20000300800 */
[----:B------:R-:W-:Y:S02]  /*728e0*/  F2FP.F16.E4M3.UNPACK_B R13, R13 ;  /* 0x0000000dff0d723e */ /* 0x000fe400020006ff */
[----:B------:R-:W-:Y:S02]  /*728f0*/  F2FP.F16.E4M3.UNPACK_B R14, R14 ;  /* 0x0000000eff0e723e */ /* 0x000fe400020006ff */
[----:B------:R-:W-:-:S07]  /*72900*/  F2FP.F16.E4M3.UNPACK_B R15, R15 ;  /* 0x0000000fff0f723e */ /* 0x000fce00020006ff */
[----:B------:R-:W-:Y:S01]  /*72910*/  HMMA.16816.F32 R24, R12, R24, R20 ;  /* 0x000000180c18723c */ /* 0x000fe20000001814 */
[----:B------:R-:W3:Y:S04]  /*72920*/  LDL.LU.64 R22, [R1+0x67f0] ;  /* 0x0067f00001167983 */ /* 0x000ee80000300a00 */
[----:B------:R-:W3:-:S14]  /*72930*/  LDL.LU.64 R20, [R1+0x67e8] ;  /* 0x0067e80001147983 */ /* 0x000edc0000300a00 */
[----:B------:R-:W-:Y:S04]  /*72940*/  STL.64 [R1+0x1a0], R24 ;  /* 0x0001a01801007387 */ /* 0x000fe80000100a00 */
[----:B------:R0:W-:Y:S04]  /*72950*/  STL.64 [R1+0x1a8], R26 ;  /* 0x0001a81a01007387 */ /* 0x0001e80000100a00 */
[----:B0-----:R-:W3:Y:S02]  /*72960*/  LDL.LU.64 R26, [R1+0x67e0] ;  /* 0x0067e000011a7983 */ /* 0x001ee40000300a00 */
[----:B---3--:R-:W-:Y:S02]  /*72970*/  HMMA.16816.F32 R24, R12, R26, R20 ;  /* 0x0000001a0c18723c */ /* 0x008fe40000001814 */
[----:B------:R-:W3:Y:S04]  /*72980*/  LDL.LU.64 R22, [R1+0x67d8] ;  /* 0x0067d80001167983 */ /* 0x000ee80000300a00 */
[----:B------:R-:W3:-:S13]  /*72990*/  LDL.LU.64 R20, [R1+0x67d0] ;  /* 0x0067d00001147983 */ /* 0x000eda0000300a00 */
[----:B------:R0:W-:Y:S04]  /*729a0*/  STL.64 [R1+0x190], R24 ;  /* 0x0001901801007387 */ /* 0x0001e80000100a00 */
[----:B------:R3:W-:Y:S04]  /*729b0*/  STL.64 [R1+0x198], R26 ;  /* 0x0001981a01007387 */ /* 0x0007e80000100a00 */
[----:B0-----:R-:W3:Y:S02]  /*729c0*/  LDL.LU.64 R24, [R1+0x67c8] ;  /* 0x0067c80001187983 */ /* 0x001ee40000300a00 */
[----:B---3--:R-:W-:Y:S02]  /*729d0*/  HMMA.16816.F32 R24, R12, R24, R20 ;  /* 0x000000180c18723c */ /* 0x008fe40000001814 */
[----:B------:R-:W3:Y:S04]  /*729e0*/  LDL.LU.64 R22, [R1+0x67c0] ;  /* 0x0067c00001167983 */ /* 0x000ee80000300a00 */
[----:B------:R-:W3:-:S13]  /*729f0*/  LDL.LU.64 R20, [R1+0x67b8] ;  /* 0x0067b80001147983 */ /* 0x000eda0000300a00 */
[----:B------:R-:W-:Y:S04]  /*72a00*/  STL.64 [R1+0x180], R24 ;  /* 0x0001801801007387 */ /* 0x000fe80000100a00 */
[----:B------:R0:W-:Y:S04]  /*72a10*/  STL.64 [R1+0x188], R26 ;  /* 0x0001881a01007387 */ /* 0x0001e80000100a00 */
[----:B0-----:R-:W3:Y:S02]  /*72a20*/  LDL.LU.64 R26, [R1+0x67b0] ;  /* 0x0067b000011a7983 */ /* 0x001ee40000300a00 */
[----:B---3--:R-:W-:Y:S02]  /*72a30*/  HMMA.16816.F32 R24, R12, R26, R20 ;  /* 0x0000001a0c18723c */ /* 0x008fe40000001814 */
[----:B------:R-:W3:Y:S04]  /*72a40*/  LDL.LU.64 R22, [R1+0x67a8] ;  /* 0x0067a80001167983 */ /* 0x000ee80000300a00 */
[----:B------:R-:W4:-:S13]  /*72a50*/  LDL.LU.64 R20, [R1+0x67a0] ;  /* 0x0067a00001147983 */ /* 0x000f1a0000300a00 */
[----:B------:R-:W-:Y:S04]  /*72a60*/  STL.64 [R1+0x170], R24 ;  /* 0x0001701801007387 */ /* 0x000fe80000100a00 */
[----:B------:R0:W-:Y:S04]  /*72a70*/  STL.64 [R1+0x178], R26 ;  /* 0x0001781a01007387 */ /* 0x0001e80000100a00 */
[----:B0-----:R-:W3:Y:S04]  /*72a80*/  LDL.LU.64 R26, [R1+0x6798] ;  /* 0x00679800011a7983 */ /* 0x001ee80000300a00 */
[----:B------:R-:W4:Y:S01]  /*72a90*/  LDL.LU.64 R24, [R1+0x6790] ;  /* 0x0067900001187983 */ /* 0x000f220000300a00 */
[----:B--2---:R-:W-:Y:S03]  /*72aa0*/  HMMA.16816.F32 R4, R12, R28, R4 ;  /* 0x0000001c0c04723c */ /* 0x004fe60000001804 */
[----:B------:R-:W-:-:S15]  /*72ab0*/  STL.64 [R1+0x66d8], R28 ;  /* 0x0066d81c01007387 */ /* 0x000fde0000100a00 */
[----:B------:R-:W-:Y:S01]  /*72ac0*/  NOP ;  /* 0x0000000000007918 */ /* 0x000fe20000000000 */
[----:B------:R-:W-:Y:S04]  /*72ad0*/  STL.64 [R1+0x160], R4 ;  /* 0x0001600401007387 */ /* 0x000fe80000100a00 */
[----:B------:R4:W-:Y:S01]  /*72ae0*/  STL.64 [R1+0x168], R6 ;  /* 0x0001680601007387 */ /* 0x0009e20000100a00 */
[C---:B---3--:R-:W-:Y:S08]  /*72af0*/  HMMA.16816.F32 R16, R12.reuse, R26, R16 ;  /* 0x0000001a0c10723c */ /* 0x048ff00000001810 */
[C---:B----4-:R-:W-:Y:S11]  /*72b00*/  HMMA.16816.F32 R4, R12.reuse, R24, R8 ;  /* 0x000000180c04723c */ /* 0x050ff60000001808 */
[----:B------:R0:W-:Y:S04]  /*72b10*/  STL.64 [R1+0x150], R16 ;  /* 0x0001501001007387 */ /* 0x0001e80000100a00 */
[----:B------:R1:W-:Y:S04]  /*72b20*/  STL.64 [R1+0x158], R18 ;  /* 0x0001581201007387 */ /* 0x0003e80000100a00 */
[----:B0-----:R-:W2:Y:S04]  /*72b30*/  LDL.LU.64 R16, [R1+0x12e0] ;  /* 0x0012e00001107983 */ /* 0x001ea80000300a00 */
[----:B-1----:R-:W2:Y:S04]  /*72b40*/  LDL.LU.64 R18, [R1+0x12e8] ;  /* 0x0012e80001127983 */ /* 0x002ea80000300a00 */
[----:B------:R-:W-:Y:S04]  /*72b50*/  STL.64 [R1+0x140], R4 ;  /* 0x0001400401007387 */ /* 0x000fe80000100a00 */
[----:B------:R-:W-:Y:S04]  /*72b60*/  STL.64 [R1+0x148], R6 ;  /* 0x0001480601007387 */ /* 0x000fe80000100a00 */
[----:B------:R-:W3:Y:S04]  /*72b70*/  LDL.LU.64 R8, [R1+0x12b0] ;  /* 0x0012b00001087983 */ /* 0x000ee80000300a00 */
[----:B------:R-:W4:Y:S04]  /*72b80*/  LDL.LU.64 R10, [R1+0x12b8] ;  /* 0x0012b800010a7983 */ /* 0x000f280000300a00 */
[----:B----4-:R-:W-:Y:S04]  /*72b90*/  STL.64 [R1+0x6778], R10 ;  /* 0x0067780a01007387 */ /* 0x010fe80000100a00 */
[----:B---3--:R0:W-:Y:S04]  /*72ba0*/  STL.64 [R1+0x6770], R8 ;  /* 0x0067700801007387 */ /* 0x0081e80000100a00 */
[----:B0-----:R-:W3:Y:S04]  /*72bb0*/  LDL.LU.64 R8, [R1+0x12c0] ;  /* 0x0012c00001087983 */ /* 0x001ee80000300a00 */
[----:B------:R-:W3:Y:S04]  /*72bc0*/  LDL.LU.64 R10, [R1+0x12c8] ;  /* 0x0012c800010a7983 */ /* 0x000ee80000300a00 */
[----:B------:R-:W4:Y:S04]  /*72bd0*/  LDL.LU.64 R4, [R1+0x1290] ;  /* 0x0012900001047983 */ /* 0x000f280000300a00 */
[----:B------:R-:W3:Y:S01]  /*72be0*/  LDL.LU.64 R6, [R1+0x1298] ;  /* 0x0012980001067983 */ /* 0x000ee20000300a00 */
[C---:B--2---:R-:W-:Y:S03]  /*72bf0*/  HMMA.16816.F32 R16, R12.reuse, R22, R16 ;  /* 0x000000160c10723c */ /* 0x044fe60000001810 */
[----:B---3--:R-:W-:Y:S04]  /*72c00*/  STL.64 [R1+0x6758], R6 ;  /* 0x0067580601007387 */ /* 0x008fe80000100a00 */
[----:B----4-:R0:W-:Y:S04]  /*72c10*/  STL.64 [R1+0x6750], R4 ;  /* 0x0067500401007387 */ /* 0x0101e80000100a00 */
[----:B0-----:R-:W2:Y:S04]  /*72c20*/  LDL.LU.64 R4, [R1+0x12a0] ;  /* 0x0012a00001047983 */ /* 0x001ea80000300a00 */
[----:B------:R-:W2:Y:S04]  /*72c30*/  LDL.LU.64 R6, [R1+0x12a8] ;  /* 0x0012a80001067983 */ /* 0x000ea80000300a00 */
[----:B------:R0:W-:Y:S04]  /*72c40*/  STL.64 [R1+0x66d0], R26 ;  /* 0x0066d01a01007387 */ /* 0x0001e80000100a00 */
[----:B0-----:R-:W3:Y:S04]  /*72c50*/  LDL.LU R26, [R1+0x454] ;  /* 0x00045400011a7983 */ /* 0x001ee80000300800 */
[----:B------:R-:W3:Y:S04]  /*72c60*/  LDL.LU R27, [R1+0x450] ;  /* 0x00045000011b7983 */ /* 0x000ee80000300800 */
[----:B------:R0:W-:Y:S04]  /*72c70*/  STL.64 [R1+0x66c8], R24 ;  /* 0x0066c81801007387 */ /* 0x0001e80000100a00 */
[----:B0-----:R-:W4:Y:S04]  /*72c80*/  LDL.LU R24, [R1+0x44c] ;  /* 0x00044c0001187983 */ /* 0x001f280000300800 */
[----:B------:R-:W4:Y:S04]  /*72c90*/  LDL.LU R25, [R1+0x448] ;  /* 0x0004480001197983 */ /* 0x000f280000300800 */
[----:B---3--:R-:W-:Y:S04]  /*72ca0*/  STL.64 [R1+0x6738], R26 ;  /* 0x0067381a01007387 */ /* 0x008fe80000100a00 */
[----:B----4-:R0:W-:Y:S04]  /*72cb0*/  STL.64 [R1+0x6730], R24 ;  /* 0x0067301801007387 */ /* 0x0101e80000100a00 */
[----:B0-----:R-:W3:Y:S04]  /*72cc0*/  LDL.LU.64 R24, [R1+0x12d0] ;  /* 0x0012d00001187983 */ /* 0x001ee80000300a00 */
[----:B------:R-:W3:Y:S04]  /*72cd0*/  LDL.LU.64 R26, [R1+0x12d8] ;  /* 0x0012d800011a7983 */ /* 0x000ee80000300a00 */
[----:B------:R-:W-:Y:S04]  /*72ce0*/  STL.64 [R1+0x130], R16 ;  /* 0x0001301001007387 */ /* 0x000fe80000100a00 */
[----:B------:R0:W-:Y:S04]  /*72cf0*/  STL.64 [R1+0x138], R18 ;  /* 0x0001381201007387 */ /* 0x0001e80000100a00 */
[----:B0-----:R-:W4:Y:S04]  /*72d00*/  LDL.LU.64 R18, [R1+0x6788] ;  /* 0x0067880001127983 */ /* 0x001f280000300a00 */
[----:B------:R-:W2:Y:S01]  /*72d10*/  LDL.LU.64 R16, [R1+0x6780] ;  /* 0x0067800001107983 */ /* 0x000ea20000300a00 */
[C---:B---3--:R-:W-:Y:S08]  /*72d20*/  HMMA.16816.F32 R24, R12.reuse, R20, R24 ;  /* 0x000000140c18723c */ /* 0x048ff00000001818 */
[C---:B----4-:R-:W-:Y:S11]  /*72d30*/  HMMA.16816.F32 R8, R12.reuse, R18, R8 ;  /* 0x000000120c08723c */ /* 0x050ff60000001808 */
[----:B------:R0:W-:Y:S04]  /*72d40*/  STL.64 [R1+0x3b0], R24 ;  /* 0x0003b01801007387 */ /* 0x0001e80000100a00 */
[----:B------:R1:W-:Y:S04]  /*72d50*/  STL.64 [R1+0x3b8], R26 ;  /* 0x0003b81a01007387 */ /* 0x0003e80000100a00 */
[----:B0-----:R-:W3:Y:S04]  /*72d60*/  LDL.LU.64 R24, [R1+0x1280] ;  /* 0x0012800001187983 */ /* 0x001ee80000300a00 */
[----:B-1----:R-:W3:Y:S04]  /*72d70*/  LDL.LU.64 R26, [R1+0x1288] ;  /* 0x00128800011a7983 */ /* 0x002ee80000300a00 */
[----:B------:R0:W-:Y:S04]  /*72d80*/  STL.64 [R1+0x66c0], R22 ;  /* 0x0066c01601007387 */ /* 0x0001e80000100a00 */
[----:B0-----:R-:W4:Y:S04]  /*72d90*/  LDL.LU R22, [R1+0x444] ;  /* 0x0004440001167983 */ /* 0x001f280000300800 */
[----:B------:R-:W4:Y:S04]  /*72da0*/  LDL.LU R23, [R1+0x440] ;  /* 0x0004400001177983 */ /* 0x000f280000300800 */
[----:B------:R-:W-:Y:S04]  /*72db0*/  STL.64 [R1+0x66b8], R20 ;  /* 0x0066b81401007387 */ /* 0x000fe80000100a00 */
        /* <DEDUP_REMOVED lines=10> */
[----:B------:R-:W-:Y:S04]  /*72e60*/  STL.64 [R1+0x66e8], R18 ;  /* 0x0066e81201007387 */ /* 0x000fe80000100a00 */
[----:B------:R0:W-:Y:S04]  /*72e70*/  STL.64 [R1+0x66e0], R16 ;  /* 0x0066e01001007387 */ /* 0x0001e80000100a00 */
[----:B0-----:R-:W3:Y:S04]  /*72e80*/  LDL.LU.64 R16, [R1+0xc40] ;  /* 0x000c400001107983 */ /* 0x001ee80000300a00 */
[----:B------:R-:W3:Y:S04]  /*72e90*/  LDL.LU.64 R18, [R1+0xc48] ;  /* 0x000c480001127983 */ /* 0x000ee80000300a00 */
[----:B------:R-:W3:Y:S01]  /*72ea0*/  LDL.64 R28, [R1] ;  /* 0x00000000011c7983 */ /* 0x000ee20000100a00 */
        /* <DEDUP_REMOVED lines=15> */
[----:B------:R-:W3:Y:S01]  /*72fa0*/  LDL.LU.64 R10, [R1+0x1278] ;  /* 0x00127800010a7983 */ /* 0x000ee20000300a00 */
[C---:B--2---:R-:W-:Y:S08]  /*72fb0*/  HMMA.16816.F32 R24, R12.reuse, R6, R24 ;  /* 0x000000060c18723c */ /* 0x044ff00000001818 */
[C---:B---3--:R-:W-:Y:S11]  /*72fc0*/  HMMA.16816.F32 R8, R12.reuse, R4, R8 ;  /* 0x000000040c08723c */ /* 0x048ff60000001808 */
[----:B------:R-:W-:Y:S04]  /*72fd0*/  STL.64 [R1+0x410], R24 ;  /* 0x0004101801007387 */ /* 0x000fe80000100a00 */
[----:B------:R0:W-:Y:S04]  /*72fe0*/  STL.64 [R1+0x418], R26 ;  /* 0x0004181a01007387 */ /* 0x0001e80000100a00 */
[----:B0-----:R-:W2:Y:S04]  /*72ff0*/  LDL.LU.64 R26, [R1+0x6738] ;  /* 0x00673800011a7983 */ /* 0x001ea80000300a00 */
[----:B------:R-:W3:Y:S04]  /*73000*/  LDL.LU.64 R24, [R1+0x6730] ;  /* 0x0067300001187983 */ /* 0x000ee80000300a00 */
[----:B------:R-:W2:Y:S04]  /*73010*/  LDL.LU R0, [R1+0x458] ;  /* 0x0004580001007983 */ /* 0x000ea80000300800 */
[----:B------:R0:W-:Y:S04]  /*73020*/  STL.64 [R1+0x6680], R6 ;  /* 0x0066800601007387 */ /* 0x0001e80000100a00 */
[----:B------:R-:W-:Y:S04]  /*73030*/  STL.64 [R1+0x430], R8 ;  /* 0x0004300801007387 */ /* 0x000fe80000100a00 */
[----:B------:R1:W-:Y:S04]  /*73040*/  STL.64 [R1+0x438], R10 ;  /* 0x0004380a01007387 */ /* 0x0003e80000100a00 */
[----:B0-----:R-:W2:Y:S01]  /*73050*/  LDL.64 R6, [R1+0x10] ;  /* 0x0000100001067983 */ /* 0x001ea20000100a00 */
[----:B-1----:R-:W-:Y:S03]  /*73060*/  HMMA.16816.F32 R8, R12, R2, R16 ;  /* 0x000000020c08723c */ /* 0x002fe60000001810 */
[----:B------:R0:W-:Y:S04]  /*73070*/  STL.64 [R1+0x6678], R4 ;  /* 0x0066780401007387 */ /* 0x0001e80000100a00 */
[----:B0-----:R-:W3:Y:S04]  /*73080*/  LDL R4, [R1+0x18] ;  /* 0x0000180001047983 */ /* 0x001ee80000100800 */
[----:B------:R-:W3:Y:S04]  /*73090*/  LDL R5, [R1+0x1c] ;  /* 0x00001c0001057983 */ /* 0x000ee80000100800 */
[----:B--2---:R0:W-:Y:S04]  /*730a0*/  STL.64 [R1+0x6718], R6 ;  /* 0x0067180601007387 */ /* 0x0041e80000100a00 */
[----:B0-----:R-:W2:Y:S04]  /*730b0*/  LDL.LU R7, [R1+0x45c] ;  /* 0x00045c0001077983 */ /* 0x001ea80000300800 */
[----:B------:R-:W-:Y:S04]  /*730c0*/  STL.64 [R1+0x420], R8 ;  /* 0x0004200801007387 */ /* 0x000fe80000100a00 */
[----:B------:R-:W-:Y:S04]  /*730d0*/  STL.64 [R1+0x428], R10 ;  /* 0x0004280a01007387 */ /* 0x000fe80000100a00 */
[----:B------:R-:W2:Y:S04]  /*730e0*/  LDL.LU.64 R16, [R1+0x1240] ;  /* 0x0012400001107983 */ /* 0x000ea80000300a00 */
[----:B------:R-:W2:Y:S04]  /*730f0*/  LDL.LU.64 R18, [R1+0x1248] ;  /* 0x0012480001127983 */ /* 0x000ea80000300a00 */
[----:B--2---:R0:W-:Y:S04]  /*73100*/  STL.64 [R1+0x66f8], R18 ;  /* 0x0066f81201007387 */ /* 0x0041e80000100a00 */
[----:B0-----:R-:W2:Y:S04]  /*73110*/  LDL R18, [R1+0x8] ;  /* 0x0000080001127983 */ /* 0x001ea80000100800 */
[----:B------:R-:W2:Y:S04]  /*73120*/  LDL R19, [R1+0xc] ;  /* 0x00000c0001137983 */ /* 0x000ea80000100800 */
[----:B------:R0:W-:Y:S04]  /*73130*/  STL.64 [R1+0x66f0], R16 ;  /* 0x0066f01001007387 */ /* 0x0001e80000100a00 */
[----:B--2---:R1:W-:Y:S04]  /*73140*/  STL.64 [R1+0x6710], R18 ;  /* 0x0067101201007387 */ /* 0x0043e80000100a00 */
[----:B0-----:R-:W2:Y:S04]  /*73150*/  LDL.LU.64 R16, [R1+0x1260] ;  /* 0x0012600001107983 */ /* 0x001ea80000300a00 */
[----:B-1----:R-:W2:Y:S01]  /*73160*/  LDL.LU.64 R18, [R1+0x1268] ;  /* 0x0012680001127983 */ /* 0x002ea20000300a00 */
[----:B---3--:R-:W-:-:S02]  /*73170*/  IMAD R13, R25, 0x100, R24 ;  /* 0x00000100190d7824 */ /* 0x008fc400078e0218 */
[----:B------:R-:W-:Y:S02]  /*73180*/  IMAD R14, R27, 0x100, R26 ;  /* 0x000001001b0e7824 */ /* 0x000fe400078e021a */
[----:B----4-:R-:W-:Y:S02]  /*73190*/  IMAD R12, R23, 0x100, R22 ;  /* 0x00000100170c7824 */ /* 0x010fe400078e0216 */
[----:B------:R-:W-:Y:S01]  /*731a0*/  IMAD R15, R0, 0x100, R7 ;  /* 0x00000100000f7824 */ /* 0x000fe200078e0207 */
[----:B--2---:R-:W-:Y:S04]  /*731b0*/  STL.64 [R1+0x6728], R18 ;  /* 0x0067281201007387 */ /* 0x004fe80000100a00 */
[----:B------:R0:W-:Y:S04]  /*731c0*/  STL.64 [R1+0x6720], R16 ;  /* 0x0067201001007387 */ /* 0x0001e80000100a00 */
[----:B0-----:R-:W2:Y:S04]  /*731d0*/  LDL.LU.64 R16, [R1+0xb30] ;  /* 0x000b300001107983 */ /* 0x001ea80000300a00 */
[----:B------:R-:W2:Y:S04]  /*731e0*/  LDL.LU.64 R18, [R1+0xb38] ;  /* 0x000b380001127983 */ /* 0x000ea80000300a00 */
[----:B------:R-:W3:Y:S04]  /*731f0*/  LDL.LU.64 R24, [R1+0x1230] ;  /* 0x0012300001187983 */ /* 0x000ee80000300a00 */
[----:B------:R-:W4:Y:S01]  /*73200*/  LDL.LU.64 R26, [R1+0x1238] ;  /* 0x00123800011a7983 */ /* 0x000f220000300a00 */
[----:B------:R-:W-:-:S02]  /*73210*/  F2FP.F16.E4M3.UNPACK_B R12, R12 ;  /* 0x0000000cff0c723e */ /* 0x000fc400020006ff */
[----:B------:R-:W-:Y:S02]  /*73220*/  F2FP.F16.E4M3.UNPACK_B R13, R13 ;  /* 0x0000000dff0d723e */ /* 0x000fe400020006ff */
[----:B------:R-:W-:Y:S02]  /*73230*/  F2FP.F16.E4M3.UNPACK_B R14, R14 ;  /* 0x0000000eff0e723e */ /* 0x000fe400020006ff */
[----:B------:R-:W-:-:S07]  /*73240*/  F2FP.F16.E4M3.UNPACK_B R15, R15 ;  /* 0x0000000fff0f723e */ /* 0x000fce00020006ff */
[C---:B--2---:R-:W-:Y:S01]  /*73250*/  HMMA.16816.F32 R4, R12.reuse, R4, R16 ;  /* 0x000000040c04723c */ /* 0x044fe20000001810 */
[----:B----4-:R-:W-:Y:S04]  /*73260*/  STL.64 [R1+0x6708], R26 ;  /* 0x0067081a01007387 */ /* 0x010fe80000100a00 */
[----:B---3--:R0:W-:Y:S04]  /*73270*/  STL.64 [R1+0x6700], R24 ;  /* 0x0067001801007387 */ /* 0x0081e80000100a00 */
[----:B0-----:R-:W2:Y:S04]  /*73280*/  LDL.LU.64 R24, [R1+0x1250] ;  /* 0x0012500001187983 */ /* 0x001ea80000300a00 */
[----:B------:R-:W2:Y:S04]  /*73290*/  LDL.LU.64 R26, [R1+0x1258] ;  /* 0x00125800011a7983 */ /* 0x000ea80000300a00 */
[----:B------:R-:W3:Y:S04]  /*732a0*/  LDL.LU.64 R20, [R1+0x1220] ;  /* 0x0012200001147983 */ /* 0x000ee80000300a00 */
[----:B------:R-:W3:Y:S04]  /*732b0*/  LDL.LU.64 R22, [R1+0x1228] ;  /* 0x0012280001167983 */ /* 0x000ee80000300a00 */
[----:B------:R-:W4:Y:S04]  /*732c0*/  LDL.LU.64 R8, [R1+0x1210] ;  /* 0x0012100001087983 */ /* 0x000f280000300a00 */
[----:B------:R-:W4:Y:S04]  /*732d0*/  LDL.LU.64 R10, [R1+0x1218] ;  /* 0x00121800010a7983 */ /* 0x000f280000300a00 */
[----:B------:R-:W2:Y:S04]  /*732e0*/  LDL.LU.64 R18, [R1+0x6728] ;  /* 0x0067280001127983 */ /* 0x000ea80000300a00 */
[----:B------:R-:W2:Y:S04]  /*732f0*/  LDL.LU.64 R16, [R1+0x6720] ;  /* 0x0067200001107983 */ /* 0x000ea80000300a00 */
[----:B------:R-:W-:Y:S04]  /*73300*/  STL.64 [R1+0x440], R4 ;  /* 0x0004400401007387 */ /* 0x000fe80000100a00 */
[----:B------:R0:W-:Y:S04]  /*73310*/  STL.64 [R1+0x448], R6 ;  /* 0x0004480601007387 */ /* 0x0001e80000100a00 */
[----:B0-----:R-:W2:Y:S02]  /*73320*/  LDL.LU.64 R6, [R1+0x6718] ;  /* 0x0067180001067983 */ /* 0x001ea40000300a00 */
[----:B--2---:R-:W-:-:S15]  /*73330*/  HMMA.16816.F32 R16, R12, R6, R16 ;  /* 0x000000060c10723c */ /* 0x004fde0000001810 */
[----:B------:R-:W-:-:S04]  /*73340*/  NOP ;  /* 0x0000000000007918 */ /* 0x000fc80000000000 */
[----:B------:R-:W-:Y:S04]  /*73350*/  STL.64 [R1+0x450], R16 ;  /* 0x0004501001007387 */ /* 0x000fe80000100a00 */
[----:B------:R0:W-:Y:S04]  /*73360*/  STL.64 [R1+0x458], R18 ;  /* 0x0004581201007387 */ /* 0x0001e80000100a00 */
[----:B0-----:R-:W2:Y:S01]  /*73370*/  LDL.LU.64 R18, [R1+0x6710] ;  /* 0x0067100001127983 */ /* 0x001ea20000300a00 */
[----:B------:R-:W-:-:S03]  /*73380*/  IMAD.MOV.U32 R0, RZ, RZ, R7 ;  /* 0x000000ffff007224 */ /* 0x000fc600078e0007 */
[----:B------:R-:W3:Y:S04]  /*73390*/  LDL.LU.64 R4, [R1+0x1200] ;  /* 0x0012000001047983 */ /* 0x000ee80000300a00 */
[----:B------:R-:W3:Y:S04]  /*733a0*/  LDL.LU.64 R6, [R1+0x1208] ;  /* 0x0012080001067983 */ /* 0x000ee80000300a00 */
[----:B------:R-:W-:Y:S01]  /*733b0*/  STL [R1+0x6660], R0 ;  /* 0x0066600001007387 */ /* 0x000fe20000100800 */
[----:B--2---:R-:W-:Y:S03]  /*733c0*/  HMMA.16816.F32 R16, R12, R18, R24 ;  /* 0x000000120c10723c */ /* 0x004fe60000001818 */
[----:B------:R-:W2:Y:S04]  /*733d0*/  LDL.LU.64 R26, [R1+0x6708] ;  /* 0x00670800011a7983 */ /* 0x000ea80000300a00 */
[----:B------:R-:W2:-:S12]  /*733e0*/  LDL.LU.64 R24, [R1+0x6700] ;  /* 0x0067000001187983 */ /* 0x000e980000300a00 */
[----:B------:R-:W-:Y:S04]  /*733f0*/  STL.64 [R1+0x460], R16 ;  /* 0x0004601001007387 */ /* 0x000fe80000100a00 */
[----:B------:R0:W-:Y:S04]  /*73400*/  STL.64 [R1+0x468], R18 ;  /* 0x0004681201007387 */ /* 0x0001e80000100a00 */
[----:B0-----:R-:W2:Y:S04]  /*73410*/  LDL.LU.64 R18, [R1+0x66f8] ;  /* 0x0066f80001127983 */ /* 0x001ea80000300a00 */
[----:B------:R-:W2:Y:S01]  /*73420*/  LDL.LU.64 R16, [R1+0x66f0] ;  /* 0x0066f00001107983 */ /* 0x000ea20000300a00 */
[----:B------:R-:W-:Y:S01]  /*73430*/  IMAD.MOV.U32 R0, RZ, RZ, R28 ;  /* 0x000000ffff007224 */ /* 0x000fe200078e001c */
[----:B--2---:R-:W-:-:S15]  /*73440*/  HMMA.16816.F32 R16, R12, R28, R16 ;  /* 0x0000001c0c10723c */ /* 0x004fde0000001810 */
[----:B------:R-:W-:-:S04]  /*73450*/  NOP ;  /* 0x0000000000007918 */ /* 0x000fc80000000000 */
[----:B------:R-:W-:Y:S04]  /*73460*/  STL.64 [R1+0x470], R16 ;  /* 0x0004701001007387 */ /* 0x000fe80000100a00 */
[----:B------:R0:W-:Y:S04]  /*73470*/  STL.64 [R1+0x478], R18 ;  /* 0x0004781201007387 */ /* 0x0001e80000100a00 */
[----:B0-----:R-:W2:Y:S04]  /*73480*/  LDL.LU.64 R18, [R1+0x66e8] ;  /* 0x0066e80001127983 */ /* 0x001ea80000300a00 */
[----:B------:R-:W2:Y:S04]  /*73490*/  LDL.LU.64 R16, [R1+0x66e0] ;  /* 0x0066e00001107983 */ /* 0x000ea80000300a00 */
[----:B------:R-:W2:Y:S02]  /*734a0*/  LDL.LU.64 R28, [R1+0x66d8] ;  /* 0x0066d800011c7983 */ /* 0x000ea40000300a00 */
[----:B--2---:R-:W-:-:S15]  /*734b0*/  HMMA.16816.F32 R24, R12, R28, R24 ;  /* 0x0000001c0c18723c */ /* 0x004fde0000001818 */
[----:B------:R-:W-:-:S04]  /*734c0*/  NOP ;  /* 0x0000000000007918 */ /* 0x000fc80000000000 */
[----:B------:R-:W-:Y:S04]  /*734d0*/  STL.64 [R1+0x480], R24 ;  /* 0x0004801801007387 */ /* 0x000fe80000100a00 */
[----:B------:R0:W-:Y:S04]  /*734e0*/  STL.64 [R1+0x488], R26 ;  /* 0x0004881a01007387 */ /* 0x0001e80000100a00 */
[----:B0-----:R-:W3:Y:S04]  /*734f0*/  LDL.LU.64 R26, [R1+0x66d0] ;  /* 0x0066d000011a7983 */ /* 0x001ee80000300a00 */
[----:B------:R-:W4:Y:S01]  /*73500*/  LDL.LU.64 R24, [R1+0x66c8] ;  /* 0x0066c80001187983 */ /* 0x000f220000300a00 */
[C---:B---3--:R-:W-:Y:S08]  /*73510*/  HMMA.16816.F32 R20, R12.reuse, R26, R20 ;  /* 0x0000001a0c14723c */ /* 0x048ff00000001814 */
[C---:B----4-:R-:W-:Y:S11]  /*73520*/  HMMA.16816.F32 R8, R12.reuse, R24, R8 ;  /* 0x000000180c08723c */ /* 0x050ff60000001808 */
[----:B------:R-:W-:Y:S04]  /*73530*/  STL.64 [R1+0x490], R20 ;  /* 0x0004901401007387 */ /* 0x000fe80000100a00 */
[----:B------:R0:W-:Y:S04]  /*73540*/  STL.64 [R1+0x498], R22 ;  /* 0x0004981601007387 */ /* 0x0001e80000100a00 */
[----:B0-----:R-:W2:Y:S04]  /*73550*/  LDL.LU.64 R22, [R1+0x66c0] ;  /* 0x0066c00001167983 */ /* 0x001ea80000300a00 */
[----:B------:R-:W3:Y:S04]  /*73560*/  LDL.LU.64 R20, [R1+0x66b8] ;  /* 0x0066b80001147983 */ /* 0x000ee80000300a00 */
[----:B------:R0:W-:Y:S04]  /*73570*/  STL.64 [R1+0x6610], R26 ;  /* 0x0066101a01007387 */ /* 0x0001e80000100a00 */
[----:B0-----:R-:W4:Y:S04]  /*73580*/  LDL.LU R26, [R1+0x55c] ;  /* 0x00055c00011a7983 */ /* 0x001f280000300800 */
[----:B------:R-:W-:Y:S04]  /*73590*/  STL.64 [R1+0x4a0], R8 ;  /* 0x0004a00801007387 */ /* 0x000fe80000100a00 */
[----:B------:R-:W-:Y:S04]  /*735a0*/  STL.64 [R1+0x4a8], R10 ;  /* 0x0004a80a01007387 */ /* 0x000fe80000100a00 */
[----:B------:R-:W4:Y:S04]  /*735b0*/  LDL.LU R27, [R1+0x558] ;  /* 0x00055800011b7983 */ /* 0x000f280000300800 */
[----:B------:R0:W-:Y:S04]  /*735c0*/  STL.64 [R1+0x6608], R24 ;  /* 0x0066081801007387 */ /* 0x0001e80000100a00 */
[----:B0-----:R-:W2:Y:S04]  /*735d0*/  LDL.LU R24, [R1+0x554] ;  /* 0x0005540001187983 */ /* 0x001ea80000300800 */
[----:B------:R-:W2:Y:S04]  /*735e0*/  LDL.LU R25, [R1+0x550] ;  /* 0x0005500001197983 */ /* 0x000ea80000300800 */
[----:B----4-:R-:W-:Y:S04]  /*735f0*/  STL.64 [R1+0x6670], R26 ;  /* 0x0066701a01007387 */ /* 0x010fe80000100a00 */
[----:B--2---:R0:W-:Y:S04]  /*73600*/  STL.64 [R1+0x6668], R24 ;  /* 0x0066681801007387 */ /* 0x0041e80000100a00 */
[----:B0-----:R-:W3:Y:S04]  /*73610*/  LDL.LU.64 R24, [R1+0x11f0] ;  /* 0x0011f00001187983 */ /* 0x001ee80000300a00 */
[----:B------:R-:W3:Y:S04]  /*73620*/  LDL.LU.64 R26, [R1+0x11f8] ;  /* 0x0011f800011a7983 */ /* 0x000ee80000300a00 */
[----:B------:R-:W2:Y:S04]  /*73630*/  LDL.LU.64 R8, [R1+0x11d0] ;  /* 0x0011d00001087983 */ /* 0x000ea80000300a00 */
[----:B------:R-:W4:Y:S01]  /*73640*/  LDL.LU.64 R10, [R1+0x11d8] ;  /* 0x0011d800010a7983 */ /* 0x000f220000300a00 */
[----:B------:R-:W-:-:S15]  /*73650*/  HMMA.16816.F32 R4, R12, R22, R4 ;  /* 0x000000160c04723c */ /* 0x000fde0000001804 */
[----:B------:R-:W-:-:S04]  /*73660*/  NOP ;  /* 0x0000000000007918 */ /* 0x000fc80000000000 */
[----:B------:R-:W-:Y:S04]  /*73670*/  STL.64 [R1+0x4b0], R4 ;  /* 0x0004b00401007387 */ /* 0x000fe80000100a00 */
[----:B------:R-:W-:Y:S04]  /*73680*/  STL.64 [R1+0x4b8], R6 ;  /* 0x0004b80601007387 */ /* 0x000fe80000100a00 */
[----:B----4-:R-:W-:Y:S04]  /*73690*/  STL.64 [R1+0x66b0], R10 ;  /* 0x0066b00a01007387 */ /* 0x010fe80000100a00 */
[----:B--2---:R0:W-:Y:S04]  /*736a0*/  STL.64 [R1+0x66a8], R8 ;  /* 0x0066a80801007387 */ /* 0x0041e80000100a00 */
[----:B0-----:R-:W2:Y:S04]  /*736b0*/  LDL.LU.64 R8, [R1+0x11e0] ;  /* 0x0011e00001087983 */ /* 0x001ea80000300a00 */
[----:B------:R-:W2:Y:S04]  /*736c0*/  LDL.LU.64 R10, [R1+0x11e8] ;  /* 0x0011e800010a7983 */ /* 0x000ea80000300a00 */
[----:B------:R-:W4:Y:S04]  /*736d0*/  LDL.LU.64 R4, [R1+0x11b0] ;  /* 0x0011b00001047983 */ /* 0x000f280000300a00 */
[----:B------:R-:W4:Y:S01]  /*736e0*/  LDL.LU.64 R6, [R1+0x11b8] ;  /* 0x0011b80001067983 */ /* 0x000f220000300a00 */
[C---:B---3--:R-:W-:Y:S08]  /*736f0*/  HMMA.16816.F32 R24, R12.reuse, R20, R24 ;  /* 0x000000140c18723c */ /* 0x048ff00000001818 */
[C---:B--2---:R-:W-:Y:S01]  /*73700*/  HMMA.16816.F32 R8, R12.reuse, R18, R8 ;  /* 0x000000120c08723c */ /* 0x044fe20000001808 */
[----:B----4-:R-:W-:Y:S04]  /*73710*/  STL.64 [R1+0x6690], R6 ;  /* 0x0066900601007387 */ /* 0x010fe80000100a00 */
[----:B------:R0:W-:Y:S04]  /*73720*/  STL.64 [R1+0x6688], R4 ;  /* 0x0066880401007387 */ /* 0x0001e80000100a00 */
[----:B0-----:R-:W2:Y:S04]  /*73730*/  LDL.LU.64 R4, [R1+0x11c0] ;  /* 0x0011c00001047983 */ /* 0x001ea80000300a00 */
[----:B------:R-:W2:Y:S04]  /*73740*/  LDL.LU.64 R6, [R1+0x11c8] ;  /* 0x0011c80001067983 */ /* 0x000ea80000300a00 */
[----:B------:R0:W-:Y:S04]  /*73750*/  STL.64 [R1+0x4c0], R24 ;  /* 0x0004c01801007387 */ /* 0x0001e80000100a00 */
[----:B------:R1:W-:Y:S04]  /*73760*/  STL.64 [R1+0x4c8], R26 ;  /* 0x0004c81a01007387 */ /* 0x0003e80000100a00 */
[----:B0-----:R-:W3:Y:S04]  /*73770*/  LDL.LU.64 R24, [R1+0x11a0] ;  /* 0x0011a00001187983 */ /* 0x001ee80000300a00 */
[----:B-1----:R-:W3:Y:S04]  /*73780*/  LDL.LU.64 R26, [R1+0x11a8] ;  /* 0x0011a800011a7983 */ /* 0x002ee80000300a00 */
[----:B------:R0:W-:Y:S04]  /*73790*/  STL.64 [R1+0x6600], R22 ;  /* 0x0066001601007387 */ /* 0x0001e80000100a00 */
[----:B0-----:R-:W4:Y:S04]  /*737a0*/  LDL.LU R22, [R1+0x54c] ;  /* 0x00054c0001167983 */ /* 0x001f280000300800 */
[----:B------:R-:W4:Y:S04]  /*737b0*/  LDL.LU R23, [R1+0x548] ;  /* 0x0005480001177983 */ /* 0x000f280000300800 */
[----:B------:R0:W-:Y:S04]  /*737c0*/  STL.64 [R1+0x65f8], R20 ;  /* 0x0065f81401007387 */ /* 0x0001e80000100a00 */
[----:B0-----:R-:W2:Y:S04]  /*737d0*/  LDL.LU R20, [R1+0x544] ;  /* 0x0005440001147983 */ /* 0x001ea80000300800 */
[----:B------:R-:W2:Y:S04]  /*737e0*/  LDL.LU R21, [R1+0x540] ;  /* 0x0005400001157983 */ /* 0x000ea80000300800 */
        /* <DEDUP_REMOVED lines=34> */
[----:B0-----:R-:W2:Y:S04]  /*73a10*/  LDL.LU.64 R26, [R1+0x6670] ;  /* 0x00667000011a7983 */ /* 0x001ea80000300a00 */
[----:B------:R-:W4:Y:S04]  /*73a20*/  LDL.LU.64 R24, [R1+0x6668] ;  /* 0x0066680001187983 */ /* 0x000f280000300a00 */
[----:B------:R-:W-:Y:S04]  /*73a30*/  STL [R1+0x65d4], R6 ;  /* 0x0065d40601007387 */ /* 0x000fe80000100800 */
[----:B------:R-:W-:Y:S01]  /*73a40*/  STL [R1+0x65d0], R7 ;  /* 0x0065d00701007387 */ /* 0x000fe20000100800 */
[C---:B---3--:R-:W-:Y:S03]  /*73a50*/  HMMA.16816.F32 R8, R12.reuse, R4, R8 ;  /* 0x000000040c08723c */ /* 0x048fe60000001808 */
[----:B------:R0:W-:Y:S05]  /*73a60*/  STL.64 [R1+0x6658], R4 ;  /* 0x0066580401007387 */ /* 0x0001ea0000100a00 */
[----:B0-----:R-:W-:Y:S11]  /*73a70*/  HMMA.16816.F32 R4, R12, R2, R16 ;  /* 0x000000020c04723c */ /* 0x001ff60000001810 */
[----:B------:R-:W-:Y:S04]  /*73a80*/  STL.64 [R1+0x530], R8 ;  /* 0x0005300801007387 */ /* 0x000fe80000100a00 */
[----:B------:R-:W-:Y:S04]  /*73a90*/  STL.64 [R1+0x538], R10 ;  /* 0x0005380a01007387 */ /* 0x000fe80000100a00 */
[----:B------:R0:W-:Y:S04]  /*73aa0*/  STL.64 [R1+0x520], R4 ;  /* 0x0005200401007387 */ /* 0x0001e80000100a00 */
[----:B------:R1:W-:Y:S04]  /*73ab0*/  STL.64 [R1+0x528], R6 ;  /* 0x0005280601007387 */ /* 0x0003e80000100a00 */
[----:B------:R-:W3:Y:S04]  /*73ac0*/  LDL.64 R18, [R1+0x18] ;  /* 0x0000180001127983 */ /* 0x000ee80000100a00 */
[----:B0-----:R-:W3:Y:S04]  /*73ad0*/  LDL.LU.64 R4, [R1+0xa30] ;  /* 0x000a300001047983 */ /* 0x001ee80000300a00 */
[----:B-1----:R-:W3:Y:S01]  /*73ae0*/  LDL.LU.64 R6, [R1+0xa38] ;  /* 0x000a380001067983 */ /* 0x002ee20000300a00 */
[----:B--2---:R-:W-:-:S02]  /*73af0*/  IMAD R15, R27, 0x100, R26 ;  /* 0x000001001b0f7824 */ /* 0x004fc400078e021a */
[----:B----4-:R-:W-:Y:S02]  /*73b00*/  IMAD R14, R25, 0x100, R24 ;  /* 0x00000100190e7824 */ /* 0x010fe400078e0218 */
[----:B------:R-:W2:Y:S04]  /*73b10*/  LDL.LU.64 R24, [R1+0x1150] ;  /* 0x0011500001187983 */ /* 0x000ea80000300a00 */
[----:B------:R-:W4:Y:S04]  /*73b20*/  LDL.LU.64 R26, [R1+0x1158] ;  /* 0x00115800011a7983 */ /* 0x000f280000300a00 */
[----:B----4-:R0:W-:Y:S02]  /*73b30*/  STL.64 [R1+0x6620], R26 ;  /* 0x0066201a01007387 */ /* 0x0101e40000100a00 */
[----:B0-----:R-:W-:-:S02]  /*73b40*/  IMAD.MOV.U32 R26, RZ, RZ, R0 ;  /* 0x000000ffff1a7224 */ /* 0x001fc400078e0000 */
[----:B------:R-:W4:Y:S04]  /*73b50*/  LDL.LU R0, [R1+0x6660] ;  /* 0x0066600001007983 */ /* 0x000f280000300800 */
[----:B------:R-:W3:Y:S04]  /*73b60*/  LDL R27, [R1+0x4] ;  /* 0x00000400011b7983 */ /* 0x000ee80000100800 */
[----:B--2---:R0:W-:Y:S04]  /*73b70*/  STL.64 [R1+0x6618], R24 ;  /* 0x0066181801007387 */ /* 0x0041e80000100a00 */
[----:B0-----:R-:W2:Y:S04]  /*73b80*/  LDL R24, [R1+0x8] ;  /* 0x0000080001187983 */ /* 0x001ea80000100800 */
[----:B------:R-:W2:Y:S01]  /*73b90*/  LDL R25, [R1+0xc] ;  /* 0x00000c0001197983 */ /* 0x000ea20000100800 */
[----:B------:R-:W-:-:S02]  /*73ba0*/  IMAD R12, R21, 0x100, R20 ;  /* 0x00000100150c7824 */ /* 0x000fc400078e0214 */
[----:B------:R-:W-:Y:S01]  /*73bb0*/  IMAD R13, R23, 0x100, R22 ;  /* 0x00000100170d7824 */ /* 0x000fe200078e0216 */
[----:B---3--:R0:W-:Y:S04]  /*73bc0*/  STL.64 [R1+0x6640], R26 ;  /* 0x0066401a01007387 */ /* 0x0081e80000100a00 */
[----:B0-----:R-:W3:Y:S04]  /*73bd0*/  LDL R26, [R1+0x10] ;  /* 0x00001000011a7983 */ /* 0x001ee80000100800 */
[----:B--2---:R-:W-:Y:S04]  /*73be0*/  STL.64 [R1+0x6638], R24 ;  /* 0x0066381801007387 */ /* 0x004fe80000100a00 */
[----:B------:R-:W2:Y:S04]  /*73bf0*/  LDL.LU.64 R20, [R1+0x1140] ;  /* 0x0011400001147983 */ /* 0x000ea80000300a00 */
[----:B------:R-:W2:Y:S01]  /*73c00*/  LDL.LU.64 R22, [R1+0x1148] ;  /* 0x0011480001167983 */ /* 0x000ea20000300a00 */
[----:B------:R-:W-:-:S02]  /*73c10*/  F2FP.F16.E4M3.UNPACK_B R12, R12 ;  /* 0x0000000cff0c723e */ /* 0x000fc400020006ff */
[----:B------:R-:W-:Y:S02]  /*73c20*/  F2FP.F16.E4M3.UNPACK_B R13, R13 ;  /* 0x0000000dff0d723e */ /* 0x000fe400020006ff */
[----:B------:R-:W-:Y:S02]  /*73c30*/  F2FP.F16.E4M3.UNPACK_B R14, R14 ;  /* 0x0000000eff0e723e */ /* 0x000fe400020006ff */
[----:B------:R-:W-:Y:S01]  /*73c40*/  F2FP.F16.E4M3.UNPACK_B R15, R15 ;  /* 0x0000000fff0f723e */ /* 0x000fe200020006ff */
[----:B--2---:R-:W-:Y:S04]  /*73c50*/  STL.64 [R1+0x6630], R22 ;  /* 0x0066301601007387 */ /* 0x004fe80000100a00 */
[----:B------:R0:W-:Y:S04]  /*73c60*/  STL.64 [R1+0x6628], R20 ;  /* 0x0066281401007387 */ /* 0x0001e80000100a00 */
[----:B0-----:R-:W2:Y:S04]  /*73c70*/  LDL.LU.64 R20, [R1+0x1160] ;  /* 0x0011600001147983 */ /* 0x001ea80000300a00 */
[----:B------:R-:W2:Y:S01]  /*73c80*/  LDL.LU.64 R22, [R1+0x1168] ;  /* 0x0011680001167983 */ /* 0x000ea20000300a00 */
[----:B------:R-:W-:Y:S01]  /*73c90*/  HMMA.16816.F32 R4, R12, R18, R4 ;  /* 0x000000120c04723c */ /* 0x000fe20000001804 */
[----:B----4-:R-:W-:-:S02]  /*73ca0*/  IMAD.MOV.U32 R27, RZ, RZ, R0 ;  /* 0x000000ffff1b7224 */ /* 0x010fc400078e0000 */
[----:B--2---:R-:W-:Y:S04]  /*73cb0*/  STL.64 [R1+0x6650], R22 ;  /* 0x0066501601007387 */ /* 0x004fe80000100a00 */
[----:B------:R0:W-:Y:S04]  /*73cc0*/  STL.64 [R1+0x6648], R20 ;  /* 0x0066481401007387 */ /* 0x0001e80000100a00 */
[----:B0-----:R-:W3:Y:S04]  /*73cd0*/  LDL.LU.64 R20, [R1+0x1180] ;  /* 0x0011800001147983 */ /* 0x001ee80000300a00 */
[----:B------:R-:W3:Y:S04]  /*73ce0*/  LDL.LU.64 R22, [R1+0x1188] ;  /* 0x0011880001167983 */ /* 0x000ee80000300a00 */
[----:B------:R-:W2:Y:S04]  /*73cf0*/  LDL.LU.64 R8, [R1+0x1130] ;  /* 0x0011300001087983 */ /* 0x000ea80000300a00 */
[----:B------:R-:W2:Y:S04]  /*73d00*/  LDL.LU.64 R10, [R1+0x1138] ;  /* 0x00113800010a7983 */ /* 0x000ea80000300a00 */
[----:B------:R0:W-:Y:S04]  /*73d10*/  STL.64 [R1+0x540], R4 ;  /* 0x0005400401007387 */ /* 0x0001e80000100a00 */
[----:B------:R1:W-:Y:S04]  /*73d20*/  STL.64 [R1+0x548], R6 ;  /* 0x0005480601007387 */ /* 0x0003e80000100a00 */
[----:B0-----:R-:W4:Y:S01]  /*73d30*/  LDL.LU.64 R4, [R1+0x6658] ;  /* 0x0066580001047983 */ /* 0x001f220000300a00 */
[----:B-1----:R-:W-:-:S02]  /*73d40*/  IMAD.MOV.U32 R6, RZ, RZ, R18 ;  /* 0x000000ffff067224 */ /* 0x002fc400078e0012 */
[----:B------:R-:W-:Y:S01]  /*73d50*/  IMAD.MOV.U32 R7, RZ, RZ, R19 ;  /* 0x000000ffff077224 */ /* 0x000fe200078e0013 */
[----:B------:R-:W2:Y:S04]  /*73d60*/  LDL.LU.64 R16, [R1+0x1120] ;  /* 0x0011200001107983 */ /* 0x000ea80000300a00 */
[----:B------:R-:W2:Y:S04]  /*73d70*/  LDL.LU.64 R18, [R1+0x1128] ;  /* 0x0011280001127983 */ /* 0x000ea80000300a00 */
[----:B------:R-:W-:Y:S01]  /*73d80*/  STL.64 [R1+0x65e0], R6 ;  /* 0x0065e00601007387 */ /* 0x000fe20000100a00 */
[C---:B---3--:R-:W-:Y:S03]  /*73d90*/  HMMA.16816.F32 R24, R12.reuse, R26, R20 ;  /* 0x0000001a0c18723c */ /* 0x048fe60000001814 */
[----:B----4-:R0:W-:Y:S04]  /*73da0*/  STL.64 [R1+0x65d8], R4 ;  /* 0x0065d80401007387 */ /* 0x0101e80000100a00 */
[----:B0-----:R-:W3:Y:S04]  /*73db0*/  LDL.LU.64 R4, [R1+0x1170] ;  /* 0x0011700001047983 */ /* 0x001ee80000300a00 */
[----:B------:R-:W3:Y:S04]  /*73dc0*/  LDL.LU.64 R6, [R1+0x1178] ;  /* 0x0011780001067983 */ /* 0x000ee80000300a00 */
[----:B------:R-:W4:Y:S04]  /*73dd0*/  LDL.LU.64 R22, [R1+0x6650] ;  /* 0x0066500001167983 */ /* 0x000f280000300a00 */
[----:B------:R-:W4:Y:S04]  /*73de0*/  LDL.LU.64 R20, [R1+0x6648] ;  /* 0x0066480001147983 */ /* 0x000f280000300a00 */
[----:B------:R-:W-:Y:S04]  /*73df0*/  STL.64 [R1+0x550], R24 ;  /* 0x0005501801007387 */ /* 0x000fe80000100a00 */
[----:B------:R0:W-:Y:S04]  /*73e00*/  STL.64 [R1+0x558], R26 ;  /* 0x0005581a01007387 */ /* 0x0001e80000100a00 */
[----:B0-----:R-:W4:Y:S04]  /*73e10*/  LDL.LU.64 R26, [R1+0x6640] ;  /* 0x00664000011a7983 */ /* 0x001f280000300a00 */
[----:B------:R-:W3:Y:S02]  /*73e20*/  LDL.LU.64 R24, [R1+0x6638] ;  /* 0x0066380001187983 */ /* 0x000ee40000300a00 */
[C---:B---3--:R-:W-:Y:S08]  /*73e30*/  HMMA.16816.F32 R4, R12.reuse, R24, R4 ;  /* 0x000000180c04723c */ /* 0x048ff00000001804 */
[C---:B----4-:R-:W-:Y:S11]  /*73e40*/  HMMA.16816.F32 R24, R12.reuse, R26, R20 ;  /* 0x0000001a0c18723c */ /* 0x050ff60000001814 */
[----:B------:R0:W-:Y:S04]  /*73e50*/  STL.64 [R1+0x560], R4 ;  /* 0x0005600401007387 */ /* 0x0001e80000100a00 */
[----:B------:R1:W-:Y:S04]  /*73e60*/  STL.64 [R1+0x568], R6 ;  /* 0x0005680601007387 */ /* 0x0003e80000100a00 */
[----:B0-----:R-:W3:Y:S04]  /*73e70*/  LDL.LU.64 R4, [R1+0x1100] ;  /* 0x0011000001047983 */ /* 0x001ee80000300a00 */
[----:B-1----:R-:W3:Y:S04]  /*73e80*/  LDL.LU.64 R6, [R1+0x1108] ;  /* 0x0011080001067983 */ /* 0x002ee80000300a00 */
[----:B------:R-:W4:Y:S04]  /*73e90*/  LDL.LU.64 R22, [R1+0x6630] ;  /* 0x0066300001167983 */ /* 0x000f280000300a00 */
[----:B------:R-:W4:Y:S04]  /*73ea0*/  LDL.LU.64 R20, [R1+0x6628] ;  /* 0x0066280001147983 */ /* 0x000f280000300a00 */
        /* <DEDUP_REMOVED lines=8> */
[----:B0-----:R-:W4:Y:S04]  /*73f30*/  LDL.LU.64 R26, [R1+0x6610] ;  /* 0x00661000011a7983 */ /* 0x001f280000300a00 */
[----:B------:R-:W2:Y:S01]  /*73f40*/  LDL.LU.64 R24, [R1+0x6608] ;  /* 0x0066080001187983 */ /* 0x000ea20000300a00 */
[----:B----4-:R-:W-:-:S15]  /*73f50*/  HMMA.16816.F32 R20, R12, R26, R20 ;  /* 0x0000001a0c14723c */ /* 0x010fde0000001814 */
[----:B------:R-:W-:-:S04]  /*73f60*/  NOP ;  /* 0x0000000000007918 */ /* 0x000fc80000000000 */
[----:B------:R-:W-:Y:S04]  /*73f70*/  STL.64 [R1+0x590], R20 ;  /* 0x0005901401007387 */ /* 0x000fe80000100a00 */
[----:B------:R0:W-:Y:S04]  /*73f80*/  STL.64 [R1+0x598], R22 ;  /* 0x0005981601007387 */ /* 0x0001e80000100a00 */
[----:B0-----:R-:W4:Y:S01]  /*73f90*/  LDL.LU.64 R22, [R1+0x6600] ;  /* 0x0066000001167983 */ /* 0x001f220000300a00 */
[----:B--2---:R-:W-:Y:S03]  /*73fa0*/  HMMA.16816.F32 R8, R12, R24, R8 ;  /* 0x000000180c08723c */ /* 0x004fe60000001808 */
[----:B------:R-:W2:-:S15]  /*73fb0*/  LDL.LU.64 R20, [R1+0x65f8] ;  /* 0x0065f80001147983 */ /* 0x000e9e0000300a00 */
[----:B------:R-:W-:Y:S01]  /*73fc0*/  NOP ;  /* 0x0000000000007918 */ /* 0x000fe20000000000 */
[----:B------:R0:W-:Y:S04]  /*73fd0*/  STL.64 [R1+0x5a0], R8 ;  /* 0x0005a00801007387 */ /* 0x0001e80000100a00 */
[----:B------:R1:W-:Y:S04]  /*73fe0*/  STL.64 [R1+0x5a8], R10 ;  /* 0x0005a80a01007387 */ /* 0x0003e80000100a00 */
[----:B0-----:R-:W2:Y:S04]  /*73ff0*/  LDL.LU.64 R8, [R1+0x10f0] ;  /* 0x0010f00001087983 */ /* 0x001ea80000300a00 */
[----:B-1----:R-:W2:Y:S04]  /*74000*/  LDL.LU.64 R10, [R1+0x10f8] ;  /* 0x0010f800010a7983 */ /* 0x002ea80000300a00 */
[----:B------:R-:W-:Y:S04]  /*74010*/  STL.64 [R1+0x6580], R26 ;  /* 0x0065801a01007387 */ /* 0x000fe80000100a00 */
[----:B------:R0:W-:Y:S04]  /*74020*/  STL.64 [R1+0x6578], R24 ;  /* 0x0065781801007387 */ /* 0x0001e80000100a00 */
[----:B0-----:R-:W2:Y:S04]  /*74030*/  LDL.LU.64 R24, [R1+0x1110] ;  /* 0x0011100001187983 */ /* 0x001ea80000300a00 */
[----:B------:R-:W2:Y:S01]  /*74040*/  LDL.LU.64 R26, [R1+0x1118] ;  /* 0x00111800011a7983 */ /* 0x000ea20000300a00 */
[----:B----4-:R-:W-:-:S15]  /*74050*/  HMMA.16816.F32 R16, R12, R22, R16 ;  /* 0x000000160c10723c */ /* 0x010fde0000001810 */
[----:B------:R-:W-:-:S04]  /*74060*/  NOP ;  /* 0x0000000000007918 */ /* 0x000fc80000000000 */
[----:B------:R-:W-:Y:S04]  /*74070*/  STL.64 [R1+0x5b0], R16 ;  /* 0x0005b01001007387 */ /* 0x000fe80000100a00 */
[----:B------:R0:W-:Y:S04]  /*74080*/  STL.64 [R1+0x5b8], R18 ;  /* 0x0005b81201007387 */ /* 0x0001e80000100a00 */
[----:B0-----:R-:W3:Y:S04]  /*74090*/  LDL.LU.64 R18, [R1+0x65f0] ;  /* 0x0065f00001127983 */ /* 0x001ee80000300a00 */
[----:B------:R-:W4:Y:S04]  /*740a0*/  LDL.LU.64 R16, [R1+0x65e8] ;  /* 0x0065e80001107983 */ /* 0x000f280000300a00 */
[----:B------:R-:W4:Y:S01]  /*740b0*/  LDL.LU R0, [R1+0x678] ;  /* 0x0006780001007983 */ /* 0x000f220000300800 */
[----:B--2---:R-:W-:-:S15]  /*740c0*/  HMMA.16816.F32 R24, R12, R20, R24 ;  /* 0x000000140c18723c */ /* 0x004fde0000001818 */
[----:B------:R-:W-:-:S04]  /*740d0*/  NOP ;  /* 0x0000000000007918 */ /* 0x000fc80000000000 */
[----:B------:R-:W-:Y:S04]  /*740e0*/  STL.64 [R1+0x5c0], R24 ;  /* 0x0005c01801007387 */ /* 0x000fe80000100a00 */
[----:B------:R0:W-:Y:S04]  /*740f0*/  STL.64 [R1+0x5c8], R26 ;  /* 0x0005c81a01007387 */ /* 0x0001e80000100a00 */
[----:B0-----:R-:W2:Y:S04]  /*74100*/  LDL.64 R26, [R1+0x10] ;  /* 0x00001000011a7983 */ /* 0x001ea80000100a00 */
[----:B------:R-:W-:Y:S04]  /*74110*/  STL.64 [R1+0x6570], R22 ;  /* 0x0065701601007387 */ /* 0x000fe80000100a00 */
[----:B------:R0:W-:Y:S04]  /*74120*/  STL.64 [R1+0x6568], R20 ;  /* 0x0065681401007387 */ /* 0x0001e80000100a00 */
[----:B0-----:R-:W2:Y:S04]  /*74130*/  LDL.LU.64 R20, [R1+0x10e0] ;  /* 0x0010e00001147983 */ /* 0x001ea80000300a00 */
[----:B------:R-:W2:Y:S01]  /*74140*/  LDL.LU.64 R22, [R1+0x10e8] ;  /* 0x0010e80001167983 */ /* 0x000ea20000300a00 */
[----:B---3--:R-:W-:-:S15]  /*74150*/  HMMA.16816.F32 R4, R12, R18, R4 ;  /* 0x000000120c04723c */ /* 0x008fde0000001804 */
[----:B------:R-:W-:-:S04]  /*74160*/  NOP ;  /* 0x0000000000007918 */ /* 0x000fc80000000000 */
[----:B------:R-:W-:Y:S04]  /*74170*/  STL.64 [R1+0x5d0], R4 ;  /* 0x0005d00401007387 */ /* 0x000fe80000100a00 */
[----:B------:R0:W-:Y:S04]  /*74180*/  STL.64 [R1+0x5d8], R6 ;  /* 0x0005d80601007387 */ /* 0x0001e80000100a00 */
[----:B0-----:R-:W3:Y:S01]  /*74190*/  LDL.LU.64 R6, [R1+0x65e0] ;  /* 0x0065e00001067983 */ /* 0x001ee20000300a00 */
[----:B----4-:R-:W-:Y:S03]  /*741a0*/  HMMA.16816.F32 R8, R12, R16, R8 ;  /* 0x000000100c08723c */ /* 0x010fe60000001808 */
[----:B------:R-:W4:Y:S01]  /*741b0*/  LDL.LU.64 R4, [R1+0x65d8] ;  /* 0x0065d80001047983 */ /* 0x000f220000300a00 */
[----:B---3--:R-:W-:-:S02]  /*741c0*/  IMAD.MOV.U32 R24, RZ, RZ, R6 ;  /* 0x000000ffff187224 */ /* 0x008fc400078e0006 */
[----:B------:R-:W-:Y:S01]  /*741d0*/  IMAD.MOV.U32 R25, RZ, RZ, R7 ;  /* 0x000000ffff197224 */ /* 0x000fe200078e0007 */
[----:B------:R-:W3:Y:S04]  /*741e0*/  LDL.LU R6, [R1+0x65d4] ;  /* 0x0065d40001067983 */ /* 0x000ee80000300800 */
[----:B------:R-:W3:Y:S04]  /*741f0*/  LDL.LU R7, [R1+0x65d0] ;  /* 0x0065d00001077983 */ /* 0x000ee80000300800 */
[----:B--2---:R-:W-:Y:S04]  /*74200*/  STL.64 [R1+0x65a8], R26 ;  /* 0x0065a81a01007387 */ /* 0x004fe80000100a00 */
[----:B------:R0:W-:Y:S04]  /*74210*/  STL.64 [R1+0x65a0], R24 ;  /* 0x0065a01801007387 */ /* 0x0001e80000100a00 */
[----:B0-----:R-:W2:Y:S04]  /*74220*/  LDL.LU.64 R24, [R1+0x10d0] ;  /* 0x0010d00001187983 */ /* 0x001ea80000300a00 */
[----:B------:R-:W2:Y:S04]  /*74230*/  LDL.LU.64 R26, [R1+0x10d8] ;  /* 0x0010d800011a7983 */ /* 0x000ea80000300a00 */
[----:B------:R-:W-:Y:S04]  /*74240*/  STL.64 [R1+0x5e0], R8 ;  /* 0x0005e00801007387 */ /* 0x000fe80000100a00 */
[----:B------:R0:W-:Y:S04]  /*74250*/  STL.64 [R1+0x5e8], R10 ;  /* 0x0005e80a01007387 */ /* 0x0001e80000100a00 */
[----:B0-----:R-:W2:Y:S04]  /*74260*/  LDL.LU.64 R10, [R1+0x65c8] ;  /* 0x0065c800010a7983 */ /* 0x001ea80000300a00 */
[----:B------:R-:W3:Y:S04]  /*74270*/  LDL.LU.64 R8, [R1+0x65c0] ;  /* 0x0065c00001087983 */ /* 0x000ee80000300a00 */
[----:B------:R-:W-:Y:S04]  /*74280*/  STL.64 [R1+0x6560], R18 ;  /* 0x0065601201007387 */ /* 0x000fe80000100a00 */
[----:B------:R0:W-:Y:S04]  /*74290*/  STL.64 [R1+0x6558], R16 ;  /* 0x0065581001007387 */ /* 0x0001e80000100a00 */
[----:B0-----:R-:W4:Y:S04]  /*742a0*/  LDL.LU R16, [R1+0x670] ;  /* 0x0006700001107983 */ /* 0x001f280000300800 */
[----:B------:R-:W4:Y:S01]  /*742b0*/  LDL.LU R17, [R1+0x67c] ;  /* 0x00067c0001117983 */ /* 0x000f220000300800 */
[C---:B--2---:R-:W-:Y:S08]  /*742c0*/  HMMA.16816.F32 R20, R12.reuse, R10, R20 ;  /* 0x0000000a0c14723c */ /* 0x044ff00000001814 */
[C---:B---3--:R-:W-:Y:S11]  /*742d0*/  HMMA.16816.F32 R24, R12.reuse, R8, R24 ;  /* 0x000000080c18723c */ /* 0x048ff60000001818 */
[----:B------:R0:W-:Y:S04]  /*742e0*/  STL.64 [R1+0x5f0], R20 ;  /* 0x0005f01401007387 */ /* 0x0001e80000100a00 */
[----:B------:R1:W-:Y:S04]  /*742f0*/  STL.64 [R1+0x5f8], R22 ;  /* 0x0005f81601007387 */ /* 0x0003e80000100a00 */
[----:B0-----:R-:W2:Y:S04]  /*74300*/  LDL.LU.64 R20, [R1+0x10c0] ;  /* 0x0010c00001147983 */ /* 0x001ea80000300a00 */
[----:B-1----:R-:W2:Y:S04]  /*74310*/  LDL.LU.64 R22, [R1+0x10c8] ;  /* 0x0010c80001167983 */ /* 0x002ea80000300a00 */
[----:B------:R0:W-:Y:S04]  /*74320*/  STL.64 [R1+0x600], R24 ;  /* 0x0006001801007387 */ /* 0x0001e80000100a00 */
[----:B------:R1:W-:Y:S04]  /*74330*/  STL.64 [R1+0x608], R26 ;  /* 0x0006081a01007387 */ /* 0x0003e80000100a00 */
[----:B0-----:R-:W3:Y:S04]  /*74340*/  LDL.LU.64 R24, [R1+0xa40] ;  /* 0x000a400001187983 */ /* 0x001ee80000300a00 */
[----:B-1----:R-:W2:Y:S04]  /*74350*/  LDL.LU.64 R26, [R1+0xa48] ;  /* 0x000a4800011a7983 */ /* 0x002ea80000300a00 */
[----:B--2---:R-:W-:Y:S04]  /*74360*/  STL.64 [R1+0x65b8], R26 ;  /* 0x0065b81a01007387 */ /* 0x004fe80000100a00 */
[----:B---3--:R0:W-:Y:S04]  /*74370*/  STL.64 [R1+0x65b0], R24 ;  /* 0x0065b01801007387 */ /* 0x0081e80000100a00 */
[----:B0-----:R-:W4:Y:S04]  /*74380*/  LDL.LU.64 R24, [R1+0x10b0] ;  /* 0x0010b00001187983 */ /* 0x001f280000300a00 */
[----:B------:R-:W4:Y:S04]  /*74390*/  LDL.LU.64 R26, [R1+0x10b8] ;  /* 0x0010b800011a7983 */ /* 0x000f280000300a00 */
[----:B------:R-:W2:Y:S04]  /*743a0*/  LDL.64 R18, [R1+0x8] ;  /* 0x0000080001127983 */ /* 0x000ea80000100a00 */
[----:B------:R0:W-:Y:S04]  /*743b0*/  STL.64 [R1+0x6550], R10 ;  /* 0x0065500a01007387 */ /* 0x0001e80000100a00 */
[----:B0-----:R-:W3:Y:S01]  /*743c0*/  LDL.64 R10, [R1] ;  /* 0x00000000010a7983 */ /* 0x001ee20000100a00 */
[C---:B------:R-:W-:Y:S03]  /*743d0*/  HMMA.16816.F32 R20, R12.reuse, R6, R20 ;  /* 0x000000060c14723c */ /* 0x040fe60000001814 */
[----:B------:R0:W-:Y:S04]  /*743e0*/  STL.64 [R1+0x6548], R8 ;  /* 0x0065480801007387 */ /* 0x0001e80000100a00 */
[----:B0-----:R-:W2:Y:S04]  /*743f0*/  LDL.LU R8, [R1+0x658] ;  /* 0x0006580001087983 */ /* 0x001ea80000300800 */
[----:B------:R-:W2:Y:S01]  /*74400*/  LDL.LU R9, [R1+0x674] ;  /* 0x0006740001097983 */ /* 0x000ea20000300800 */
[C---:B----4-:R-:W-:Y:S03]  /*74410*/  HMMA.16816.F32 R24, R12.reuse, R4, R24 ;  /* 0x000000040c18723c */ /* 0x050fe60000001818 */
[----:B---3--:R0:W-:Y:S04]  /*74420*/  STL.64 [R1+0x6598], R10 ;  /* 0x0065980a01007387 */ /* 0x0081e80000100a00 */
[----:B0-----:R-:W3:Y:S04]  /*74430*/  LDL.LU R10, [R1+0x650] ;  /* 0x00065000010a7983 */ /* 0x001ee80000300800 */
[----:B------:R-:W2:Y:S04]  /*74440*/  LDL.LU R11, [R1+0x65c] ;  /* 0x00065c00010b7983 */ /* 0x000ea80000300800 */
[----:B------:R0:W-:Y:S04]  /*74450*/  STL.64 [R1+0x610], R20 ;  /* 0x0006101401007387 */ /* 0x0001e80000100a00 */
[----:B------:R1:W-:Y:S04]  /*74460*/  STL.64 [R1+0x618], R22 ;  /* 0x0006181601007387 */ /* 0x0003e80000100a00 */
[----:B0-----:R-:W4:Y:S04]  /*74470*/  LDL.LU.64 R20, [R1+0x10a0] ;  /* 0x0010a00001147983 */ /* 0x001f280000300a00 */
[----:B-1----:R-:W4:Y:S04]  /*74480*/  LDL.LU.64 R22, [R1+0x10a8] ;  /* 0x0010a80001167983 */ /* 0x002f280000300a00 */
[----:B------:R-:W-:Y:S04]  /*74490*/  STL [R1+0x6530], R6 ;  /* 0x0065300601007387 */ /* 0x000fe80000100800 */
[----:B------:R-:W-:Y:S04]  /*744a0*/  STL [R1+0x652c], R7 ;  /* 0x00652c0701007387 */ /* 0x000fe80000100800 */
[----:B------:R-:W-:Y:S04]  /*744b0*/  STL.64 [R1+0x630], R24 ;  /* 0x0006301801007387 */ /* 0x000fe80000100a00 */
[----:B------:R0:W-:Y:S04]  /*744c0*/  STL.64 [R1+0x638], R26 ;  /* 0x0006381a01007387 */ /* 0x0001e80000100a00 */
[----:B0-----:R-:W2:Y:S04]  /*744d0*/  LDL.LU.64 R26, [R1+0x65b8] ;  /* 0x0065b800011a7983 */ /* 0x001ea80000300a00 */
[----:B------:R-:W2:Y:S04]  /*744e0*/  LDL.LU.64 R24, [R1+0x65b0] ;  /* 0x0065b00001187983 */ /* 0x000ea80000300a00 */
[----:B------:R-:W-:Y:S04]  /*744f0*/  STL [R1+0x6524], R4 ;  /* 0x0065240401007387 */ /* 0x000fe80000100800 */
[----:B------:R0:W-:Y:S04]  /*74500*/  STL [R1+0x6520], R5 ;  /* 0x0065200501007387 */ /* 0x0001e80000100800 */
[----:B0-----:R-:W3:Y:S04]  /*74510*/  LDL.LU.64 R4, [R1+0x930] ;  /* 0x0009300001047983 */ /* 0x001ee80000300a00 */
[----:B------:R-:W3:Y:S01]  /*74520*/  LDL.LU.64 R6, [R1+0x938] ;  /* 0x0009380001067983 */ /* 0x000ee20000300a00 */
[----:B--2---:R-:W-:Y:S03]  /*74530*/  HMMA.16816.F32 R12, R12, R2, R24 ;  /* 0x000000020c0c723c */ /* 0x004fe60000001818 */
[----:B------:R-:W4:Y:S04]  /*74540*/  LDL.LU.64 R26, [R1+0x65a8] ;  /* 0x0065a800011a7983 */ /* 0x000f280000300a00 */
[----:B------:R-:W2:-:S12]  /*74550*/  LDL.LU.64 R24, [R1+0x65a0] ;  /* 0x0065a00001187983 */ /* 0x000e980000300a00 */
[----:B------:R-:W-:Y:S04]  /*74560*/  STL.64 [R1+0x620], R12 ;  /* 0x0006200c01007387 */ /* 0x000fe80000100a00 */
[----:B------:R0:W-:Y:S04]  /*74570*/  STL.64 [R1+0x628], R14 ;  /* 0x0006280e01007387 */ /* 0x0001e80000100a00 */
[----:B0-----:R-:W3:Y:S01]  /*74580*/  LDL.LU R15, [R1+0x654] ;  /* 0x00065400010f7983 */ /* 0x001ee20000300800 */
[----:B------:R-:W-:Y:S02]  /*74590*/  IMAD R13, R8, 0x100, R11 ;  /* 0x00000100080d7824 */ /* 0x000fe400078e020b */
[----:B------:R-:W-:-:S03]  /*745a0*/  IMAD R14, R16, 0x100, R9 ;  /* 0x00000100100e7824 */ /* 0x000fc600078e0209 */
[----:B------:R-:W-:Y:S02]  /*745b0*/  F2FP.F16.E4M3.UNPACK_B R13, R13 ;  /* 0x0000000dff0d723e */ /* 0x000fe400020006ff */
[----:B------:R-:W-:Y:S01]  /*745c0*/  F2FP.F16.E4M3.UNPACK_B R14, R14 ;  /* 0x0000000eff0e723e */ /* 0x000fe200020006ff */
[----:B------:R-:W-:Y:S04]  /*745d0*/  STL [R1+0x6528], R3 ;  /* 0x0065280301007387 */ /* 0x000fe80000100800 */
[----:B------:R-:W2:Y:S01]  /*745e0*/  LDL.LU.64 R8, [R1+0x1090] ;  /* 0x0010900001087983 */ /* 0x000ea20000300a00 */
[----:B---3--:R-:W-:Y:S02]  /*745f0*/  IMAD R12, R10, 0x100, R15 ;  /* 0x000001000a0c7824 */ /* 0x008fe400078e020f */
[----:B------:R-:W-:Y:S01]  /*74600*/  IMAD R15, R0, 0x100, R17 ;  /* 0x00000100000f7824 */ /* 0x000fe200078e0211 */
[----:B------:R-:W3:Y:S02]  /*74610*/  LDL.LU.64 R10, [R1+0x1098] ;  /* 0x00109800010a7983 */ /* 0x000ee40000300a00 */
[----:B------:R-:W-:-:S02]  /*74620*/  F2FP.F16.E4M3.UNPACK_B R12, R12 ;  /* 0x0000000cff0c723e */ /* 0x000fc400020006ff */
[----:B------:R-:W-:-:S07]  /*74630*/  F2FP.F16.E4M3.UNPACK_B R15, R15 ;  /* 0x0000000fff0f723e */ /* 0x000fce00020006ff */
[C---:B--2---:R-:W-:Y:S08]  /*74640*/  HMMA.16816.F32 R4, R12.reuse, R24, R4 ;  /* 0x000000180c04723c */ /* 0x044ff00000001804 */
[----:B----4-:R-:W-:Y:S01]  /*74650*/  HMMA.16816.F32 R20, R12, R26, R20 ;  /* 0x0000001a0c14723c */ /* 0x010fe20000001814 */
[----:B------:R-:W-:-:S10]  /*74660*/  IMAD.MOV.U32 R0, RZ, RZ, R27 ;  /* 0x000000ffff007224 */ /* 0x000fd400078e001b */
[----:B------:R0:W-:Y:S04]  /*74670*/  STL.64 [R1+0x650], R4 ;  /* 0x0006500401007387 */ /* 0x0001e80000100a00 */
[----:B------:R-:W-:Y:S04]  /*74680*/  STL.64 [R1+0x658], R6 ;  /* 0x0006580601007387 */ /* 0x000fe80000100a00 */
[----:B------:R-:W-:Y:S04]  /*74690*/  STL.64 [R1+0x670], R20 ;  /* 0x0006701401007387 */ /* 0x000fe80000100a00 */
[----:B------:R-:W-:Y:S04]  /*746a0*/  STL.64 [R1+0x678], R22 ;  /* 0x0006781601007387 */ /* 0x000fe80000100a00 */
[----:B------:R-:W2:Y:S01]  /*746b0*/  LDL.LU.64 R24, [R1+0x1070] ;  /* 0x0010700001187983 */ /* 0x000ea20000300a00 */
[----:B0-----:R-:W-:-:S03]  /*746c0*/  IMAD.MOV.U32 R5, RZ, RZ, R26 ;  /* 0x000000ffff057224 */ /* 0x001fc600078e001a */
[----:B------:R-:W4:Y:S01]  /*746d0*/  LDL.LU.64 R26, [R1+0x1078] ;  /* 0x00107800011a7983 */ /* 0x000f220000300a00 */
[----:B---3--:R-:W-:Y:S03]  /*746e0*/  HMMA.16816.F32 R8, R12, R18, R8 ;  /* 0x000000120c08723c */ /* 0x008fe60000001808 */
[----:B----4-:R-:W-:Y:S04]  /*746f0*/  STL.64 [R1+0x6590], R26 ;  /* 0x0065901a01007387 */ /* 0x010fe80000100a00 */
[----:B--2---:R0:W-:Y:S04]  /*74700*/  STL.64 [R1+0x6588], R24 ;  /* 0x0065881801007387 */ /* 0x0041e80000100a00 */
[----:B0-----:R-:W2:Y:S04]  /*74710*/  LDL.LU.64 R24, [R1+0x1080] ;  /* 0x0010800001187983 */ /* 0x001ea80000300a00 */
[----:B------:R-:W2:Y:S04]  /*74720*/  LDL.LU.64 R26, [R1+0x1088] ;  /* 0x00108800011a7983 */ /* 0x000ea80000300a00 */
[----:B------:R-:W3:Y:S04]  /*74730*/  LDL.LU.64 R20, [R1+0x1060] ;  /* 0x0010600001147983 */ /* 0x000ee80000300a00 */
[----:B------:R-:W3:Y:S04]  /*74740*/  LDL.LU.64 R22, [R1+0x1068] ;  /* 0x0010680001167983 */ /* 0x000ee80000300a00 */
[----:B------:R-:W-:Y:S04]  /*74750*/  STL.64 [R1+0x680], R8 ;  /* 0x0006800801007387 */ /* 0x000fe80000100a00 */
[----:B------:R0:W-:Y:S04]  /*74760*/  STL.64 [R1+0x688], R10 ;  /* 0x0006880a01007387 */ /* 0x0001e80000100a00 */
[----:B0-----:R-:W2:Y:S01]  /*74770*/  LDL.LU.64 R10, [R1+0x6598] ;  /* 0x00659800010a7983 */ /* 0x001ea20000300a00 */
[----:B------:R-:W-:-:S02]  /*74780*/  IMAD.MOV.U32 R3, RZ, RZ, R18 ;  /* 0x000000ffff037224 */ /* 0x000fc400078e0012 */
[----:B------:R-:W-:Y:S01]  /*74790*/  IMAD.MOV.U32 R4, RZ, RZ, R19 ;  /* 0x000000ffff047224 */ /* 0x000fe200078e0013 */
[----:B------:R-:W4:Y:S04]  /*747a0*/  LDL.LU.64 R16, [R1+0x1040] ;  /* 0x0010400001107983 */ /* 0x000f280000300a00 */
[----:B------:R-:W4:Y:S01]  /*747b0*/  LDL.LU.64 R18, [R1+0x1048] ;  /* 0x0010480001127983 */ /* 0x000f220000300a00 */
[----:B--2---:R-:W-:-:S15]  /*747c0*/  HMMA.16816.F32 R24, R12, R10, R24 ;  /* 0x0000000a0c18723c */ /* 0x004fde0000001818 */
[----:B------:R-:W-:-:S04]  /*747d0*/  NOP ;  /* 0x0000000000007918 */ /* 0x000fc80000000000 */
[----:B------:R-:W-:Y:S04]  /*747e0*/  STL.64 [R1+0x690], R24 ;  /* 0x0006901801007387 */ /* 0x000fe80000100a00 */
[----:B------:R0:W-:Y:S04]  /*747f0*/  STL.64 [R1+0x698], R26 ;  /* 0x0006981a01007387 */ /* 0x0001e80000100a00 */
[----:B0-----:R-:W2:Y:S04]  /*74800*/  LDL.LU.64 R26, [R1+0x6590] ;  /* 0x00659000011a7983 */ /* 0x001ea80000300a00 */
[----:B------:R-:W2:Y:S01]  /*74810*/  LDL.LU.64 R24, [R1+0x6588] ;  /* 0x0065880001187983 */ /* 0x000ea20000300a00 */
[----:B------:R-:W-:-:S02]  /*74820*/  IMAD.MOV.U32 R6, RZ, RZ, R10 ;  /* 0x000000ffff067224 */ /* 0x000fc400078e000a */
[----:B------:R-:W-:Y:S01]  /*74830*/  IMAD.MOV.U32 R7, RZ, RZ, R11 ;  /* 0x000000ffff077224 */ /* 0x000fe200078e000b */
[----:B------:R-:W3:Y:S04]  /*74840*/  LDL.LU.64 R8, [R1+0x1020] ;  /* 0x0010200001087983 */ /* 0x000ee80000300a00 */
        /* <DEDUP_REMOVED lines=10> */
[----:B------:R-:W2:Y:S01]  /*748f0*/  LDL.LU.64 R24, [R1+0x6578] ;  /* 0x0065780001187983 */ /* 0x000ea20000300a00 */
[----:B---3--:R-:W-:-:S15]  /*74900*/  HMMA.16816.F32 R20, R12, R26, R20 ;  /* 0x0000001a0c14723c */ /* 0x008fde0000001814 */
        /* <DEDUP_REMOVED lines=9> */
[----:B0-----:R-:W3:Y:S04]  /*749a0*/  LDL.LU.64 R4, [R1+0xec0] ;  /* 0x000ec00001047983 */ /* 0x001ee80000300a00 */
[----:B-1----:R-:W3:Y:S04]  /*749b0*/  LDL.LU.64 R6, [R1+0xec8] ;  /* 0x000ec80001067983 */ /* 0x002ee80000300a00 */
        /* <DEDUP_REMOVED lines=8> */
[----:B0-----:R-:W4:Y:S04]  /*74a40*/  LDL.LU.64 R18, [R1+0x6560] ;  /* 0x0065600001127983 */ /* 0x001f280000300a00 */
[----:B------:R-:W3:Y:S01]  /*74a50*/  LDL.LU.64 R16, [R1+0x6558] ;  /* 0x0065580001107983 */ /* 0x000ee20000300a00 */
[----:B--2---:R-:W-:-:S15]  /*74a60*/  HMMA.16816.F32 R24, R12, R20, R24 ;  /* 0x000000140c18723c */ /* 0x004fde0000001818 */
[----:B------:R-:W-:-:S04]  /*74a70*/  NOP ;  /* 0x0000000000007918 */ /* 0x000fc80000000000 */
[----:B------:R-:W-:Y:S04]  /*74a80*/  STL.64 [R1+0x700], R24 ;  /* 0x0007001801007387 */ /* 0x000fe80000100a00 */
[----:B------:R0:W-:Y:S04]  /*74a90*/  STL.64 [R1+0x708], R26 ;  /* 0x0007081a01007387 */ /* 0x0001e80000100a00 */
[----:B0-----:R-:W2:Y:S04]  /*74aa0*/  LDL.LU R26, [R1+0x7b4] ;  /* 0x0007b400011a7983 */ /* 0x001ea80000300800 */
[----:B------:R-:W2:Y:S04]  /*74ab0*/  LDL.LU R27, [R1+0x7b0] ;  /* 0x0007b000011b7983 */ /* 0x000ea80000300800 */
        /* <DEDUP_REMOVED lines=8> */
[----:B0-----:R-:W4:Y:S04]  /*74b40*/  LDL.LU.64 R10, [R1+0x6550] ;  /* 0x00655000010a7983 */ /* 0x001f280000300a00 */
[----:B------:R-:W2:Y:S01]  /*74b50*/  LDL.LU.64 R8, [R1+0x6548] ;  /* 0x0065480001087983 */ /* 0x000ea20000300a00 */
[----:B---3--:R-:W-:-:S15]  /*74b60*/  HMMA.16816.F32 R20, R12, R16, R20 ;  /* 0x000000100c14723c */ /* 0x008fde0000001814 */
[----:B------:R-:W-:-:S04]  /*74b70*/  NOP ;  /* 0x0000000000007918 */ /* 0x000fc80000000000 */
        /* <DEDUP_REMOVED lines=16> */
[----:B------:R0:W-:Y:S04]  /*74c80*/  STL.64 [R1+0x740], R16 ;  /* 0x0007401001007387 */ /* 0x0001e80000100a00 */
[----:B------:R1:W-:Y:S04]  /*74c90*/  STL.64 [R1+0x748], R18 ;  /* 0x0007481201007387 */ /* 0x0003e80000100a00 */
[----:B0-----:R-:W2:Y:S04]  /*74ca0*/  LDL.LU.64 R16, [R1+0xe90] ;  /* 0x000e900001107983 */ /* 0x001ea80000300a00 */
[----:B-1----:R-:W2:Y:S04]  /*74cb0*/  LDL.LU.64 R18, [R1+0xe98] ;  /* 0x000e980001127983 */ /* 0x002ea80000300a00 */
[----:B------:R4:W-:Y:S02]  /*74cc0*/  STL.64 [R1+0x64c0], R10 ;  /* 0x0064c00a01007387 */ /* 0x0009e40000100a00 */
[----:B----4-:R-:W-:-:S02]  /*74cd0*/  IMAD.MOV.U32 R10, RZ, RZ, R6 ;  /* 0x000000ffff0a7224 */ /* 0x010fc400078e0006 */
[----:B------:R-:W-:Y:S01]  /*74ce0*/  IMAD.MOV.U32 R11, RZ, RZ, R7 ;  /* 0x000000ffff0b7224 */ /* 0x000fe200078e0007 */
[----:B------:R-:W4:Y:S04]  /*74cf0*/  LDL.LU R6, [R1+0x6530] ;  /* 0x0065300001067983 */ /* 0x000f280000300800 */
[----:B------:R-:W4:Y:S04]  /*74d00*/  LDL.LU R7, [R1+0x652c] ;  /* 0x00652c0001077983 */ /* 0x000f280000300800 */
[----:B------:R0:W-:Y:S02]  /*74d10*/  STL.64 [R1+0x64b8], R8 ;  /* 0x0064b80801007387 */ /* 0x0001e40000100a00 */
[----:B0-----:R-:W-:-:S02]  /*74d20*/  IMAD.MOV.U32 R8, RZ, RZ, R3 ;  /* 0x000000ffff087224 */ /* 0x001fc400078e0003 */
[----:B---3--:R-:W-:Y:S01]  /*74d30*/  IMAD.MOV.U32 R9, RZ, RZ, R4 ;  /* 0x000000ffff097224 */ /* 0x008fe200078e0004 */
[----:B------:R-:W3:Y:S04]  /*74d40*/  LDL.LU R3, [R1+0x6528] ;  /* 0x0065280001037983 */ /* 0x000ee80000300800 */
[----:B------:R-:W2:Y:S04]  /*74d50*/  LDL.LU R4, [R1+0x6524] ;  /* 0x0065240001047983 */ /* 0x000ea80000300800 */
[----:B------:R0:W-:Y:S02]  /*74d60*/  STL.64 [R1+0x64d8], R10 ;  /* 0x0064d80a01007387 */ /* 0x0001e40000100a00 */
[----:B0-----:R-:W-:-:S02]  /*74d70*/  IMAD.MOV.U32 R10, RZ, RZ, R5 ;  /* 0x000000ffff0a7224 */ /* 0x001fc400078e0005 */
[----:B------:R-:W2:Y:S01]  /*74d80*/  LDL.LU R5, [R1+0x6520] ;  /* 0x0065200001057983 */ /* 0x000ea20000300800 */
[----:B------:R-:W-:-:S03]  /*74d90*/  IMAD.MOV.U32 R11, RZ, RZ, R0 ;  /* 0x000000ffff0b7224 */ /* 0x000fc600078e0000 */
[----:B------:R-:W-:Y:S04]  /*74da0*/  STL.64 [R1+0x64f0], R8 ;  /* 0x0064f00801007387 */ /* 0x000fe80000100a00 */
[----:B------:R4:W-:Y:S02]  /*74db0*/  STL.64 [R1+0x6508], R10 ;  /* 0x0065080a01007387 */ /* 0x0009e40000100a00 */
[----:B----4-:R-:W-:Y:S02]  /*74dc0*/  HMMA.16816.F32 R8, R12, R6, R20 ;  /* 0x000000060c08723c */ /* 0x010fe40000001814 */
[----:B------:R-:W4:Y:S04]  /*74dd0*/  LDL.LU R20, [R1+0x7bc] ;  /* 0x0007bc0001147983 */ /* 0x000f280000300800 */
[----:B------:R-:W4:-:S13]  /*74de0*/  LDL.LU R21, [R1+0x7b8] ;  /* 0x0007b80001157983 */ /* 0x000f1a0000300800 */
[----:B------:R-:W-:Y:S04]  /*74df0*/  STL.64 [R1+0x750], R8 ;  /* 0x0007500801007387 */ /* 0x000fe80000100a00 */
[----:B------:R2:W-:Y:S04]  /*74e00*/  STL.64 [R1+0x758], R10 ;  /* 0x0007580a01007387 */ /* 0x0005e80000100a00 */
[----:B------:R-:W3:Y:S04]  /*74e10*/  LDL.LU R22, [R1+0x7c4] ;  /* 0x0007c40001167983 */ /* 0x000ee80000300800 */
[----:B------:R-:W3:Y:S01]  /*74e20*/  LDL.LU R23, [R1+0x7c0] ;  /* 0x0007c00001177983 */ /* 0x000ee20000300800 */
[----:B--2---:R-:W-:Y:S03]  /*74e30*/  HMMA.16816.F32 R8, R12, R4, R16 ;  /* 0x000000040c08723c */ /* 0x004fe60000001810 */
[----:B------:R-:W2:Y:S04]  /*74e40*/  LDL.LU R19, [R1+0x7cc] ;  /* 0x0007cc0001137983 */ /* 0x000ea80000300800 */
[----:B------:R-:W2:-:S12]  /*74e50*/  LDL.LU R0, [R1+0x7c8] ;  /* 0x0007c80001007983 */ /* 0x000e980000300800 */
[----:B------:R0:W-:Y:S04]  /*74e60*/  STL.64 [R1+0x770], R8 ;  /* 0x0007700801007387 */ /* 0x0001e80000100a00 */
[----:B------:R-:W-:Y:S04]  /*74e70*/  STL.64 [R1+0x778], R10 ;  /* 0x0007780a01007387 */ /* 0x000fe80000100a00 */
[----:B0-----:R-:W2:Y:S04]  /*74e80*/  LDL R8, [R1+0x18] ;  /* 0x0000180001087983 */ /* 0x001ea80000100800 */
[----:B------:R-:W2:Y:S04]  /*74e90*/  LDL R9, [R1+0x1c] ;  /* 0x00001c0001097983 */ /* 0x000ea80000100800 */
[----:B------:R-:W-:Y:S04]  /*74ea0*/  STL.64 [R1+0x6480], R6 ;  /* 0x0064800601007387 */ /* 0x000fe80000100a00 */
[----:B------:R0:W-:Y:S04]  /*74eb0*/  STL.64 [R1+0x6478], R4 ;  /* 0x0064780401007387 */ /* 0x0001e80000100a00 */
[----:B0-----:R-:W3:Y:S04]  /*74ec0*/  LDL.LU.64 R4, [R1+0x940] ;  /* 0x0009400001047983 */ /* 0x001ee80000300a00 */
[----:B------:R-:W3:Y:S04]  /*74ed0*/  LDL.LU.64 R6, [R1+0x948] ;  /* 0x0009480001067983 */ /* 0x000ee80000300a00 */
[----:B------:R-:W2:Y:S01]  /*74ee0*/  LDL.LU.64 R24, [R1+0xe50] ;  /* 0x000e500001187983 */ /* 0x000ea20000300a00 */
[----:B---3--:R-:W-:Y:S01]  /*74ef0*/  HMMA.16816.F32 R4, R12, R2, R4 ;  /* 0x000000020c04723c */ /* 0x008fe20000001804 */
[----:B------:R-:W-:-:S15]  /*74f00*/  IMAD R12, R27, 0x100, R26 ;  /* 0x000001001b0c7824 */ /* 0x000fde00078e021a */
[----:B------:R-:W-:-:S03]  /*74f10*/  NOP ;  /* 0x0000000000007918 */ /* 0x000fc60000000000 */
[----:B------:R-:W-:Y:S04]  /*74f20*/  STL.64 [R1+0x760], R4 ;  /* 0x0007600401007387 */ /* 0x000fe80000100a00 */
[----:B------:R-:W-:Y:S04]  /*74f30*/  STL.64 [R1+0x768], R6 ;  /* 0x0007680601007387 */ /* 0x000fe80000100a00 */
        /* <DEDUP_REMOVED lines=12> */
[----:B------:R-:W3:Y:S01]  /*75000*/  LDL.LU.64 R26, [R1+0xe88] ;  /* 0x000e8800011a7983 */ /* 0x000ee20000300a00 */
[----:B----4-:R-:W-:-:S02]  /*75010*/  IMAD R13, R21, 0x100, R20 ;  /* 0x00000100150d7824 */ /* 0x010fc400078e0214 */
[----:B------:R-:W-:Y:S02]  /*75020*/  IMAD R14, R23, 0x100, R22 ;  /* 0x00000100170e7824 */ /* 0x000fe400078e0216 */
[----:B------:R-:W-:Y:S01]  /*75030*/  IMAD R15, R0, 0x100, R19 ;  /* 0x00000100000f7824 */ /* 0x000fe200078e0213 */
[----:B------:R-:W-:Y:S01]  /*75040*/  F2FP.F16.E4M3.UNPACK_B R12, R12 ;  /* 0x0000000cff0c723e */ /* 0x000fe200020006ff */
[----:B---3--:R-:W-:Y:S04]  /*75050*/  STL.64 [R1+0x6518], R26 ;  /* 0x0065181a01007387 */ /* 0x008fe80000100a00 */
[----:B--2---:R0:W-:Y:S04]  /*75060*/  STL.64 [R1+0x6510], R24 ;  /* 0x0065101801007387 */ /* 0x0041e80000100a00 */
[----:B0-----:R-:W2:Y:S04]  /*75070*/  LDL.LU.64 R24, [R1+0x920] ;  /* 0x0009200001187983 */ /* 0x001ea80000300a00 */
[----:B------:R-:W2:Y:S01]  /*75080*/  LDL.LU.64 R26, [R1+0x928] ;  /* 0x00092800011a7983 */ /* 0x000ea20000300a00 */
[----:B------:R-:W-:-:S02]  /*75090*/  F2FP.F16.E4M3.UNPACK_B R13, R13 ;  /* 0x0000000dff0d723e */ /* 0x000fc400020006ff */
[----:B------:R-:W-:Y:S02]  /*750a0*/  F2FP.F16.E4M3.UNPACK_B R14, R14 ;  /* 0x0000000eff0e723e */ /* 0x000fe400020006ff */
[----:B------:R-:W-:Y:S01]  /*750b0*/  F2FP.F16.E4M3.UNPACK_B R15, R15 ;  /* 0x0000000fff0f723e */ /* 0x000fe200020006ff */
[----:B------:R-:W3:Y:S04]  /*750c0*/  LDL.LU.64 R4, [R1+0xe20] ;  /* 0x000e200001047983 */ /* 0x000ee80000300a00 */
[----:B------:R-:W3:Y:S04]  /*750d0*/  LDL.LU.64 R6, [R1+0xe28] ;  /* 0x000e280001067983 */ /* 0x000ee80000300a00 */
[----:B------:R-:W4:Y:S04]  /*750e0*/  LDL.LU.64 R20, [R1+0xe10] ;  /* 0x000e100001147983 */ /* 0x000f280000300a00 */
[----:B------:R-:W4:Y:S04]  /*750f0*/  LDL.LU.64 R22, [R1+0xe18] ;  /* 0x000e180001167983 */ /* 0x000f280000300a00 */
[----:B------:R-:W3:Y:S04]  /*75100*/  LDL.LU.64 R16, [R1+0xdf0] ;  /* 0x000df00001107983 */ /* 0x000ee80000300a00 */
[----:B------:R-:W3:Y:S01]  /*75110*/  LDL.LU.64 R18, [R1+0xdf8] ;  /* 0x000df80001127983 */ /* 0x000ee20000300a00 */
[----:B--2---:R-:W-:Y:S03]  /*75120*/  HMMA.16816.F32 R8, R12, R8, R24 ;  /* 0x000000080c08723c */ /* 0x004fe60000001818 */
[----:B------:R-:W2:Y:S04]  /*75130*/  LDL.LU.64 R26, [R1+0x6518] ;  /* 0x00651800011a7983 */ /* 0x000ea80000300a00 */
[----:B------:R-:W2:-:S12]  /*75140*/  LDL.LU.64 R24, [R1+0x6510] ;  /* 0x0065100001187983 */ /* 0x000e980000300a00 */
[----:B------:R-:W-:Y:S04]  /*75150*/  STL.64 [R1+0x7b0], R8 ;  /* 0x0007b00801007387 */ /* 0x000fe80000100a00 */
[----:B------:R0:W-:Y:S04]  /*75160*/  STL.64 [R1+0x7b8], R10 ;  /* 0x0007b80a01007387 */ /* 0x0001e80000100a00 */
[----:B0-----:R-:W2:Y:S02]  /*75170*/  LDL.LU.64 R10, [R1+0x6508] ;  /* 0x00650800010a7983 */ /* 0x001ea40000300a00 */
[----:B--2---:R-:W-:Y:S02]  /*75180*/  HMMA.16816.F32 R8, R12, R10, R24 ;  /* 0x0000000a0c08723c */ /* 0x004fe40000001818 */
[----:B------:R-:W2:Y:S04]  /*75190*/  LDL.LU.64 R26, [R1+0x6500] ;  /* 0x00650000011a7983 */ /* 0x000ea80000300a00 */
[----:B------:R-:W2:-:S13]  /*751a0*/  LDL.LU.64 R24, [R1+0x64f8] ;  /* 0x0064f80001187983 */ /* 0x000e9a0000300a00 */
[----:B------:R0:W-:Y:S04]  /*751b0*/  STL.64 [R1+0x7c0], R8 ;  /* 0x0007c00801007387 */ /* 0x0001e80000100a00 */
[----:B------:R2:W-:Y:S04]  /*751c0*/  STL.64 [R1+0x7c8], R10 ;  /* 0x0007c80a01007387 */ /* 0x0005e80000100a00 */
[----:B0-----:R-:W2:Y:S02]  /*751d0*/  LDL.LU.64 R8, [R1+0x64f0] ;  /* 0x0064f00001087983 */ /* 0x001ea40000300a00 */
[----:B--2---:R-:W-:Y:S02]  /*751e0*/  HMMA.16816.F32 R8, R12, R8, R24 ;  /* 0x000000080c08723c */ /* 0x004fe40000001818 */
[----:B------:R-:W2:Y:S04]  /*751f0*/  LDL.LU.64 R26, [R1+0x64e8] ;  /* 0x0064e800011a7983 */ /* 0x000ea80000300a00 */
[----:B------:R-:W2:-:S13]  /*75200*/  LDL.LU.64 R24, [R1+0x64e0] ;  /* 0x0064e00001187983 */ /* 0x000e9a0000300a00 */
[----:B------:R-:W-:Y:S04]  /*75210*/  STL.64 [R1+0x7d0], R8 ;  /* 0x0007d00801007387 */ /* 0x000fe80000100a00 */
[----:B------:R0:W-:Y:S04]  /*75220*/  STL.64 [R1+0x7d8], R10 ;  /* 0x0007d80a01007387 */ /* 0x0001e80000100a00 */
[----:B0-----:R-:W2:Y:S02]  /*75230*/  LDL.LU.64 R10, [R1+0x64d8] ;  /* 0x0064d800010a7983 */ /* 0x001ea40000300a00 */
[----:B--2---:R-:W-:Y:S02]  /*75240*/  HMMA.16816.F32 R8, R12, R10, R24 ;  /* 0x0000000a0c08723c */ /* 0x004fe40000001818 */
[----:B------:R-:W2:Y:S04]  /*75250*/  LDL.LU.64 R26, [R1+0x64d0] ;  /* 0x0064d000011a7983 */ /* 0x000ea80000300a00 */
[----:B------:R-:W2:-:S13]  /*75260*/  LDL.LU.64 R24, [R1+0x64c8] ;  /* 0x0064c80001187983 */ /* 0x000e9a0000300a00 */
        /* <DEDUP_REMOVED lines=12> */
[----:B------:R0:W-:Y:S04]  /*75330*/  STL.64 [R1+0x810], R4 ;  /* 0x0008100401007387 */ /* 0x0001e80000100a00 */
[----:B------:R1:W-:Y:S04]  /*75340*/  STL.64 [R1+0x818], R6 ;  /* 0x0008180601007387 */ /* 0x0003e80000100a00 */
[----:B0-----:R-:W2:Y:S04]  /*75350*/  LDL.LU.64 R4, [R1+0xde0] ;  /* 0x000de00001047983 */ /* 0x001ea80000300a00 */
[----:B-1----:R-:W2:Y:S04]  /*75360*/  LDL.LU.64 R6, [R1+0xde8] ;  /* 0x000de80001067983 */ /* 0x002ea80000300a00 */
[----:B------:R-:W3:Y:S04]  /*75370*/  LDL.LU R0, [R1+0x18e8] ;  /* 0x0018e80001007983 */ /* 0x000ee80000300800 */
[----:B------:R-:W-:Y:S04]  /*75380*/  STL.64 [R1+0x820], R20 ;  /* 0x0008201401007387 */ /* 0x000fe80000100a00 */
[----:B------:R0:W-:Y:S04]  /*75390*/  STL.64 [R1+0x828], R22 ;  /* 0x0008281601007387 */ /* 0x0001e80000100a00 */
[----:B0-----:R-:W4:Y:S04]  /*753a0*/  LDL.LU.64 R22, [R1+0x64a0] ;  /* 0x0064a00001167983 */ /* 0x001f280000300a00 */
[----:B------:R-:W2:Y:S04]  /*753b0*/  LDL.LU.64 R20, [R1+0x6498] ;  /* 0x0064980001147983 */ /* 0x000ea80000300a00 */
[----:B------:R-:W-:Y:S04]  /*753c0*/  STL.64 [R1+0x6420], R26 ;  /* 0x0064201a01007387 */ /* 0x000fe80000100a00 */
[----:B------:R0:W-:Y:S04]  /*753d0*/  STL.64 [R1+0x6418], R24 ;  /* 0x0064181801007387 */ /* 0x0001e80000100a00 */
[----:B0-----:R-:W4:Y:S04]  /*753e0*/  LDL.LU.64 R24, [R1+0xe00] ;  /* 0x000e000001187983 */ /* 0x001f280000300a00 */
[----:B------:R-:W4:Y:S01]  /*753f0*/  LDL.LU.64 R26, [R1+0xe08] ;  /* 0x000e0800011a7983 */ /* 0x000f220000300a00 */
[C---:B--2---:R-:W-:Y:S08]  /*75400*/  HMMA.16816.F32 R16, R12.reuse, R20, R16 ;  /* 0x000000140c10723c */ /* 0x044ff00000001810 */
[----:B----4-:R-:W-:-:S15]  /*75410*/  HMMA.16816.F32 R24, R12, R22, R24 ;  /* 0x000000160c18723c */ /* 0x010fde0000001818 */
[----:B------:R-:W-:-:S04]  /*75420*/  NOP ;  /* 0x0000000000007918 */ /* 0x000fc80000000000 */
[----:B------:R0:W-:Y:S04]  /*75430*/  STL.64 [R1+0x830], R24 ;  /* 0x0008301801007387 */ /* 0x0001e80000100a00 */
[----:B------:R-:W-:Y:S04]  /*75440*/  STL.64 [R1+0x838], R26 ;  /* 0x0008381a01007387 */ /* 0x000fe80000100a00 */
[----:B0-----:R-:W2:Y:S04]  /*75450*/  LDL.64 R24, [R1+0x18] ;  /* 0x0000180001187983 */ /* 0x001ea80000100a00 */
[----:B------:R-:W-:Y:S04]  /*75460*/  STL.64 [R1+0x850], R16 ;  /* 0x0008501001007387 */ /* 0x000fe80000100a00 */
[----:B------:R0:W-:Y:S04]  /*75470*/  STL.64 [R1+0x858], R18 ;  /* 0x0008581201007387 */ /* 0x0001e80000100a00 */
[----:B0-----:R-:W4:Y:S04]  /*75480*/  LDL.LU.64 R18, [R1+0x6490] ;  /* 0x0064900001127983 */ /* 0x001f280000300a00 */
[----:B------:R-:W2:Y:S04]  /*75490*/  LDL.LU.64 R16, [R1+0x6488] ;  /* 0x0064880001107983 */ /* 0x000ea80000300a00 */
[----:B------:R0:W-:Y:S04]  /*754a0*/  STL.64 [R1+0x6400], R22 ;  /* 0x0064001601007387 */ /* 0x0001e80000100a00 */
[----:B0-----:R-:W2:Y:S04]  /*754b0*/  LDL.LU R22, [R1+0x18e0] ;  /* 0x0018e00001167983 */ /* 0x001ea80000300800 */
[----:B------:R-:W2:Y:S04]  /*754c0*/  LDL.LU R23, [R1+0x18ec] ;  /* 0x0018ec0001177983 */ /* 0x000ea80000300800 */
[----:B------:R0:W-:Y:S04]  /*754d0*/  STL.64 [R1+0x63f8], R20 ;  /* 0x0063f81401007387 */ /* 0x0001e80000100a00 */
[----:B0-----:R-:W3:Y:S04]  /*754e0*/  LDL.LU R20, [R1+0x18d8] ;  /* 0x0018d80001147983 */ /* 0x001ee80000300800 */
[----:B------:R-:W3:Y:S04]  /*754f0*/  LDL.LU R21, [R1+0x18e4] ;  /* 0x0018e40001157983 */ /* 0x000ee80000300800 */
[----:B--2---:R-:W-:Y:S04]  /*75500*/  STL.64 [R1+0x6450], R22 ;  /* 0x0064501601007387 */ /* 0x004fe80000100a00 */
[----:B---3--:R0:W-:Y:S04]  /*75510*/  STL.64 [R1+0x6448], R20 ;  /* 0x0064481401007387 */ /* 0x0081e80000100a00 */
[----:B0-----:R-:W2:Y:S04]  /*75520*/  LDL.LU.64 R20, [R1+0xdd0] ;  /* 0x000dd00001147983 */ /* 0x001ea80000300a00 */
[----:B------:R-:W2:Y:S01]  /*75530*/  LDL.LU.64 R22, [R1+0xdd8] ;  /* 0x000dd80001167983 */ /* 0x000ea20000300a00 */
[----:B----4-:R-:W-:-:S15]  /*75540*/  HMMA.16816.F32 R4, R12, R18, R4 ;  /* 0x000000120c04723c */ /* 0x010fde0000001804 */
[----:B------:R-:W-:-:S04]  /*75550*/  NOP ;  /* 0x0000000000007918 */ /* 0x000fc80000000000 */
[----:B------:R0:W-:Y:S04]  /*75560*/  STL.64 [R1+0x860], R4 ;  /* 0x0008600401007387 */ /* 0x0001e80000100a00 */
[----:B------:R1:W-:Y:S04]  /*75570*/  STL.64 [R1+0x868], R6 ;  /* 0x0008680601007387 */ /* 0x0003e80000100a00 */
[----:B0-----:R-:W3:Y:S04]  /*75580*/  LDL.LU.64 R4, [R1+0x880] ;  /* 0x0008800001047983 */ /* 0x001ee80000300a00 */
[----:B-1----:R-:W3:Y:S01]  /*75590*/  LDL.LU.64 R6, [R1+0x888] ;  /* 0x0008880001067983 */ /* 0x002ee20000300a00 */
[----:B--2---:R-:W-:-:S15]  /*755a0*/  HMMA.16816.F32 R20, R12, R16, R20 ;  /* 0x000000100c14723c */ /* 0x004fde0000001814 */
[----:B------:R-:W-:-:S04]  /*755b0*/  NOP ;  /* 0x0000000000007918 */ /* 0x000fc80000000000 */
[----:B------:R0:W-:Y:S04]  /*755c0*/  STL.64 [R1+0x870], R20 ;  /* 0x0008701401007387 */ /* 0x0001e80000100a00 */
[----:B------:R1:W-:Y:S04]  /*755d0*/  STL.64 [R1+0x878], R22 ;  /* 0x0008781601007387 */ /* 0x0003e80000100a00 */
[----:B0-----:R-:W2:Y:S04]  /*755e0*/  LDL.LU.64 R20, [R1+0x8b0] ;  /* 0x0008b00001147983 */ /* 0x001ea80000300a00 */
[----:B-1----:R-:W4:Y:S01]  /*755f0*/  LDL.LU.64 R22, [R1+0x8b8] ;  /* 0x0008b80001167983 */ /* 0x002f220000300a00 */
[C---:B---3--:R-:W-:Y:S03]  /*75600*/  HMMA.16816.F32 R4, R12.reuse, R10, R4 ;  /* 0x0000000a0c04723c */ /* 0x048fe60000001804 */
[----:B----4-:R-:W-:Y:S04]  /*75610*/  STL.64 [R1+0x6460], R22 ;  /* 0x0064601601007387 */ /* 0x010fe80000100a00 */
[----:B--2---:R0:W-:Y:S04]  /*75620*/  STL.64 [R1+0x6458], R20 ;  /* 0x0064581401007387 */ /* 0x0041e80000100a00 */
[----:B0-----:R-:W2:Y:S04]  /*75630*/  LDL.LU.64 R20, [R1+0x8c0] ;  /* 0x0008c00001147983 */ /* 0x001ea80000300a00 */
[----:B------:R-:W3:Y:S04]  /*75640*/  LDL.LU.64 R22, [R1+0x8c8] ;  /* 0x0008c80001167983 */ /* 0x000ee80000300a00 */
[----:B---3--:R-:W-:Y:S04]  /*75650*/  STL.64 [R1+0x6470], R22 ;  /* 0x0064701601007387 */ /* 0x008fe80000100a00 */
[----:B--2---:R0:W-:Y:S04]  /*75660*/  STL.64 [R1+0x6468], R20 ;  /* 0x0064681401007387 */ /* 0x0041e80000100a00 */
[----:B0-----:R-:W2:Y:S04]  /*75670*/  LDL.LU.64 R20, [R1+0x8a0] ;  /* 0x0008a00001147983 */ /* 0x001ea80000300a00 */
[----:B------:R-:W2:Y:S04]  /*75680*/  LDL.LU.64 R22, [R1+0x8a8] ;  /* 0x0008a80001167983 */ /* 0x000ea80000300a00 */
[----:B------:R-:W-:Y:S04]  /*75690*/  STL [R1+0x63e0], R17 ;  /* 0x0063e01101007387 */ /* 0x000fe80000100800 */
[----:B------:R-:W-:Y:S04]  /*756a0*/  STL.64 [R1+0x6430], R18 ;  /* 0x0064301201007387 */ /* 0x000fe80000100a00 */
[----:B------:R0:W-:Y:S04]  /*756b0*/  STL [R1+0x6428], R16 ;  /* 0x0064281001007387 */ /* 0x0001e80000100800 */
[----:B0-----:R-:W3:Y:S04]  /*756c0*/  LDL.LU.64 R16, [R1+0x890] ;  /* 0x0008900001107983 */ /* 0x001ee80000300a00 */
[----:B------:R-:W3:Y:S04]  /*756d0*/  LDL.LU.64 R18, [R1+0x898] ;  /* 0x0008980001127983 */ /* 0x000ee80000300a00 */
[----:B------:R-:W-:Y:S04]  /*756e0*/  STL.64 [R1+0x880], R4 ;  /* 0x0008800401007387 */ /* 0x000fe80000100a00 */
[----:B------:R0:W-:Y:S04]  /*756f0*/  STL.64 [R1+0x888], R6 ;  /* 0x0008880601007387 */ /* 0x0001e80000100a00 */
[----:B0-----:R-:W2:Y:S04]  /*75700*/  LDL.LU.64 R6, [R1+0x6480] ;  /* 0x0064800001067983 */ /* 0x001ea80000300a00 */
[----:B------:R-:W4:Y:S04]  /*75710*/  LDL.LU.64 R4, [R1+0x6478] ;  /* 0x0064780001047983 */ /* 0x000f280000300a00 */
[----:B------:R-:W4:Y:S04]  /*75720*/  LDL.64 R26, [R1+0x10] ;  /* 0x00001000011a7983 */ /* 0x000f280000100a00 */
[----:B------:R0:W-:Y:S04]  /*75730*/  STL [R1+0x63d4], R10 ;  /* 0x0063d40a01007387 */ /* 0x0001e80000100800 */
[----:B0-----:R-:W4:Y:S04]  /*75740*/  LDL.LU R10, [R1+0x18dc] ;  /* 0x0018dc00010a7983 */ /* 0x001f280000300800 */
[----:B------:R0:W-:Y:S04]  /*75750*/  STL [R1+0x63d0], R11 ;  /* 0x0063d00b01007387 */ /* 0x0001e80000100800 */
[----:B0-----:R-:W4:Y:S01]  /*75760*/  LDL.LU R11, [R1+0x18d0] ;  /* 0x0018d000010b7983 */ /* 0x001f220000300800 */
[C---:B---3--:R-:W-:Y:S08]  /*75770*/  HMMA.16816.F32 R16, R12.reuse, R8, R16 ;  /* 0x000000080c10723c */ /* 0x048ff00000001810 */
[C---:B--2---:R-:W-:Y:S11]  /*75780*/  HMMA.16816.F32 R20, R12.reuse, R6, R20 ;  /* 0x000000060c14723c */ /* 0x044ff60000001814 */
[----:B------:R0:W-:Y:S04]  /*75790*/  STL.64 [R1+0x890], R16 ;  /* 0x0008901001007387 */ /* 0x0001e80000100a00 */
[----:B------:R1:W-:Y:S04]  /*757a0*/  STL.64 [R1+0x898], R18 ;  /* 0x0008981201007387 */ /* 0x0003e80000100a00 */
[----:B0-----:R-:W2:Y:S04]  /*757b0*/  LDL.LU.64 R16, [R1+0x8d0] ;  /* 0x0008d00001107983 */ /* 0x001ea80000300a00 */
[----:B-1----:R-:W2:Y:S04]  /*757c0*/  LDL.LU.64 R18, [R1+0x8d8] ;  /* 0x0008d80001127983 */ /* 0x002ea80000300a00 */
[----:B------:R0:W-:Y:S04]  /*757d0*/  STL [R1+0x63dc], R8 ;  /* 0x0063dc0801007387 */ /* 0x0001e80000100800 */
[----:B0-----:R-:W3:Y:S04]  /*757e0*/  LDL.LU R8, [R1+0x18d4] ;  /* 0x0018d40001087983 */ /* 0x001ee80000300800 */
[----:B------:R-:W-:Y:S04]  /*757f0*/  STL [R1+0x63d8], R9 ;  /* 0x0063d80901007387 */ /* 0x000fe80000100800 */
[----:B------:R-:W-:Y:S04]  /*75800*/  STL.64 [R1+0x8a0], R20 ;  /* 0x0008a01401007387 */ /* 0x000fe80000100a00 */
[----:B------:R0:W-:Y:S04]  /*75810*/  STL.64 [R1+0x8a8], R22 ;  /* 0x0008a81601007387 */ /* 0x0001e80000100a00 */
[----:B0-----:R-:W4:Y:S04]  /*75820*/  LDL.LU.64 R22, [R1+0x6470] ;  /* 0x0064700001167983 */ /* 0x001f280000300a00 */
[----:B------:R-:W4:Y:S02]  /*75830*/  LDL.LU.64 R20, [R1+0x6468] ;  /* 0x0064680001147983 */ /* 0x000f240000300a00 */
[----:B----4-:R-:W-:-:S15]  /*75840*/  HMMA.16816.F32 R20, R12, R4, R20 ;  /* 0x000000040c14723c */ /* 0x010fde0000001814 */
[----:B------:R-:W-:-:S04]  /*75850*/  NOP ;  /* 0x0000000000007918 */ /* 0x000fc80000000000 */
[----:B------:R-:W-:Y:S04]  /*75860*/  STL.64 [R1+0x8c0], R20 ;  /* 0x0008c01401007387 */ /* 0x000fe80000100a00 */
[----:B------:R0:W-:Y:S04]  /*75870*/  STL.64 [R1+0x8c8], R22 ;  /* 0x0008c81601007387 */ /* 0x0001e80000100a00 */
[----:B0-----:R-:W4:Y:S04]  /*75880*/  LDL.LU.64 R22, [R1+0x6460] ;  /* 0x0064600001167983 */ /* 0x001f280000300a00 */
[----:B------:R-:W4:Y:S04]  /*75890*/  LDL.LU.64 R20, [R1+0x6458] ;  /* 0x0064580001147983 */ /* 0x000f280000300a00 */
[----:B------:R-:W-:Y:S04]  /*758a0*/  STL [R1+0x63ac], R4 ;  /* 0x0063ac0401007387 */ /* 0x000fe80000100800 */
[----:B------:R-:W-:Y:S01]  /*758b0*/  STL [R1+0x63a8], R5 ;  /* 0x0063a80501007387 */ /* 0x000fe20000100800 */
[----:B----4-:R-:W-:Y:S03]  /*758c0*/  HMMA.16816.F32 R12, R12, R2, R20 ;  /* 0x000000020c0c723c */ /* 0x010fe60000001814 */
[----:B------:R-:W4:Y:S04]  /*758d0*/  LDL.LU.64 R22, [R1+0x6450] ;  /* 0x0064500001167983 */ /* 0x000f280000300a00 */
[----:B------:R-:W2:-:S12]  /*758e0*/  LDL.LU.64 R20, [R1+0x6448] ;  /* 0x0064480001147983 */ /* 0x000e980000300a00 */
[----:B------:R3:W-:Y:S04]  /*758f0*/  STL.64 [R1+0x8b0], R12 ;  /* 0x0008b00c01007387 */ /* 0x0007e80000100a00 */
[----:B------:R4:W-:Y:S01]  /*75900*/  STL.64 [R1+0x8b8], R14 ;  /* 0x0008b80e01007387 */ /* 0x0009e20000100a00 */
[----:B---3--:R-:W-:-:S03]  /*75910*/  IMAD R12, R11, 0x100, R8 ;  /* 0x000001000b0c7824 */ /* 0x008fc600078e0208 */
[----:B------:R-:W3:Y:S02]  /*75920*/  LDL.LU.64 R8, [R1+0x8e0] ;  /* 0x0008e00001087983 */ /* 0x000ee40000300a00 */
[----:B------:R-:W-:Y:S01]  /*75930*/  F2FP.F16.E4M3.UNPACK_B R12, R12 ;  /* 0x0000000cff0c723e */ /* 0x000fe200020006ff */
[----:B----4-:R-:W-:Y:S02]  /*75940*/  IMAD R15, R0, 0x100, R23 ;  /* 0x00000100000f7824 */ /* 0x010fe400078e0217 */
[----:B--2---:R-:W-:Y:S02]  /*75950*/  IMAD R13, R20, 0x100, R10 ;  /* 0x00000100140d7824 */ /* 0x004fe400078e020a */
[----:B------:R-:W-:Y:S01]  /*75960*/  IMAD R14, R22, 0x100, R21 ;  /* 0x00000100160e7824 */ /* 0x000fe200078e0215 */
[----:B------:R-:W3:Y:S01]  /*75970*/  LDL.LU.64 R10, [R1+0x8e8] ;  /* 0x0008e800010a7983 */ /* 0x000ee20000300a00 */
[----:B------:R-:W-:Y:S02]  /*75980*/  F2FP.F16.E4M3.UNPACK_B R15, R15 ;  /* 0x0000000fff0f723e */ /* 0x000fe400020006ff */
[----:B------:R-:W-:-:S02]  /*75990*/  F2FP.F16.E4M3.UNPACK_B R13, R13 ;  /* 0x0000000dff0d723e */ /* 0x000fc400020006ff */
[----:B------:R-:W-:-:S07]  /*759a0*/  F2FP.F16.E4M3.UNPACK_B R14, R14 ;  /* 0x0000000eff0e723e */ /* 0x000fce00020006ff */
[----:B------:R-:W-:-:S15]  /*759b0*/  HMMA.16816.F32 R16, R12, R24, R16 ;  /* 0x000000180c10723c */ /* 0x000fde0000001810 */
[----:B------:R-:W-:-:S04]  /*759c0*/  NOP ;  /* 0x0000000000007918 */ /* 0x000fc80000000000 */
[----:B------:R0:W-:Y:S04]  /*759d0*/  STL.64 [R1+0x8d0], R16 ;  /* 0x0008d01001007387 */ /* 0x0001e80000100a00 */
[----:B------:R1:W-:Y:S04]  /*759e0*/  STL.64 [R1+0x8d8], R18 ;  /* 0x0008d81201007387 */ /* 0x0003e80000100a00 */
[----:B0-----:R-:W2:Y:S04]  /*759f0*/  LDL.LU.64 R16, [R1+0x900] ;  /* 0x0009000001107983 */ /* 0x001ea80000300a00 */
[----:B-1----:R-:W4:Y:S01]  /*75a00*/  LDL.LU.64 R18, [R1+0x908] ;  /* 0x0009080001127983 */ /* 0x002f220000300a00 */
[----:B------:R-:W-:-:S02]  /*75a10*/  IMAD.MOV.U32 R4, RZ, RZ, R24 ;  /* 0x000000ffff047224 */ /* 0x000fc400078e0018 */
[----:B------:R-:W-:Y:S02]  /*75a20*/  IMAD.MOV.U32 R5, RZ, RZ, R25 ;  /* 0x000000ffff057224 */ /* 0x000fe400078e0019 */
[----:B------:R-:W-:Y:S01]  /*75a30*/  IMAD.MOV.U32 R0, RZ, RZ, R27 ;  /* 0x000000ffff007224 */ /* 0x000fe200078e001b */
[C---:B---3--:R-:W-:Y:S01]  /*75a40*/  HMMA.16816.F32 R20, R12.reuse, R26, R8 ;  /* 0x0000001a0c14723c */ /* 0x048fe20000001808 */
[----:B------:R-:W-:Y:S01]  /*75a50*/  IMAD.MOV.U32 R11, RZ, RZ, R26 ;  /* 0x000000ffff0b7224 */ /* 0x000fe200078e001a */
[----:B----4-:R-:W-:Y:S04]  /*75a60*/  STL.64 [R1+0x6440], R18 ;  /* 0x0064401201007387 */ /* 0x010fe80000100a00 */
[----:B--2---:R0:W-:Y:S04]  /*75a70*/  STL.64 [R1+0x6438], R16 ;  /* 0x0064381001007387 */ /* 0x0041e80000100a00 */
[----:B0-----:R-:W2:Y:S04]  /*75a80*/  LDL.LU.64 R16, [R1+0x8f0] ;  /* 0x0008f00001107983 */ /* 0x001ea80000300a00 */
[----:B------:R-:W2:Y:S04]  /*75a90*/  LDL.LU.64 R18, [R1+0x8f8] ;  /* 0x0008f80001127983 */ /* 0x000ea80000300a00 */
[----:B------:R0:W-:Y:S04]  /*75aa0*/  STL.64 [R1+0x63b8], R6 ;  /* 0x0063b80601007387 */ /* 0x0001e80000100a00 */
[----:B0-----:R-:W3:Y:S04]  /*75ab0*/  LDL.64 R6, [R1] ;  /* 0x0000000001067983 */ /* 0x001ee80000100a00 */
[----:B------:R0:W-:Y:S04]  /*75ac0*/  STL.64 [R1+0x63b0], R4 ;  /* 0x0063b00401007387 */ /* 0x0001e80000100a00 */
[----:B0-----:R-:W2:Y:S04]  /*75ad0*/  LDL.64 R4, [R1+0x8] ;  /* 0x0000080001047983 */ /* 0x001ea80000100a00 */
[----:B------:R0:W-:Y:S04]  /*75ae0*/  STL.64 [R1+0x8e0], R20 ;  /* 0x0008e01401007387 */ /* 0x0001e80000100a00 */
[----:B------:R1:W-:Y:S04]  /*75af0*/  STL.64 [R1+0x8e8], R22 ;  /* 0x0008e81601007387 */ /* 0x0003e80000100a00 */
[----:B------:R-:W4:Y:S04]  /*75b00*/  LDL.LU.64 R24, [R1+0x910] ;  /* 0x0009100001187983 */ /* 0x000f280000300a00 */
[----:B------:R-:W4:Y:S04]  /*75b10*/  LDL.LU.64 R26, [R1+0x918] ;  /* 0x00091800011a7983 */ /* 0x000f280000300a00 */
[----:B0-----:R-:W3:Y:S04]  /*75b20*/  LDL.LU.64 R20, [R1+0xdb0] ;  /* 0x000db00001147983 */ /* 0x001ee80000300a00 */
[----:B-1----:R-:W3:Y:S01]  /*75b30*/  LDL.LU.64 R22, [R1+0xdb8] ;  /* 0x000db80001167983 */ /* 0x002ee20000300a00 */
[C---:B--2---:R-:W-:Y:S03]  /*75b40*/  HMMA.16816.F32 R16, R12.reuse, R4, R16 ;  /* 0x000000040c10723c */ /* 0x044fe60000001810 */
[----:B---3--:R-:W-:Y:S04]  /*75b50*/  STL.64 [R1+0x6410], R22 ;  /* 0x0064101601007387 */ /* 0x008fe80000100a00 */
[----:B------:R0:W-:Y:S04]  /*75b60*/  STL.64 [R1+0x6408], R20 ;  /* 0x0064081401007387 */ /* 0x0001e80000100a00 */
[----:B0-----:R-:W2:Y:S04]  /*75b70*/  LDL.LU.64 R20, [R1+0xdc0] ;  /* 0x000dc00001147983 */ /* 0x001ea80000300a00 */
[----:B------:R-:W2:Y:S04]  /*75b80*/  LDL.LU.64 R22, [R1+0xdc8] ;  /* 0x000dc80001167983 */ /* 0x000ea80000300a00 */
        /* <DEDUP_REMOVED lines=8> */
[----:B0-----:R-:W3:Y:S04]  /*75c10*/  LDL.LU.64 R18, [R1+0x6430] ;  /* 0x0064300001127983 */ /* 0x001ee80000300a00 */
[----:B------:R-:W2:Y:S01]  /*75c20*/  LDL.LU R16, [R1+0x6428] ;  /* 0x0064280001107983 */ /* 0x000ea20000300800 */
[----:B----4-:R-:W-:Y:S01]  /*75c30*/  HMMA.16816.F32 R24, R12, R28, R24 ;  /* 0x0000001c0c18723c */ /* 0x010fe20000001818 */
[----:B------:R-:W-:-:S02]  /*75c40*/  IMAD.MOV.U32 R17, RZ, RZ, R6 ;  /* 0x000000ffff117224 */ /* 0x000fc400078e0006 */
[----:B------:R-:W-:Y:S02]  /*75c50*/  IMAD.MOV.U32 R9, RZ, RZ, R4 ;  /* 0x000000ffff097224 */ /* 0x000fe400078e0004 */
[----:B------:R-:W-:Y:S02]  /*75c60*/  IMAD.MOV.U32 R10, RZ, RZ, R5 ;  /* 0x000000ffff0a7224 */ /* 0x000fe400078e0005 */
[----:B------:R-:W-:Y:S01]  /*75c70*/  IMAD.MOV.U32 R8, RZ, RZ, R7 ;  /* 0x000000ffff087224 */ /* 0x000fe200078e0007 */
[----:B---3--:R-:W-:Y:S04]  /*75c80*/  STL.64 [R1+0x63f0], R18 ;  /* 0x0063f01201007387 */ /* 0x008fe80000100a00 */
[----:B--2---:R0:W-:Y:S04]  /*75c90*/  STL.64 [R1+0x63e8], R16 ;  /* 0x0063e81001007387 */ /* 0x0041e80000100a00 */
[----:B0-----:R-:W2:Y:S04]  /*75ca0*/  LDL.LU.64 R16, [R1+0xda0] ;  /* 0x000da00001107983 */ /* 0x001ea80000300a00 */
[----:B------:R-:W2:Y:S04]  /*75cb0*/  LDL.LU.64 R18, [R1+0xda8] ;  /* 0x000da80001127983 */ /* 0x000ea80000300a00 */
[----:B------:R-:W3:Y:S04]  /*75cc0*/  LDL.LU.64 R4, [R1+0x970] ;  /* 0x0009700001047983 */ /* 0x000ee80000300a00 */
[----:B------:R-:W3:Y:S04]  /*75cd0*/  LDL.LU.64 R6, [R1+0x978] ;  /* 0x0009780001067983 */ /* 0x000ee80000300a00 */
        /* <DEDUP_REMOVED lines=15> */
[----:B------:R-:W4:Y:S04]  /*75dd0*/  LDL.LU.64 R20, [R1+0x63f8] ;  /* 0x0063f80001147983 */ /* 0x000f280000300a00 */
[----:B------:R-:W-:Y:S04]  /*75de0*/  STL.64 [R1+0x6338], R26 ;  /* 0x0063381a01007387 */ /* 0x000fe80000100a00 */
[----:B------:R0:W-:Y:S04]  /*75df0*/  STL.64 [R1+0x6330], R24 ;  /* 0x0063301801007387 */ /* 0x0001e80000100a00 */
[----:B0-----:R-:W4:Y:S04]  /*75e00*/  LDL.LU.64 R24, [R1+0x950] ;  /* 0x0009500001187983 */ /* 0x001f280000300a00 */
[----:B------:R-:W4:Y:S01]  /*75e10*/  LDL.LU.64 R26, [R1+0x958] ;  /* 0x00095800011a7983 */ /* 0x000f220000300a00 */
[----:B--2---:R-:W-:-:S15]  /*75e20*/  HMMA.16816.F32 R16, R12, R22, R16 ;  /* 0x000000160c10723c */ /* 0x004fde0000001810 */
[----:B------:R-:W-:-:S04]  /*75e30*/  NOP ;  /* 0x0000000000007918 */ /* 0x000fc80000000000 */
[----:B------:R-:W-:Y:S04]  /*75e40*/  STL.64 [R1+0x940], R16 ;  /* 0x0009401001007387 */ /* 0x000fe80000100a00 */
[----:B------:R0:W-:Y:S04]  /*75e50*/  STL.64 [R1+0x948], R18 ;  /* 0x0009481201007387 */ /* 0x0001e80000100a00 */
[----:B0-----:R-:W2:Y:S04]  /*75e60*/  LDL.LU.64 R18, [R1+0x63f0] ;  /* 0x0063f00001127983 */ /* 0x001ea80000300a00 */
[----:B------:R-:W2:Y:S01]  /*75e70*/  LDL.LU.64 R16, [R1+0x63e8] ;  /* 0x0063e80001107983 */ /* 0x000ea20000300a00 */
[----:B----4-:R-:W-:Y:S03]  /*75e80*/  HMMA.16816.F32 R24, R12, R20, R24 ;  /* 0x000000140c18723c */ /* 0x010fe60000001818 */
[----:B------:R-:W-:Y:S04]  /*75e90*/  STL.64 [R1+0x6348], R22 ;  /* 0x0063481601007387 */ /* 0x000fe80000100a00 */
[----:B------:R0:W-:-:S12]  /*75ea0*/  STL.64 [R1+0x6340], R20 ;  /* 0x0063401401007387 */ /* 0x0001d80000100a00 */
[----:B------:R-:W-:Y:S04]  /*75eb0*/  STL.64 [R1+0x950], R24 ;  /* 0x0009501801007387 */ /* 0x000fe80000100a00 */
[----:B------:R2:W-:Y:S04]  /*75ec0*/  STL.64 [R1+0x958], R26 ;  /* 0x0009581a01007387 */ /* 0x0005e80000100a00 */
[----:B0-----:R-:W4:Y:S04]  /*75ed0*/  LDL.LU.64 R20, [R1+0x960] ;  /* 0x0009600001147983 */ /* 0x001f280000300a00 */
[----:B------:R-:W4:Y:S01]  /*75ee0*/  LDL.LU.64 R22, [R1+0x968] ;  /* 0x0009680001167983 */ /* 0x000f220000300a00 */
[----:B--2---:R-:W-:-:S03]  /*75ef0*/  IMAD.MOV.U32 R26, RZ, RZ, R17 ;  /* 0x000000ffff1a7224 */ /* 0x004fc600078e0011 */
[----:B------:R-:W3:Y:S01]  /*75f00*/  LDL.LU R17, [R1+0x63e0] ;  /* 0x0063e00001117983 */ /* 0x000ee20000300800 */
[----:B------:R-:W-:-:S03]  /*75f10*/  IMAD.MOV.U32 R27, RZ, RZ, R8 ;  /* 0x000000ffff1b7224 */ /* 0x000fc600078e0008 */
[----:B------:R-:W2:Y:S01]  /*75f20*/  LDL.LU R8, [R1+0x63dc] ;  /* 0x0063dc0001087983 */ /* 0x000ea20000300800 */
[----:B------:R-:W-:Y:S02]  /*75f30*/  IMAD.MOV.U32 R24, RZ, RZ, R9 ;  /* 0x000000ffff187224 */ /* 0x000fe400078e0009 */
[----:B------:R-:W-:Y:S01]  /*75f40*/  IMAD.MOV.U32 R25, RZ, RZ, R10 ;  /* 0x000000ffff197224 */ /* 0x000fe200078e000a */
[----:B----4-:R-:W-:Y:S01]  /*75f50*/  HMMA.16816.F32 R20, R12, R18, R20 ;  /* 0x000000120c14723c */ /* 0x010fe20000001814 */
[----:B------:R-:W-:Y:S04]  /*75f60*/  STL.64 [R1+0x6350], R26 ;  /* 0x0063501a01007387 */ /* 0x000fe80000100a00 */
[----:B------:R-:W2:-:S14]  /*75f70*/  LDL.LU R9, [R1+0x63d8] ;  /* 0x0063d80001097983 */ /* 0x000e9c0000300800 */
[----:B------:R-:W-:Y:S04]  /*75f80*/  STL.64 [R1+0x960], R20 ;  /* 0x0009601401007387 */ /* 0x000fe80000100a00 */
[----:B------:R3:W-:Y:S04]  /*75f90*/  STL.64 [R1+0x968], R22 ;  /* 0x0009681601007387 */ /* 0x0007e80000100a00 */
[----:B------:R-:W4:Y:S04]  /*75fa0*/  LDL.LU R10, [R1+0x63d4] ;  /* 0x0063d400010a7983 */ /* 0x000f280000300800 */
[----:B------:R-:W-:Y:S01]  /*75fb0*/  STL.64 [R1+0x6368], R24 ;  /* 0x0063681801007387 */ /* 0x000fe20000100a00 */
[----:B---3--:R-:W-:Y:S03]  /*75fc0*/  HMMA.16816.F32 R20, R12, R16, R4 ;  /* 0x000000100c14723c */ /* 0x008fe60000001804 */
[----:B------:R-:W3:Y:S04]  /*75fd0*/  LDL.LU.64 R4, [R1+0x990] ;  /* 0x0009900001047983 */ /* 0x000ee80000300a00 */
[----:B------:R-:W2:Y:S01]  /*75fe0*/  LDL.LU.64 R6, [R1+0x998] ;  /* 0x0009980001067983 */ /* 0x000ea20000300a00 */
[----:B------:R-:W-:-:S11]  /*75ff0*/  IMAD.MOV.U32 R26, RZ, RZ, R11 ;  /* 0x000000ffff1a7224 */ /* 0x000fd600078e000b */
[----:B------:R-:W-:Y:S04]  /*76000*/  STL.64 [R1+0x970], R20 ;  /* 0x0009701401007387 */ /* 0x000fe80000100a00 */
[----:B------:R-:W-:Y:S04]  /*76010*/  STL.64 [R1+0x978], R22 ;  /* 0x0009781601007387 */ /* 0x000fe80000100a00 */
[----:B--2---:R-:W-:Y:S04]  /*76020*/  STL.64 [R1+0x63c8], R6 ;  /* 0x0063c80601007387 */ /* 0x004fe80000100a00 */
[----:B---3--:R0:W-:Y:S04]  /*76030*/  STL.64 [R1+0x63c0], R4 ;  /* 0x0063c00401007387 */ /* 0x0081e80000100a00 */
[----:B0-----:R-:W4:Y:S04]  /*76040*/  LDL.LU.64 R4, [R1+0x980] ;  /* 0x0009800001047983 */ /* 0x001f280000300a00 */
[----:B------:R-:W4:Y:S04]  /*76050*/  LDL.LU.64 R6, [R1+0x988] ;  /* 0x0009880001067983 */ /* 0x000f280000300a00 */
[----:B------:R-:W4:Y:S04]  /*76060*/  LDL.LU R11, [R1+0x63d0] ;  /* 0x0063d000010b7983 */ /* 0x000f280000300800 */
[----:B------:R-:W2:Y:S04]  /*76070*/  LDL.LU.64 R20, [R1+0x9b0] ;  /* 0x0009b00001147983 */ /* 0x000ea80000300a00 */
[----:B------:R-:W3:Y:S01]  /*76080*/  LDL.LU.64 R22, [R1+0x9b8] ;  /* 0x0009b80001167983 */ /* 0x000ee20000300a00 */
[----:B------:R-:W-:Y:S01]  /*76090*/  IMAD.MOV.U32 R27, RZ, RZ, R0 ;  /* 0x000000ffff1b7224 */ /* 0x000fe200078e0000 */
[C---:B----4-:R-:W-:Y:S02]  /*760a0*/  HMMA.16816.F32 R4, R12.reuse, R10, R4 ;  /* 0x0000000a0c04723c */ /* 0x050fe40000001804 */
[----:B---3--:R-:W-:Y:S04]  /*760b0*/  STL.64 [R1+0x63a0], R22 ;  /* 0x0063a01601007387 */ /* 0x008fe80000100a00 */
[----:B--2---:R0:W-:Y:S04]  /*760c0*/  STL.64 [R1+0x6398], R20 ;  /* 0x0063981401007387 */ /* 0x0041e80000100a00 */
[----:B0-----:R-:W2:Y:S04]  /*760d0*/  LDL.LU.64 R20, [R1+0x9a0] ;  /* 0x0009a00001147983 */ /* 0x001ea80000300a00 */
[----:B------:R-:W2:Y:S04]  /*760e0*/  LDL.LU.64 R22, [R1+0x9a8] ;  /* 0x0009a80001167983 */ /* 0x000ea80000300a00 */
[----:B------:R-:W3:Y:S04]  /*760f0*/  LDL.LU R0, [R1+0x1908] ;  /* 0x0019080001007983 */ /* 0x000ee80000300800 */
[----:B------:R0:W-:Y:S04]  /*76100*/  STL.64 [R1+0x6380], R26 ;  /* 0x0063801a01007387 */ /* 0x0001e80000100a00 */
[----:B0-----:R-:W4:Y:S04]  /*76110*/  LDL.LU R26, [R1+0x1900] ;  /* 0x00190000011a7983 */ /* 0x001f280000300800 */
[----:B------:R-:W3:Y:S04]  /*76120*/  LDL.LU R27, [R1+0x190c] ;  /* 0x00190c00011b7983 */ /* 0x000ee80000300800 */
[----:B------:R-:W-:Y:S04]  /*76130*/  STL.64 [R1+0x6318], R18 ;  /* 0x0063181201007387 */ /* 0x000fe80000100a00 */
[----:B------:R0:W-:Y:S04]  /*76140*/  STL.64 [R1+0x6310], R16 ;  /* 0x0063101001007387 */ /* 0x0001e80000100a00 */
[----:B0-----:R-:W2:Y:S04]  /*76150*/  LDL.LU.64 R16, [R1+0x9c0] ;  /* 0x0009c00001107983 */ /* 0x001ea80000300a00 */
[----:B------:R-:W2:Y:S04]  /*76160*/  LDL.LU.64 R18, [R1+0x9c8] ;  /* 0x0009c80001127983 */ /* 0x000ea80000300a00 */
        /* <DEDUP_REMOVED lines=9> */
[----:B------:R-:W3:Y:S01]  /*76200*/  LDL.LU.64 R4, [R1+0x63b0] ;  /* 0x0063b00001047983 */ /* 0x000ee20000300a00 */
[----:B--2---:R-:W-:Y:S01]  /*76210*/  HMMA.16816.F32 R20, R12, R6, R20 ;  /* 0x000000060c14723c */ /* 0x004fe20000001814 */
[----:B---3--:R-:W-:-:S02]  /*76220*/  IMAD.MOV.U32 R24, RZ, RZ, R4 ;  /* 0x000000ffff187224 */ /* 0x008fc400078e0004 */
[----:B------:R-:W-:Y:S01]  /*76230*/  IMAD.MOV.U32 R25, RZ, RZ, R5 ;  /* 0x000000ffff197224 */ /* 0x000fe200078e0005 */
[----:B------:R-:W2:Y:S04]  /*76240*/  LDL.LU R4, [R1+0x63ac] ;  /* 0x0063ac0001047983 */ /* 0x000ea80000300800 */
[----:B------:R-:W2:Y:S04]  /*76250*/  LDL.LU R5, [R1+0x63a8] ;  /* 0x0063a80001057983 */ /* 0x000ea80000300800 */
[----:B------:R0:W-:Y:S04]  /*76260*/  STL.64 [R1+0x62f8], R10 ;  /* 0x0062f80a01007387 */ /* 0x0001e80000100a00 */
[----:B0-----:R-:W3:Y:S04]  /*76270*/  LDL.LU R10, [R1+0x18f8] ;  /* 0x0018f800010a7983 */ /* 0x001ee80000300800 */
[----:B------:R-:W4:Y:S04]  /*76280*/  LDL.LU R11, [R1+0x1904] ;  /* 0x00190400010b7983 */ /* 0x000f280000300800 */
[----:B------:R0:W-:Y:S04]  /*76290*/  STL.64 [R1+0x62f0], R8 ;  /* 0x0062f00801007387 */ /* 0x0001e80000100a00 */
[----:B0-----:R-:W3:Y:S04]  /*762a0*/  LDL.LU R8, [R1+0x18f0] ;  /* 0x0018f00001087983 */ /* 0x001ee80000300800 */
[----:B------:R-:W3:Y:S04]  /*762b0*/  LDL.LU R9, [R1+0x18fc] ;  /* 0x0018fc0001097983 */ /* 0x000ee80000300800 */
[----:B------:R-:W-:Y:S04]  /*762c0*/  STL.64 [R1+0x9a0], R20 ;  /* 0x0009a01401007387 */ /* 0x000fe80000100a00 */
[----:B------:R0:W-:Y:S04]  /*762d0*/  STL.64 [R1+0x9a8], R22 ;  /* 0x0009a81601007387 */ /* 0x0001e80000100a00 */
[----:B0-----:R-:W3:Y:S04]  /*762e0*/  LDL.LU.64 R22, [R1+0x63a0] ;  /* 0x0063a00001167983 */ /* 0x001ee80000300a00 */
[----:B------:R-:W3:Y:S04]  /*762f0*/  LDL.LU.64 R20, [R1+0x6398] ;  /* 0x0063980001147983 */ /* 0x000ee80000300a00 */
[----:B------:R0:W-:Y:S04]  /*76300*/  STL.64 [R1+0x6308], R6 ;  /* 0x0063080601007387 */ /* 0x0001e80000100a00 */
[----:B0-----:R-:W4:Y:S01]  /*76310*/  LDL.LU R7, [R1+0x18f4] ;  /* 0x0018f40001077983 */ /* 0x001f220000300800 */
[----:B--2---:R-:W-:-:S15]  /*76320*/  HMMA.16816.F32 R16, R12, R4, R16 ;  /* 0x000000040c10723c */ /* 0x004fde0000001810 */
[----:B------:R-:W-:-:S04]  /*76330*/  NOP ;  /* 0x0000000000007918 */ /* 0x000fc80000000000 */
[----:B------:R-:W-:Y:S04]  /*76340*/  STL.64 [R1+0x9c0], R16 ;  /* 0x0009c01001007387 */ /* 0x000fe80000100a00 */
[----:B------:R-:W-:Y:S04]  /*76350*/  STL.64 [R1+0x9c8], R18 ;  /* 0x0009c81201007387 */ /* 0x000fe80000100a00 */
[----:B------:R-:W-:Y:S01]  /*76360*/  STL.64 [R1+0x6300], R4 ;  /* 0x0063000401007387 */ /* 0x000fe20000100a00 */
[----:B---3--:R-:W-:Y:S03]  /*76370*/  HMMA.16816.F32 R12, R12, R2, R20 ;  /* 0x000000020c0c723c */ /* 0x008fe60000001814 */
[----:B------:R-:W2:Y:S04]  /*76380*/  LDL.LU.64 R20, [R1+0xa00] ;  /* 0x000a000001147983 */ /* 0x000ea80000300a00 */
[----:B------:R-:W3:-:S12]  /*76390*/  LDL.LU.64 R22, [R1+0xa08] ;  /* 0x000a080001167983 */ /* 0x000ed80000300a00 */
[----:B------:R-:W-:Y:S04]  /*763a0*/  STL.64 [R1+0x9b0], R12 ;  /* 0x0009b00c01007387 */ /* 0x000fe80000100a00 */
[----:B------:R-:W-:Y:S04]  /*763b0*/  STL.64 [R1+0x9b8], R14 ;  /* 0x0009b80e01007387 */ /* 0x000fe80000100a00 */
        /* <DEDUP_REMOVED lines=10> */
[----:B------:R-:W-:Y:S02]  /*76460*/  IMAD R14, R26, 0x100, R11 ;  /* 0x000001001a0e7824 */ /* 0x000fe400078e020b */
[----:B------:R-:W-:Y:S01]  /*76470*/  IMAD R15, R0, 0x100, R27 ;  /* 0x00000100000f7824 */ /* 0x000fe200078e021b */
[----:B---3--:R-:W-:Y:S04]  /*76480*/  STL.64 [R1+0x6390], R22 ;  /* 0x0063901601007387 */ /* 0x008fe80000100a00 */
[----:B--2---:R0:W-:Y:S04]  /*76490*/  STL.64 [R1+0x6388], R20 ;  /* 0x0063881401007387 */ /* 0x0041e80000100a00 */
[----:B0-----:R-:W2:Y:S04]  /*764a0*/  LDL.LU.64 R20, [R1+0x9d0] ;  /* 0x0009d00001147983 */ /* 0x001ea80000300a00 */
[----:B------:R-:W2:Y:S01]  /*764b0*/  LDL.LU.64 R22, [R1+0x9d8] ;  /* 0x0009d80001167983 */ /* 0x000ea20000300a00 */
[----:B------:R-:W-:-:S02]  /*764c0*/  F2FP.F16.E4M3.UNPACK_B R12, R12 ;  /* 0x0000000cff0c723e */ /* 0x000fc400020006ff */
[----:B------:R-:W-:Y:S02]  /*764d0*/  F2FP.F16.E4M3.UNPACK_B R13, R13 ;  /* 0x0000000dff0d723e */ /* 0x000fe400020006ff */
        /* <DEDUP_REMOVED lines=25> */
[----:B0-----:R-:W2:Y:S01]  /*76670*/  LDL.LU.64 R26, [R1+0x6350] ;  /* 0x00635000011a7983 */ /* 0x001ea20000300a00 */
[C---:B---3--:R-:W-:Y:S08]  /*76680*/  HMMA.16816.F32 R16, R12.reuse, R28, R16 ;  /* 0x0000001c0c10723c */ /* 0x048ff00000001810 */
[----:B--2---:R-:W-:Y:S01]  /*76690*/  HMMA.16816.F32 R24, R12, R26, R20 ;  /* 0x0000001a0c18723c */ /* 0x004fe20000001814 */
[----:B------:R-:W2:Y:S04]  /*766a0*/  LDL.LU.64 R22, [R1+0x6348] ;  /* 0x0063480001167983 */ /* 0x000ea80000300a00 */
[----:B------:R-:W3:-:S14]  /*766b0*/  LDL.LU.64 R20, [R1+0x6340] ;  /* 0x0063400001147983 */ /* 0x000edc0000300a00 */
[----:B------:R-:W-:Y:S04]  /*766c0*/  STL.64 [R1+0xa00], R24 ;  /* 0x000a001801007387 */ /* 0x000fe80000100a00 */
[----:B------:R0:W-:Y:S04]  /*766d0*/  STL.64 [R1+0xa08], R26 ;  /* 0x000a081a01007387 */ /* 0x0001e80000100a00 */
[----:B0-----:R-:W4:Y:S04]  /*766e0*/  LDL.LU.64 R26, [R1+0x6338] ;  /* 0x00633800011a7983 */ /* 0x001f280000300a00 */
[----:B------:R-:W2:Y:S04]  /*766f0*/  LDL.LU.64 R24, [R1+0x6330] ;  /* 0x0063300001187983 */ /* 0x000ea80000300a00 */
[----:B------:R0:W-:Y:S04]  /*76700*/  STL.64 [R1+0xa10], R16 ;  /* 0x000a101001007387 */ /* 0x0001e80000100a00 */
[----:B------:R1:W-:Y:S04]  /*76710*/  STL.64 [R1+0xa18], R18 ;  /* 0x000a181201007387 */ /* 0x0003e80000100a00 */
[----:B0-----:R-:W2:Y:S04]  /*76720*/  LDL.LU.64 R16, [R1+0xa50] ;  /* 0x000a500001107983 */ /* 0x001ea80000300a00 */
[----:B-1----:R-:W2:Y:S01]  /*76730*/  LDL.LU.64 R18, [R1+0xa58] ;  /* 0x000a580001127983 */ /* 0x002ea20000300a00 */
[C---:B----4-:R-:W-:Y:S03]  /*76740*/  HMMA.16816.F32 R8, R12.reuse, R26, R8 ;  /* 0x0000001a0c08723c */ /* 0x050fe60000001808 */
[----:B--2---:R-:W-:Y:S04]  /*76750*/  STL.64 [R1+0x6328], R18 ;  /* 0x0063281201007387 */ /* 0x004fe80000100a00 */
[----:B------:R0:W-:Y:S04]  /*76760*/  STL.64 [R1+0x6320], R16 ;  /* 0x0063201001007387 */ /* 0x0001e80000100a00 */
[----:B0-----:R-:W2:Y:S04]  /*76770*/  LDL.LU.64 R16, [R1+0xd80] ;  /* 0x000d800001107983 */ /* 0x001ea80000300a00 */
[----:B------:R-:W2:Y:S04]  /*76780*/  LDL.LU.64 R18, [R1+0xd88] ;  /* 0x000d880001127983 */ /* 0x000ea80000300a00 */
[----:B------:R-:W-:Y:S04]  /*76790*/  STL.64 [R1+0xa20], R8 ;  /* 0x000a200801007387 */ /* 0x000fe80000100a00 */
[----:B------:R0:W-:Y:S02]  /*767a0*/  STL.64 [R1+0xa28], R10 ;  /* 0x000a280a01007387 */ /* 0x0001e40000100a00 */
[----:B0-----:R-:W-:Y:S02]  /*767b0*/  HMMA.16816.F32 R8, R12, R24, R4 ;  /* 0x000000180c08723c */ /* 0x001fe40000001804 */
[----:B------:R-:W4:Y:S04]  /*767c0*/  LDL.LU.64 R4, [R1+0xa60] ;  /* 0x000a600001047983 */ /* 0x000f280000300a00 */
[----:B------:R-:W4:-:S13]  /*767d0*/  LDL.LU.64 R6, [R1+0xa68] ;  /* 0x000a680001067983 */ /* 0x000f1a0000300a00 */
[----:B------:R0:W-:Y:S04]  /*767e0*/  STL.64 [R1+0xa30], R8 ;  /* 0x000a300801007387 */ /* 0x0001e80000100a00 */
[----:B------:R1:W-:Y:S04]  /*767f0*/  STL.64 [R1+0xa38], R10 ;  /* 0x000a380a01007387 */ /* 0x0003e80000100a00 */
[----:B0-----:R-:W3:Y:S04]  /*76800*/  LDL.LU.64 R8, [R1+0xa70] ;  /* 0x000a700001087983 */ /* 0x001ee80000300a00 */
[----:B-1----:R-:W3:Y:S04]  /*76810*/  LDL.LU.64 R10, [R1+0xa78] ;  /* 0x000a7800010a7983 */ /* 0x002ee80000300a00 */
[----:B------:R-:W3:Y:S04]  /*76820*/  LDL.LU R0, [R1+0x1928] ;  /* 0x0019280001007983 */ /* 0x000ee80000300800 */
[----:B------:R0:W-:Y:S04]  /*76830*/  STL.64 [R1+0x6290], R26 ;  /* 0x0062901a01007387 */ /* 0x0001e80000100a00 */
[----:B0-----:R-:W3:Y:S04]  /*76840*/  LDL.64 R26, [R1+0x10] ;  /* 0x00001000011a7983 */ /* 0x001ee80000100a00 */
[----:B------:R0:W-:Y:S04]  /*76850*/  STL.64 [R1+0x6288], R24 ;  /* 0x0062881801007387 */ /* 0x0001e80000100a00 */
[----:B0-----:R-:W4:Y:S01]  /*76860*/  LDL.64 R24, [R1+0x18] ;  /* 0x0000180001187983 */ /* 0x001f220000100a00 */
[C---:B--2---:R-:W-:Y:S03]  /*76870*/  HMMA.16816.F32 R16, R12.reuse, R22, R16 ;  /* 0x000000160c10723c */ /* 0x044fe60000001810 */
[----:B---3--:R-:W-:Y:S04]  /*76880*/  STL.64 [R1+0x62c8], R26 ;  /* 0x0062c81a01007387 */ /* 0x008fe80000100a00 */
[----:B----4-:R0:W-:Y:S04]  /*76890*/  STL.64 [R1+0x62c0], R24 ;  /* 0x0062c01801007387 */ /* 0x0101e80000100a00 */
        /* <DEDUP_REMOVED lines=11> */
[----:B------:R-:W4:Y:S04]  /*76950*/  LDL.LU.64 R16, [R1+0x6310] ;  /* 0x0063100001107983 */ /* 0x000f280000300a00 */
[----:B------:R-:W-:Y:S04]  /*76960*/  STL.64 [R1+0x6270], R22 ;  /* 0x0062701601007387 */ /* 0x000fe80000100a00 */
[----:B------:R0:W-:Y:S04]  /*76970*/  STL.64 [R1+0x6268], R20 ;  /* 0x0062681401007387 */ /* 0x0001e80000100a00 */
[----:B0-----:R-:W2:Y:S04]  /*76980*/  LDL.LU.64 R20, [R1+0xa80] ;  /* 0x000a800001147983 */ /* 0x001ea80000300a00 */
[----:B------:R-:W2:Y:S01]  /*76990*/  LDL.LU.64 R22, [R1+0xa88] ;  /* 0x000a880001167983 */ /* 0x000ea20000300a00 */
[C---:B---3--:R-:W-:Y:S08]  /*769a0*/  HMMA.16816.F32 R4, R12.reuse, R18, R4 ;  /* 0x000000120c04723c */ /* 0x048ff00000001804 */
[C---:B----4-:R-:W-:Y:S11]  /*769b0*/  HMMA.16816.F32 R8, R12.reuse, R16, R8 ;  /* 0x000000100c08723c */ /* 0x050ff60000001808 */
        /* <DEDUP_REMOVED lines=9> */
[----:B------:R2:W-:Y:S02]  /*76a50*/  STL.64 [R1+0x6248], R16 ;  /* 0x0062481001007387 */ /* 0x0005e40000100a00 */
[----:B--2---:R-:W-:Y:S02]  /*76a60*/  HMMA.16816.F32 R16, R12, R10, R20 ;  /* 0x0000000a0c10723c */ /* 0x004fe40000001814 */
[----:B------:R0:W-:Y:S04]  /*76a70*/  STL [R1+0x6230], R11 ;  /* 0x0062300b01007387 */ /* 0x0001e80000100800 */
[----:B0-----:R-:W2:-:S13]  /*76a80*/  LDL.LU R11, [R1+0x192c] ;  /* 0x00192c00010b7983 */ /* 0x001e9a0000300800 */
[----:B------:R-:W-:Y:S04]  /*76a90*/  STL.64 [R1+0xa80], R16 ;  /* 0x000a801001007387 */ /* 0x000fe80000100a00 */
[----:B------:R3:W-:Y:S02]  /*76aa0*/  STL.64 [R1+0xa88], R18 ;  /* 0x000a881201007387 */ /* 0x0007e40000100a00 */
[----:B---3--:R-:W-:Y:S02]  /*76ab0*/  HMMA.16816.F32 R16, R12, R8, R24 ;  /* 0x000000080c10723c */ /* 0x008fe40000001818 */
[----:B------:R-:W3:Y:S04]  /*76ac0*/  LDL.LU.64 R24, [R1+0xab0] ;  /* 0x000ab00001187983 */ /* 0x000ee80000300a00 */
[----:B------:R-:W2:-:S13]  /*76ad0*/  LDL.LU.64 R26, [R1+0xab8] ;  /* 0x000ab800011a7983 */ /* 0x000e9a0000300a00 */
[----:B------:R-:W-:Y:S04]  /*76ae0*/  STL.64 [R1+0xa90], R16 ;  /* 0x000a901001007387 */ /* 0x000fe80000100a00 */
[----:B------:R-:W-:Y:S04]  /*76af0*/  STL.64 [R1+0xa98], R18 ;  /* 0x000a981201007387 */ /* 0x000fe80000100a00 */
[----:B--2---:R-:W-:Y:S04]  /*76b00*/  STL.64 [R1+0x62d8], R26 ;  /* 0x0062d81a01007387 */ /* 0x004fe80000100a00 */
[----:B---3--:R0:W-:Y:S04]  /*76b10*/  STL.64 [R1+0x62d0], R24 ;  /* 0x0062d01801007387 */ /* 0x0081e80000100a00 */
        /* <DEDUP_REMOVED lines=8> */
[----:B------:R-:W3:Y:S04]  /*76ba0*/  LDL.LU.64 R16, [R1+0xae0] ;  /* 0x000ae00001107983 */ /* 0x000ee80000300a00 */
[----:B------:R-:W3:Y:S04]  /*76bb0*/  LDL.LU.64 R18, [R1+0xae8] ;  /* 0x000ae80001127983 */ /* 0x000ee80000300a00 */
[----:B------:R0:W-:Y:S04]  /*76bc0*/  STL [R1+0x622c], R9 ;  /* 0x00622c0901007387 */ /* 0x0001e80000100800 */
[----:B0-----:R-:W3:Y:S04]  /*76bd0*/  LDL.LU R9, [R1+0x1920] ;  /* 0x0019200001097983 */ /* 0x001ee80000300800 */
[----:B------:R0:W-:Y:S04]  /*76be0*/  STL [R1+0x629c], R10 ;  /* 0x00629c0a01007387 */ /* 0x0001e80000100800 */
[----:B0-----:R-:W3:Y:S04]  /*76bf0*/  LDL.LU R10, [R1+0x1924] ;  /* 0x00192400010a7983 */ /* 0x001ee80000300800 */
[----:B------:R0:W-:Y:S04]  /*76c00*/  STL [R1+0x6298], R8 ;  /* 0x0062980801007387 */ /* 0x0001e80000100800 */
[----:B0-----:R-:W3:Y:S01]  /*76c10*/  LDL.LU R8, [R1+0x1918] ;  /* 0x0019180001087983 */ /* 0x001ee20000300800 */
[----:B--2---:R-:W-:-:S15]  /*76c20*/  HMMA.16816.F32 R24, R12, R6, R24 ;  /* 0x000000060c18723c */ /* 0x004fde0000001818 */
[----:B------:R-:W-:-:S04]  /*76c30*/  NOP ;  /* 0x0000000000007918 */ /* 0x000fc80000000000 */
        /* <DEDUP_REMOVED lines=8> */
[----:B0-----:R-:W2:Y:S04]  /*76cc0*/  LDL.LU.64 R26, [R1+0x62d8] ;  /* 0x0062d800011a7983 */ /* 0x001ea80000300a00 */
[----:B------:R-:W2:Y:S04]  /*76cd0*/  LDL.LU.64 R24, [R1+0x62d0] ;  /* 0x0062d00001187983 */ /* 0x000ea80000300a00 */
[----:B------:R0:W-:Y:S04]  /*76ce0*/  STL [R1+0x6228], R4 ;  /* 0x0062280401007387 */ /* 0x0001e80000100800 */
[----:B0-----:R-:W3:Y:S04]  /*76cf0*/  LDL.LU R4, [R1+0x191c] ;  /* 0x00191c0001047983 */ /* 0x001ee80000300800 */
[----:B------:R0:W-:Y:S04]  /*76d00*/  STL [R1+0x6224], R5 ;  /* 0x0062240501007387 */ /* 0x0001e80000100800 */
[----:B0-----:R-:W4:Y:S01]  /*76d10*/  LDL.LU R5, [R1+0x1910] ;  /* 0x0019100001057983 */ /* 0x001f220000300800 */
[----:B--2---:R-:W-:Y:S03]  /*76d20*/  HMMA.16816.F32 R12, R12, R2, R24 ;  /* 0x000000020c0c723c */ /* 0x004fe60000001818 */
[----:B------:R-:W2:Y:S04]  /*76d30*/  LDL.LU.64 R26, [R1+0x62c8] ;  /* 0x0062c800011a7983 */ /* 0x000ea80000300a00 */
[----:B------:R-:W2:-:S12]  /*76d40*/  LDL.LU.64 R24, [R1+0x62c0] ;  /* 0x0062c00001187983 */ /* 0x000e980000300a00 */
[----:B------:R-:W-:Y:S04]  /*76d50*/  STL.64 [R1+0xab0], R12 ;  /* 0x000ab00c01007387 */ /* 0x000fe80000100a00 */
[----:B------:R0:W-:Y:S04]  /*76d60*/  STL.64 [R1+0xab8], R14 ;  /* 0x000ab80e01007387 */ /* 0x0001e80000100a00 */
[----:B0-----:R-:W4:Y:S01]  /*76d70*/  LDL.LU R15, [R1+0x1914] ;  /* 0x00191400010f7983 */ /* 0x001f220000300800 */
[----:B---3--:R-:W-:Y:S02]  /*76d80*/  IMAD R13, R8, 0x100, R4 ;  /* 0x00000100080d7824 */ /* 0x008fe400078e0204 */
[----:B------:R-:W-:-:S03]  /*76d90*/  IMAD R14, R9, 0x100, R10 ;  /* 0x00000100090e7824 */ /* 0x000fc600078e020a */
[----:B------:R-:W-:Y:S02]  /*76da0*/  F2FP.F16.E4M3.UNPACK_B R13, R13 ;  /* 0x0000000dff0d723e */ /* 0x000fe400020006ff */
[----:B------:R-:W-:Y:S01]  /*76db0*/  F2FP.F16.E4M3.UNPACK_B R14, R14 ;  /* 0x0000000eff0e723e */ /* 0x000fe200020006ff */
[----:B----4-:R-:W-:Y:S02]  /*76dc0*/  IMAD R12, R5, 0x100, R15 ;  /* 0x00000100050c7824 */ /* 0x010fe400078e020f */
[----:B------:R-:W-:-:S03]  /*76dd0*/  IMAD R15, R0, 0x100, R11 ;  /* 0x00000100000f7824 */ /* 0x000fc600078e020b */
[----:B------:R-:W-:Y:S02]  /*76de0*/  F2FP.F16.E4M3.UNPACK_B R12, R12 ;  /* 0x0000000cff0c723e */ /* 0x000fe400020006ff */
[----:B------:R-:W-:-:S07]  /*76df0*/  F2FP.F16.E4M3.UNPACK_B R15, R15 ;  /* 0x0000000fff0f723e */ /* 0x000fce00020006ff */
[C---:B--2---:R-:W-:Y:S08]  /*76e00*/  HMMA.16816.F32 R20, R12.reuse, R24, R20 ;  /* 0x000000180c14723c */ /* 0x044ff00000001814 */
[----:B------:R-:W-:Y:S11]  /*76e10*/  HMMA.16816.F32 R8, R12, R26, R16 ;  /* 0x0000001a0c08723c */ /* 0x000ff60000001810 */
[----:B------:R-:W-:Y:S04]  /*76e20*/  STL.64 [R1+0xad0], R20 ;  /* 0x000ad01401007387 */ /* 0x000fe80000100a00 */
[----:B------:R-:W-:Y:S04]  /*76e30*/  STL.64 [R1+0xad8], R22 ;  /* 0x000ad81601007387 */ /* 0x000fe80000100a00 */
[----:B------:R0:W-:Y:S04]  /*76e40*/  STL.64 [R1+0xae0], R8 ;  /* 0x000ae00801007387 */ /* 0x0001e80000100a00 */
[----:B------:R1:W-:Y:S04]  /*76e50*/  STL.64 [R1+0xae8], R10 ;  /* 0x000ae80a01007387 */ /* 0x0003e80000100a00 */
[----:B0-----:R-:W2:Y:S04]  /*76e60*/  LDL.LU.64 R8, [R1+0xb00] ;  /* 0x000b000001087983 */ /* 0x001ea80000300a00 */
[----:B-1----:R-:W3:Y:S01]  /*76e70*/  LDL.LU.64 R10, [R1+0xb08] ;  /* 0x000b0800010a7983 */ /* 0x002ee20000300a00 */
[----:B------:R-:W-:-:S02]  /*76e80*/  IMAD.MOV.U32 R0, RZ, RZ, R25 ;  /* 0x000000ffff007224 */ /* 0x000fc400078e0019 */
[----:B------:R-:W-:Y:S02]  /*76e90*/  IMAD.MOV.U32 R4, RZ, RZ, R26 ;  /* 0x000000ffff047224 */ /* 0x000fe400078e001a */
[----:B------:R-:W-:Y:S01]  /*76ea0*/  IMAD.MOV.U32 R5, RZ, RZ, R27 ;  /* 0x000000ffff057224 */ /* 0x000fe200078e001b */
[----:B---3--:R0:W-:Y:S04]  /*76eb0*/  STL.64 [R1+0x62a8], R10 ;  /* 0x0062a80a01007387 */ /* 0x0081e80000100a00 */
[----:B0-----:R-:W3:Y:S04]  /*76ec0*/  LDL R10, [R1+0x8] ;  /* 0x00000800010a7983 */ /* 0x001ee80000100800 */
[----:B------:R-:W3:Y:S04]  /*76ed0*/  LDL R11, [R1+0xc] ;  /* 0x00000c00010b7983 */ /* 0x000ee80000100800 */
[----:B--2---:R-:W-:Y:S04]  /*76ee0*/  STL.64 [R1+0x62a0], R8 ;  /* 0x0062a00801007387 */ /* 0x004fe80000100a00 */
[----:B------:R-:W2:Y:S04]  /*76ef0*/  LDL.LU.64 R24, [R1+0xb10] ;  /* 0x000b100001187983 */ /* 0x000ea80000300a00 */
[----:B------:R-:W4:Y:S04]  /*76f00*/  LDL.LU.64 R26, [R1+0xb18] ;  /* 0x000b1800011a7983 */ /* 0x000f280000300a00 */
[----:B----4-:R-:W-:Y:S04]  /*76f10*/  STL.64 [R1+0x62b8], R26 ;  /* 0x0062b81a01007387 */ /* 0x010fe80000100a00 */
[----:B--2---:R0:W-:Y:S04]  /*76f20*/  STL.64 [R1+0x62b0], R24 ;  /* 0x0062b01801007387 */ /* 0x0041e80000100a00 */
[----:B0-----:R-:W3:Y:S04]  /*76f30*/  LDL.LU.64 R24, [R1+0xaf0] ;  /* 0x000af00001187983 */ /* 0x001ee80000300a00 */
[----:B------:R-:W3:Y:S04]  /*76f40*/  LDL.LU.64 R26, [R1+0xaf8] ;  /* 0x000af800011a7983 */ /* 0x000ee80000300a00 */
[----:B------:R-:W2:Y:S04]  /*76f50*/  LDL.LU.64 R20, [R1+0xbe0] ;  /* 0x000be00001147983 */ /* 0x000ea80000300a00 */
[----:B------:R-:W4:Y:S04]  /*76f60*/  LDL.LU.64 R22, [R1+0xbe8] ;  /* 0x000be80001167983 */ /* 0x000f280000300a00 */
[----:B----4-:R-:W-:Y:S04]  /*76f70*/  STL.64 [R1+0x6280], R22 ;  /* 0x0062801601007387 */ /* 0x010fe80000100a00 */
[----:B--2---:R0:W-:Y:S04]  /*76f80*/  STL.64 [R1+0x6278], R20 ;  /* 0x0062781401007387 */ /* 0x0041e80000100a00 */
[----:B0-----:R-:W2:Y:S04]  /*76f90*/  LDL.LU.64 R20, [R1+0xb20] ;  /* 0x000b200001147983 */ /* 0x001ea80000300a00 */
[----:B------:R-:W2:Y:S04]  /*76fa0*/  LDL.LU.64 R22, [R1+0xb28] ;  /* 0x000b280001167983 */ /* 0x000ea80000300a00 */
[----:B------:R-:W4:Y:S04]  /*76fb0*/  LDL.LU.64 R16, [R1+0xb60] ;  /* 0x000b600001107983 */ /* 0x000f280000300a00 */
[----:B------:R-:W2:Y:S01]  /*76fc0*/  LDL.LU.64 R18, [R1+0xb68] ;  /* 0x000b680001127983 */ /* 0x000ea20000300a00 */
[C---:B---3--:R-:W-:Y:S03]  /*76fd0*/  HMMA.16816.F32 R8, R12.reuse, R10, R24 ;  /* 0x0000000a0c08723c */ /* 0x048fe60000001818 */
[----:B--2---:R-:W-:Y:S04]  /*76fe0*/  STL.64 [R1+0x6260], R18 ;  /* 0x0062601201007387 */ /* 0x004fe80000100a00 */
[----:B----4-:R0:W-:Y:S04]  /*76ff0*/  STL.64 [R1+0x6258], R16 ;  /* 0x0062581001007387 */ /* 0x0101e80000100a00 */
[----:B0-----:R-:W2:Y:S04]  /*77000*/  LDL.LU.64 R16, [R1+0xb50] ;  /* 0x000b500001107983 */ /* 0x001ea80000300a00 */
[----:B------:R-:W2:Y:S04]  /*77010*/  LDL.LU.64 R18, [R1+0xb58] ;  /* 0x000b580001127983 */ /* 0x000ea80000300a00 */
[----:B------:R0:W-:Y:S04]  /*77020*/  STL.64 [R1+0x6240], R6 ;  /* 0x0062400601007387 */ /* 0x0001e80000100a00 */
[----:B0-----:R-:W3:Y:S04]  /*77030*/  LDL.64 R6, [R1] ;  /* 0x0000000001067983 */ /* 0x001ee80000100a00 */
[----:B------:R-:W-:Y:S04]  /*77040*/  STL.64 [R1+0x6238], R4 ;  /* 0x0062380401007387 */ /* 0x000fe80000100a00 */
[----:B------:R-:W4:Y:S04]  /*77050*/  LDL.LU.64 R26, [R1+0x62b8] ;  /* 0x0062b800011a7983 */ /* 0x000f280000300a00 */
[----:B------:R-:W4:Y:S04]  /*77060*/  LDL.LU.64 R24, [R1+0x62b0] ;  /* 0x0062b00001187983 */ /* 0x000f280000300a00 */
[----:B------:R-:W-:Y:S04]  /*77070*/  STL.64 [R1+0xaf0], R8 ;  /* 0x000af00801007387 */ /* 0x000fe80000100a00 */
[----:B------:R0:W-:Y:S04]  /*77080*/  STL.64 [R1+0xaf8], R10 ;  /* 0x000af80a01007387 */ /* 0x0001e80000100a00 */
[----:B0-----:R-:W3:Y:S04]  /*77090*/  LDL.LU.64 R10, [R1+0x62a8] ;  /* 0x0062a800010a7983 */ /* 0x001ee80000300a00 */
[----:B------:R-:W3:Y:S01]  /*770a0*/  LDL.LU.64 R8, [R1+0x62a0] ;  /* 0x0062a00001087983 */ /* 0x000ee20000300a00 */
[C---:B----4-:R-:W-:Y:S08]  /*770b0*/  HMMA.16816.F32 R24, R12.reuse, R28, R24 ;  /* 0x0000001c0c18723c */ /* 0x050ff00000001818 */
[----:B---3--:R-:W-:-:S15]  /*770c0*/  HMMA.16816.F32 R8, R12, R6, R8 ;  /* 0x000000060c08723c */ /* 0x008fde0000001808 */
[----:B------:R-:W-:-:S04]  /*770d0*/  NOP ;  /* 0x0000000000007918 */ /* 0x000fc80000000000 */
[----:B------:R-:W-:Y:S04]  /*770e0*/  STL.64 [R1+0xb00], R8 ;  /* 0x000b000801007387 */ /* 0x000fe80000100a00 */
[----:B------:R0:W-:Y:S04]  /*770f0*/  STL.64 [R1+0xb08], R10 ;  /* 0x000b080a01007387 */ /* 0x0001e80000100a00 */
[----:B0-----:R-:W3:Y:S04]  /*77100*/  LDL.LU R10, [R1+0x629c] ;  /* 0x00629c00010a7983 */ /* 0x001ee80000300800 */
[----:B------:R-:W4:Y:S01]  /*77110*/  LDL.LU R8, [R1+0x6298] ;  /* 0x0062980001087983 */ /* 0x000f220000300800 */
[----:B------:R-:W-:-:S02]  /*77120*/  IMAD.MOV.U32 R11, RZ, RZ, R6 ;  /* 0x000000ffff0b7224 */ /* 0x000fc400078e0006 */
[----:B------:R-:W-:Y:S01]  /*77130*/  IMAD.MOV.U32 R9, RZ, RZ, R7 ;  /* 0x000000ffff097224 */ /* 0x000fe200078e0007 */
[----:B------:R-:W2:Y:S04]  /*77140*/  LDL.LU.64 R4, [R1+0xb70] ;  /* 0x000b700001047983 */ /* 0x000ea80000300a00 */
[----:B------:R-:W2:Y:S04]  /*77150*/  LDL.LU.64 R6, [R1+0xb78] ;  /* 0x000b780001067983 */ /* 0x000ea80000300a00 */
        /* <DEDUP_REMOVED lines=33> */
[----:B0-----:R-:W4:Y:S04]  /*77370*/  LDL.LU R22, [R1+0x193c] ;  /* 0x00193c0001167983 */ /* 0x001f280000300800 */
[----:B------:R-:W4:Y:S04]  /*77380*/  LDL.LU R23, [R1+0x1938] ;  /* 0x0019380001177983 */ /* 0x000f280000300800 */
[----:B------:R0:W-:Y:S04]  /*77390*/  STL.64 [R1+0x61b0], R20 ;  /* 0x0061b01401007387 */ /* 0x0001e80000100a00 */
[----:B0-----:R-:W4:Y:S04]  /*773a0*/  LDL.LU R20, [R1+0x1934] ;  /* 0x0019340001147983 */ /* 0x001f280000300800 */
[----:B------:R-:W4:Y:S01]  /*773b0*/  LDL.LU R21, [R1+0x1930] ;  /* 0x0019300001157983 */ /* 0x000f220000300800 */
[C---:B--2---:R-:W-:Y:S08]  /*773c0*/  HMMA.16816.F32 R4, R12.reuse, R18, R4 ;  /* 0x000000120c04723c */ /* 0x044ff00000001804 */
[----:B---3--:R-:W-:Y:S11]  /*773d0*/  HMMA.16816.F32 R24, R12, R16, R24 ;  /* 0x000000100c18723c */ /* 0x008ff60000001818 */
[----:B------:R-:W-:Y:S04]  /*773e0*/  STL.64 [R1+0xb70], R4 ;  /* 0x000b700401007387 */ /* 0x000fe80000100a00 */
[----:B------:R0:W-:Y:S04]  /*773f0*/  STL.64 [R1+0xb78], R6 ;  /* 0x000b780601007387 */ /* 0x0001e80000100a00 */
[----:B0-----:R-:W2:Y:S04]  /*77400*/  LDL.LU.64 R6, [R1+0x6240] ;  /* 0x0062400001067983 */ /* 0x001ea80000300a00 */
[----:B------:R-:W3:Y:S04]  /*77410*/  LDL.LU.64 R4, [R1+0x6238] ;  /* 0x0062380001047983 */ /* 0x000ee80000300a00 */
[----:B------:R-:W-:Y:S04]  /*77420*/  STL.64 [R1+0xb90], R24 ;  /* 0x000b901801007387 */ /* 0x000fe80000100a00 */
[----:B------:R0:W-:Y:S02]  /*77430*/  STL.64 [R1+0xb98], R26 ;  /* 0x000b981a01007387 */ /* 0x0001e40000100a00 */
[----:B0-----:R-:W-:-:S02]  /*77440*/  IMAD.MOV.U32 R26, RZ, RZ, R11 ;  /* 0x000000ffff1a7224 */ /* 0x001fc400078e000b */
[----:B------:R-:W-:Y:S01]  /*77450*/  IMAD.MOV.U32 R27, RZ, RZ, R9 ;  /* 0x000000ffff1b7224 */ /* 0x000fe200078e0009 */
[----:B------:R-:W2:Y:S04]  /*77460*/  LDL.LU R11, [R1+0x6230] ;  /* 0x00623000010b7983 */ /* 0x000ea80000300800 */
[----:B------:R-:W4:Y:S04]  /*77470*/  LDL.LU R9, [R1+0x622c] ;  /* 0x00622c0001097983 */ /* 0x000f280000300800 */
[----:B------:R-:W2:Y:S04]  /*77480*/  LDL.64 R24, [R1+0x8] ;  /* 0x0000080001187983 */ /* 0x000ea80000100a00 */
[----:B------:R-:W-:Y:S04]  /*77490*/  STL.64 [R1+0x61f0], R26 ;  /* 0x0061f01a01007387 */ /* 0x000fe80000100a00 */
[----:B--2---:R0:W-:Y:S04]  /*774a0*/  STL.64 [R1+0x61e8], R24 ;  /* 0x0061e81801007387 */ /* 0x0041e80000100a00 */
[----:B0-----:R-:W4:Y:S04]  /*774b0*/  LDL.LU.64 R24, [R1+0xbb0] ;  /* 0x000bb00001187983 */ /* 0x001f280000300a00 */
[----:B------:R-:W4:Y:S04]  /*774c0*/  LDL.LU.64 R26, [R1+0xbb8] ;  /* 0x000bb800011a7983 */ /* 0x000f280000300a00 */
[----:B------:R-:W-:Y:S04]  /*774d0*/  STL.64 [R1+0x61a8], R18 ;  /* 0x0061a81201007387 */ /* 0x000fe80000100a00 */
[----:B------:R0:W-:Y:S04]  /*774e0*/  STL.64 [R1+0x61a0], R16 ;  /* 0x0061a01001007387 */ /* 0x0001e80000100a00 */
[----:B0-----:R-:W2:Y:S04]  /*774f0*/  LDL.LU.64 R16, [R1+0xba0] ;  /* 0x000ba00001107983 */ /* 0x001ea80000300a00 */
[----:B------:R-:W2:Y:S01]  /*77500*/  LDL.LU.64 R18, [R1+0xba8] ;  /* 0x000ba80001127983 */ /* 0x000ea20000300a00 */
[C---:B----4-:R-:W-:Y:S08]  /*77510*/  HMMA.16816.F32 R24, R12.reuse, R8, R24 ;  /* 0x000000080c18723c */ /* 0x050ff00000001818 */
[----:B--2---:R-:W-:-:S15]  /*77520*/  HMMA.16816.F32 R16, R12, R10, R16 ;  /* 0x0000000a0c10723c */ /* 0x004fde0000001810 */
[----:B------:R-:W-:-:S04]  /*77530*/  NOP ;  /* 0x0000000000007918 */ /* 0x000fc80000000000 */
[----:B------:R0:W-:Y:S04]  /*77540*/  STL.64 [R1+0xba0], R16 ;  /* 0x000ba01001007387 */ /* 0x0001e80000100a00 */
[----:B------:R1:W-:Y:S04]  /*77550*/  STL.64 [R1+0xba8], R18 ;  /* 0x000ba81201007387 */ /* 0x0003e80000100a00 */
[----:B0-----:R-:W2:Y:S04]  /*77560*/  LDL.LU.64 R16, [R1+0x840] ;  /* 0x0008400001107983 */ /* 0x001ea80000300a00 */
[----:B-1----:R-:W2:Y:S04]  /*77570*/  LDL.LU.64 R18, [R1+0x848] ;  /* 0x0008480001127983 */ /* 0x002ea80000300a00 */
[----:B------:R-:W-:Y:S04]  /*77580*/  STL.64 [R1+0xbb0], R24 ;  /* 0x000bb01801007387 */ /* 0x000fe80000100a00 */
[----:B------:R3:W-:Y:S02]  /*77590*/  STL.64 [R1+0xbb8], R26 ;  /* 0x000bb81a01007387 */ /* 0x0007e40000100a00 */
[----:B---3--:R-:W-:-:S02]  /*775a0*/  IMAD.MOV.U32 R26, RZ, RZ, R4 ;  /* 0x000000ffff1a7224 */ /* 0x008fc400078e0004 */
[----:B------:R-:W-:Y:S01]  /*775b0*/  IMAD.MOV.U32 R27, RZ, RZ, R5 ;  /* 0x000000ffff1b7224 */ /* 0x000fe200078e0005 */
[----:B------:R-:W3:Y:S04]  /*775c0*/  LDL.LU R4, [R1+0x6228] ;  /* 0x0062280001047983 */ /* 0x000ee80000300800 */
[----:B------:R-:W3:Y:S04]  /*775d0*/  LDL.LU R5, [R1+0x6224] ;  /* 0x0062240001057983 */ /* 0x000ee80000300800 */
[----:B------:R0:W-:Y:S04]  /*775e0*/  STL.64 [R1+0x6208], R26 ;  /* 0x0062081a01007387 */ /* 0x0001e80000100a00 */
[----:B------:R-:W4:Y:S04]  /*775f0*/  LDL.LU.64 R24, [R1+0xbc0] ;  /* 0x000bc00001187983 */ /* 0x000f280000300a00 */
[----:B0-----:R-:W4:Y:S04]  /*77600*/  LDL.LU.64 R26, [R1+0xbc8] ;  /* 0x000bc800011a7983 */ /* 0x001f280000300a00 */
[----:B------:R-:W-:Y:S04]  /*77610*/  STL.64 [R1+0x6198], R10 ;  /* 0x0061980a01007387 */ /* 0x000fe80000100a00 */
[----:B------:R0:W-:Y:S04]  /*77620*/  STL.64 [R1+0x6190], R8 ;  /* 0x0061900801007387 */ /* 0x0001e80000100a00 */
[----:B0-----:R-:W3:Y:S04]  /*77630*/  LDL.LU.64 R8, [R1+0xbd0] ;  /* 0x000bd00001087983 */ /* 0x001ee80000300a00 */
[----:B------:R-:W3:Y:S01]  /*77640*/  LDL.LU.64 R10, [R1+0xbd8] ;  /* 0x000bd800010a7983 */ /* 0x000ee20000300a00 */
[C---:B----4-:R-:W-:Y:S08]  /*77650*/  HMMA.16816.F32 R24, R12.reuse, R6, R24 ;  /* 0x000000060c18723c */ /* 0x050ff00000001818 */
[----:B---3--:R-:W-:Y:S11]  /*77660*/  HMMA.16816.F32 R8, R12, R4, R8 ;  /* 0x000000040c08723c */ /* 0x008ff60000001808 */
[----:B------:R-:W-:Y:S04]  /*77670*/  STL.64 [R1+0xbc0], R24 ;  /* 0x000bc01801007387 */ /* 0x000fe80000100a00 */
[----:B------:R0:W-:Y:S04]  /*77680*/  STL.64 [R1+0xbc8], R26 ;  /* 0x000bc81a01007387 */ /* 0x0001e80000100a00 */
[----:B0-----:R-:W3:Y:S04]  /*77690*/  LDL.LU R26, [R1+0x1940] ;  /* 0x00194000011a7983 */ /* 0x001ee80000300800 */
[----:B------:R-:W4:Y:S04]  /*776a0*/  LDL.LU R27, [R1+0x194c] ;  /* 0x00194c00011b7983 */ /* 0x000f280000300800 */
[----:B------:R-:W3:Y:S01]  /*776b0*/  LDL R24, [R1+0x18] ;  /* 0x0000180001187983 */ /* 0x000ee20000100800 */
[----:B------:R-:W-:-:S03]  /*776c0*/  IMAD.MOV.U32 R25, RZ, RZ, R0 ;  /* 0x000000ffff197224 */ /* 0x000fc600078e0000 */
[----:B------:R-:W4:Y:S04]  /*776d0*/  LDL.LU R0, [R1+0x6220] ;  /* 0x0062200001007983 */ /* 0x000f280000300800 */
[----:B------:R-:W-:Y:S04]  /*776e0*/  STL [R1+0x618c], R7 ;  /* 0x00618c0701007387 */ /* 0x000fe80000100800 */
[----:B------:R-:W-:Y:S04]  /*776f0*/  STL [R1+0x6188], R5 ;  /* 0x0061880501007387 */ /* 0x000fe80000100800 */
[----:B------:R-:W-:Y:S04]  /*77700*/  STL [R1+0x61e4], R6 ;  /* 0x0061e40601007387 */ /* 0x000fe80000100800 */
[----:B------:R-:W-:Y:S04]  /*77710*/  STL.64 [R1+0xbe0], R8 ;  /* 0x000be00801007387 */ /* 0x000fe80000100a00 */
[----:B------:R-:W-:Y:S04]  /*77720*/  STL.64 [R1+0xbe8], R10 ;  /* 0x000be80a01007387 */ /* 0x000fe80000100a00 */
[----:B------:R2:W-:Y:S02]  /*77730*/  STL [R1+0x61e0], R4 ;  /* 0x0061e00401007387 */ /* 0x0005e40000100800 */
[----:B--2---:R-:W-:Y:S02]  /*77740*/  HMMA.16816.F32 R4, R12, R2, R16 ;  /* 0x000000020c04723c */ /* 0x004fe40000001810 */
[----:B------:R-:W3:-:S15]  /*77750*/  LDL.LU R15, [R1+0x1944] ;  /* 0x00194400010f7983 */ /* 0x000ede0000300800 */
[----:B------:R-:W-:Y:S02]  /*77760*/  NOP ;  /* 0x0000000000007918 */ /* 0x000fe40000000000 */
[----:B------:R0:W-:Y:S04]  /*77770*/  STL.64 [R1+0xbd0], R4 ;  /* 0x000bd00401007387 */ /* 0x0001e80000100a00 */
[----:B------:R1:W-:Y:S04]  /*77780*/  STL.64 [R1+0xbd8], R6 ;  /* 0x000bd80601007387 */ /* 0x0003e80000100a00 */
[----:B0-----:R-:W2:Y:S04]  /*77790*/  LDL.LU.64 R4, [R1+0xc10] ;  /* 0x000c100001047983 */ /* 0x001ea80000300a00 */
[----:B-1----:R-:W2:Y:S04]  /*777a0*/  LDL.LU.64 R6, [R1+0xc18] ;  /* 0x000c180001067983 */ /* 0x002ea80000300a00 */
[----:B--2---:R-:W-:Y:S04]  /*777b0*/  STL.64 [R1+0x6200], R6 ;  /* 0x0062000601007387 */ /* 0x004fe80000100a00 */
[----:B------:R0:W-:Y:S04]  /*777c0*/  STL.64 [R1+0x61f8], R4 ;  /* 0x0061f80401007387 */ /* 0x0001e80000100a00 */
[----:B0-----:R-:W2:Y:S04]  /*777d0*/  LDL.LU.64 R4, [R1+0xc00] ;  /* 0x000c000001047983 */ /* 0x001ea80000300a00 */
[----:B------:R-:W2:Y:S01]  /*777e0*/  LDL.LU.64 R6, [R1+0xc08] ;  /* 0x000c080001067983 */ /* 0x000ea20000300a00 */
[----:B---3--:R-:W-:-:S02]  /*777f0*/  IMAD R14, R26, 0x100, R15 ;  /* 0x000001001a0e7824 */ /* 0x008fc400078e020f */
[----:B------:R-:W-:Y:S02]  /*77800*/  IMAD R12, R21, 0x100, R20 ;  /* 0x00000100150c7824 */ /* 0x000fe400078e0214 */
[----:B------:R-:W-:Y:S02]  /*77810*/  IMAD R13, R23, 0x100, R22 ;  /* 0x00000100170d7824 */ /* 0x000fe400078e0216 */
[----:B----4-:R-:W-:Y:S01]  /*77820*/  IMAD R15, R0, 0x100, R27 ;  /* 0x00000100000f7824 */ /* 0x010fe200078e021b */
        /* <DEDUP_REMOVED lines=29> */
[----:B0-----:R-:W2:Y:S04]  /*77a00*/  LDL.LU.64 R26, [R1+0x61f0] ;  /* 0x0061f000011a7983 */ /* 0x001ea80000300a00 */
[----:B------:R-:W2:Y:S02]  /*77a10*/  LDL.LU.64 R24, [R1+0x61e8] ;  /* 0x0061e80001187983 */ /* 0x000ea40000300a00 */
[----:B--2---:R-:W-:-:S15]  /*77a20*/  HMMA.16816.F32 R4, R12, R24, R4 ;  /* 0x000000180c04723c */ /* 0x004fde0000001804 */
[----:B------:R-:W-:-:S04]  /*77a30*/  NOP ;  /* 0x0000000000007918 */ /* 0x000fc80000000000 */
[----:B------:R0:W-:Y:S04]  /*77a40*/  STL.64 [R1+0xc10], R4 ;  /* 0x000c100401007387 */ /* 0x0001e80000100a00 */
[----:B------:R1:W-:Y:S01]  /*77a50*/  STL.64 [R1+0xc18], R6 ;  /* 0x000c180601007387 */ /* 0x0003e20000100a00 */
[----:B0-----:R-:W-:Y:S02]  /*77a60*/  IMAD.MOV.U32 R5, RZ, RZ, R25 ;  /* 0x000000ffff057224 */ /* 0x001fe400078e0019 */
[----:B-1----:R-:W-:Y:S01]  /*77a70*/  IMAD.MOV.U32 R7, RZ, RZ, R24 ;  /* 0x000000ffff077224 */ /* 0x002fe200078e0018 */
[----:B------:R-:W2:Y:S01]  /*77a80*/  LDL.LU R6, [R1+0x61e4] ;  /* 0x0061e40001067983 */ /* 0x000ea20000300800 */
[C---:B------:R-:W-:Y:S03]  /*77a90*/  HMMA.16816.F32 R24, R12.reuse, R26, R16 ;  /* 0x0000001a0c18723c */ /* 0x040fe60000001810 */
[----:B------:R-:W2:Y:S04]  /*77aa0*/  LDL.LU R4, [R1+0x61e0] ;  /* 0x0061e00001047983 */ /* 0x000ea80000300800 */
[----:B------:R-:W2:Y:S04]  /*77ab0*/  LDL.LU.64 R18, [R1+0x61d8] ;  /* 0x0061d80001127983 */ /* 0x000ea80000300a00 */
[----:B------:R-:W2:Y:S08]  /*77ac0*/  LDL.LU.64 R16, [R1+0x61d0] ;  /* 0x0061d00001107983 */ /* 0x000eb00000300a00 */
[----:B------:R-:W-:Y:S04]  /*77ad0*/  STL.64 [R1+0xc20], R24 ;  /* 0x000c201801007387 */ /* 0x000fe80000100a00 */
[----:B------:R0:W-:Y:S04]  /*77ae0*/  STL.64 [R1+0xc28], R26 ;  /* 0x000c281a01007387 */ /* 0x0001e80000100a00 */
[----:B0-----:R-:W3:Y:S04]  /*77af0*/  LDL.LU.64 R26, [R1+0x61c8] ;  /* 0x0061c800011a7983 */ /* 0x001ee80000300a00 */
[----:B------:R-:W4:Y:S01]  /*77b00*/  LDL.LU.64 R24, [R1+0x61c0] ;  /* 0x0061c00001187983 */ /* 0x000f220000300a00 */
[C---:B--2---:R-:W-:Y:S08]  /*77b10*/  HMMA.16816.F32 R16, R12.reuse, R28, R16 ;  /* 0x0000001c0c10723c */ /* 0x044ff00000001810 */
[C---:B---3--:R-:W-:Y:S08]  /*77b20*/  HMMA.16816.F32 R20, R12.reuse, R26, R20 ;  /* 0x0000001a0c14723c */ /* 0x048ff00000001814 */
[C---:B----4-:R-:W-:Y:S03]  /*77b30*/  HMMA.16816.F32 R8, R12.reuse, R24, R8 ;  /* 0x000000180c08723c */ /* 0x050fe60000001808 */
[----:B------:R0:W-:Y:S04]  /*77b40*/  STL.64 [R1+0xc30], R16 ;  /* 0x000c301001007387 */ /* 0x0001e80000100a00 */
[----:B------:R1:W-:Y:S04]  /*77b50*/  STL.64 [R1+0xc38], R18 ;  /* 0x000c381201007387 */ /* 0x0003e80000100a00 */
[----:B0-----:R-:W2:Y:S04]  /*77b60*/  LDL.LU.64 R16, [R1+0xc70] ;  /* 0x000c700001107983 */ /* 0x001ea80000300a00 */
[----:B-1----:R-:W2:Y:S04]  /*77b70*/  LDL.LU.64 R18, [R1+0xc78] ;  /* 0x000c780001127983 */ /* 0x002ea80000300a00 */
[----:B------:R-:W-:Y:S04]  /*77b80*/  STL.64 [R1+0xc40], R20 ;  /* 0x000c401401007387 */ /* 0x000fe80000100a00 */
[----:B------:R0:W-:Y:S04]  /*77b90*/  STL.64 [R1+0xc48], R22 ;  /* 0x000c481601007387 */ /* 0x0001e80000100a00 */
[----:B0-----:R-:W3:Y:S04]  /*77ba0*/  LDL.LU.64 R22, [R1+0x61b8] ;  /* 0x0061b80001167983 */ /* 0x001ee80000300a00 */
[----:B------:R-:W2:Y:S04]  /*77bb0*/  LDL.LU.64 R20, [R1+0x61b0] ;  /* 0x0061b00001147983 */ /* 0x000ea80000300a00 */
[----:B------:R0:W-:Y:S04]  /*77bc0*/  STL.64 [R1+0xc50], R8 ;  /* 0x000c500801007387 */ /* 0x0001e80000100a00 */
[----:B------:R1:W-:Y:S04]  /*77bd0*/  STL.64 [R1+0xc58], R10 ;  /* 0x000c580a01007387 */ /* 0x0003e80000100a00 */
[----:B0-----:R-:W4:Y:S04]  /*77be0*/  LDL.LU.64 R8, [R1+0xc80] ;  /* 0x000c800001087983 */ /* 0x001f280000300a00 */
[----:B-1----:R-:W4:Y:S04]  /*77bf0*/  LDL.LU.64 R10, [R1+0xc88] ;  /* 0x000c8800010a7983 */ /* 0x002f280000300a00 */
[----:B------:R-:W-:Y:S04]  /*77c00*/  STL.64 [R1+0x6118], R26 ;  /* 0x0061181a01007387 */ /* 0x000fe80000100a00 */
[----:B------:R0:W-:Y:S04]  /*77c10*/  STL.64 [R1+0x6110], R24 ;  /* 0x0061101801007387 */ /* 0x0001e80000100a00 */
[----:B0-----:R-:W3:Y:S04]  /*77c20*/  LDL.LU.64 R24, [R1+0xc60] ;  /* 0x000c600001187983 */ /* 0x001ee80000300a00 */
[----:B------:R-:W3:Y:S02]  /*77c30*/  LDL.LU.64 R26, [R1+0xc68] ;  /* 0x000c6800011a7983 */ /* 0x000ee40000300a00 */
[----:B---3--:R-:W-:-:S15]  /*77c40*/  HMMA.16816.F32 R24, R12, R22, R24 ;  /* 0x000000160c18723c */ /* 0x008fde0000001818 */
[----:B------:R-:W-:-:S04]  /*77c50*/  NOP ;  /* 0x0000000000007918 */ /* 0x000fc80000000000 */
[----:B------:R0:W-:Y:S04]  /*77c60*/  STL.64 [R1+0xc60], R24 ;  /* 0x000c601801007387 */ /* 0x0001e80000100a00 */
[----:B------:R1:W-:Y:S04]  /*77c70*/  STL.64 [R1+0xc68], R26 ;  /* 0x000c681a01007387 */ /* 0x0003e80000100a00 */
[----:B0-----:R-:W3:Y:S04]  /*77c80*/  LDL.LU R24, [R1+0x1958] ;  /* 0x0019580001187983 */ /* 0x001ee80000300800 */
[----:B------:R-:W3:Y:S04]  /*77c90*/  LDL.LU R25, [R1+0x1964] ;  /* 0x0019640001197983 */ /* 0x000ee80000300800 */
[----:B-1----:R-:W3:Y:S04]  /*77ca0*/  LDL.LU R26, [R1+0x1960] ;  /* 0x00196000011a7983 */ /* 0x002ee80000300800 */
[----:B------:R-:W3:Y:S01]  /*77cb0*/  LDL.LU R27, [R1+0x196c] ;  /* 0x00196c00011b7983 */ /* 0x000ee20000300800 */
[C---:B--2---:R-:W-:Y:S03]  /*77cc0*/  HMMA.16816.F32 R16, R12.reuse, R20, R16 ;  /* 0x000000140c10723c */ /* 0x044fe60000001810 */
[----:B---3--:R-:W-:Y:S04]  /*77cd0*/  STL.64 [R1+0x6180], R26 ;  /* 0x0061801a01007387 */ /* 0x008fe80000100a00 */
[----:B------:R0:W-:Y:S04]  /*77ce0*/  STL.64 [R1+0x6178], R24 ;  /* 0x0061781801007387 */ /* 0x0001e80000100a00 */
[----:B0-----:R-:W2:Y:S04]  /*77cf0*/  LDL.LU.64 R24, [R1+0xc90] ;  /* 0x000c900001187983 */ /* 0x001ea80000300a00 */
[----:B------:R-:W2:Y:S04]  /*77d00*/  LDL.LU.64 R26, [R1+0xc98] ;  /* 0x000c9800011a7983 */ /* 0x000ea80000300a00 */
[----:B------:R-:W3:Y:S04]  /*77d10*/  LDL.LU R0, [R1+0x1968] ;  /* 0x0019680001007983 */ /* 0x000ee80000300800 */
[----:B------:R-:W-:Y:S04]  /*77d20*/  STL.64 [R1+0xc70], R16 ;  /* 0x000c701001007387 */ /* 0x000fe80000100a00 */
[----:B------:R0:W-:Y:S04]  /*77d30*/  STL.64 [R1+0xc78], R18 ;  /* 0x000c781201007387 */ /* 0x0001e80000100a00 */
[----:B0-----:R-:W4:Y:S04]  /*77d40*/  LDL.LU.64 R18, [R1+0x61a8] ;  /* 0x0061a80001127983 */ /* 0x001f280000300a00 */
[----:B------:R-:W2:Y:S04]  /*77d50*/  LDL.LU.64 R16, [R1+0x61a0] ;  /* 0x0061a00001107983 */ /* 0x000ea80000300a00 */
[----:B------:R0:W-:Y:S04]  /*77d60*/  STL.64 [R1+0x6128], R22 ;  /* 0x0061281601007387 */ /* 0x0001e80000100a00 */
[----:B0-----:R-:W3:Y:S04]  /*77d70*/  LDL.LU R22, [R1+0x1950] ;  /* 0x0019500001167983 */ /* 0x001ee80000300800 */
[----:B------:R-:W3:Y:S04]  /*77d80*/  LDL.LU R23, [R1+0x195c] ;  /* 0x00195c0001177983 */ /* 0x000ee80000300800 */
[----:B------:R0:W-:Y:S04]  /*77d90*/  STL.64 [R1+0x6120], R20 ;  /* 0x0061201401007387 */ /* 0x0001e80000100a00 */
[----:B0-----:R-:W3:Y:S01]  /*77da0*/  LDL.LU R21, [R1+0x1954] ;  /* 0x0019540001157983 */ /* 0x001ee20000300800 */
[C---:B----4-:R-:W-:Y:S08]  /*77db0*/  HMMA.16816.F32 R8, R12.reuse, R18, R8 ;  /* 0x000000120c08723c */ /* 0x050ff00000001808 */
[C---:B--2---:R-:W-:Y:S11]  /*77dc0*/  HMMA.16816.F32 R24, R12.reuse, R16, R24 ;  /* 0x000000100c18723c */ /* 0x044ff60000001818 */
[----:B------:R-:W-:Y:S04]  /*77dd0*/  STL.64 [R1+0xc80], R8 ;  /* 0x000c800801007387 */ /* 0x000fe80000100a00 */
[----:B------:R0:W-:Y:S04]  /*77de0*/  STL.64 [R1+0xc88], R10 ;  /* 0x000c880a01007387 */ /* 0x0001e80000100a00 */
[----:B0-----:R-:W2:Y:S04]  /*77df0*/  LDL.LU.64 R10, [R1+0x6198] ;  /* 0x00619800010a7983 */ /* 0x001ea80000300a00 */
[----:B------:R-:W4:Y:S04]  /*77e00*/  LDL.LU.64 R8, [R1+0x6190] ;  /* 0x0061900001087983 */ /* 0x000f280000300a00 */
[----:B------:R0:W-:Y:S04]  /*77e10*/  STL.64 [R1+0xc90], R24 ;  /* 0x000c901801007387 */ /* 0x0001e80000100a00 */
[----:B------:R1:W-:Y:S04]  /*77e20*/  STL.64 [R1+0xc98], R26 ;  /* 0x000c981a01007387 */ /* 0x0003e80000100a00 */
[----:B0-----:R-:W2:Y:S04]  /*77e30*/  LDL.LU.64 R24, [R1+0xcd0] ;  /* 0x000cd00001187983 */ /* 0x001ea80000300a00 */
[----:B-1----:R-:W2:Y:S04]  /*77e40*/  LDL.LU.64 R26, [R1+0xcd8] ;  /* 0x000cd800011a7983 */ /* 0x002ea80000300a00 */
        /* <DEDUP_REMOVED lines=8> */
[----:B0-----:R-:W2:Y:S04]  /*77ed0*/  LDL.64 R18, [R1] ;  /* 0x0000000001127983 */ /* 0x001ea80000100a00 */
[----:B--2---:R0:W-:Y:S04]  /*77ee0*/  STL.64 [R1+0x6130], R18 ;  /* 0x0061301201007387 */ /* 0x0041e80000100a00 */
[----:B------:R-:W4:Y:S04]  /*77ef0*/  LDL.LU.64 R16, [R1+0xcb0] ;  /* 0x000cb00001107983 */ /* 0x000f280000300a00 */
[----:B0-----:R-:W4:Y:S02]  /*77f00*/  LDL.LU.64 R18, [R1+0xcb8] ;  /* 0x000cb80001127983 */ /* 0x001f240000300a00 */
[----:B----4-:R-:W-:-:S15]  /*77f10*/  HMMA.16816.F32 R16, R12, R8, R16 ;  /* 0x000000080c10723c */ /* 0x010fde0000001810 */
[----:B------:R-:W-:-:S04]  /*77f20*/  NOP ;  /* 0x0000000000007918 */ /* 0x000fc80000000000 */
[----:B------:R0:W-:Y:S04]  /*77f30*/  STL.64 [R1+0xcb0], R16 ;  /* 0x000cb01001007387 */ /* 0x0001e80000100a00 */
[----:B------:R1:W-:Y:S01]  /*77f40*/  STL.64 [R1+0xcb8], R18 ;  /* 0x000cb81201007387 */ /* 0x0003e20000100a00 */
[----:B0-----:R-:W-:Y:S02]  /*77f50*/  IMAD.MOV.U32 R16, RZ, RZ, R7 ;  /* 0x000000ffff107224 */ /* 0x001fe400078e0007 */
[----:B------:R-:W-:Y:S01]  /*77f60*/  IMAD.MOV.U32 R17, RZ, RZ, R5 ;  /* 0x000000ffff117224 */ /* 0x000fe200078e0005 */
[----:B------:R-:W2:Y:S04]  /*77f70*/  LDL.LU R7, [R1+0x618c] ;  /* 0x00618c0001077983 */ /* 0x000ea80000300800 */
[----:B------:R-:W4:Y:S04]  /*77f80*/  LDL.LU R5, [R1+0x6188] ;  /* 0x0061880001057983 */ /* 0x000f280000300800 */
[----:B-1----:R-:W2:Y:S04]  /*77f90*/  LDL.64 R18, [R1+0x10] ;  /* 0x0000100001127983 */ /* 0x002ea80000100a00 */
[----:B--2---:R-:W-:Y:S04]  /*77fa0*/  STL.64 [R1+0x6160], R18 ;  /* 0x0061601201007387 */ /* 0x004fe80000100a00 */
[----:B------:R0:W-:Y:S04]  /*77fb0*/  STL.64 [R1+0x6158], R16 ;  /* 0x0061581001007387 */ /* 0x0001e80000100a00 */
[----:B0-----:R-:W2:Y:S04]  /*77fc0*/  LDL.LU.64 R16, [R1+0xcc0] ;  /* 0x000cc00001107983 */ /* 0x001ea80000300a00 */
[----:B------:R-:W2:Y:S04]  /*77fd0*/  LDL.LU.64 R18, [R1+0xcc8] ;  /* 0x000cc80001127983 */ /* 0x000ea80000300a00 */
[----:B------:R-:W-:Y:S04]  /*77fe0*/  STL.64 [R1+0x60e8], R10 ;  /* 0x0060e80a01007387 */ /* 0x000fe80000100a00 */
[----:B------:R0:W-:Y:S01]  /*77ff0*/  STL.64 [R1+0x60e0], R8 ;  /* 0x0060e00801007387 */ /* 0x0001e20000100a00 */
[C---:B----4-:R-:W-:Y:S03]  /*78000*/  HMMA.16816.F32 R24, R12.reuse, R4, R24 ;  /* 0x000000040c18723c */ /* 0x050fe60000001818 */
[----:B0-----:R-:W4:Y:S04]  /*78010*/  LDL.LU.64 R8, [R1+0x800] ;  /* 0x0008000001087983 */ /* 0x001f280000300a00 */
[----:B------:R-:W4:Y:S01]  /*78020*/  LDL.LU.64 R10, [R1+0x808] ;  /* 0x00080800010a7983 */ /* 0x000f220000300a00 */
[----:B--2---:R-:W-:-:S15]  /*78030*/  HMMA.16816.F32 R16, R12, R6, R16 ;  /* 0x000000060c10723c */ /* 0x004fde0000001810 */
[----:B------:R-:W-:-:S04]  /*78040*/  NOP ;  /* 0x0000000000007918 */ /* 0x000fc80000000000 */
[----:B------:R-:W-:Y:S04]  /*78050*/  STL.64 [R1+0xcc0], R16 ;  /* 0x000cc01001007387 */ /* 0x000fe80000100a00 */
[----:B------:R0:W-:Y:S04]  /*78060*/  STL.64 [R1+0xcc8], R18 ;  /* 0x000cc81201007387 */ /* 0x0001e80000100a00 */
[----:B0-----:R-:W2:Y:S04]  /*78070*/  LDL R18, [R1+0x18] ;  /* 0x0000180001127983 */ /* 0x001ea80000100800 */
[----:B------:R-:W2:Y:S04]  /*78080*/  LDL R19, [R1+0x1c] ;  /* 0x00001c0001137983 */ /* 0x000ea80000100800 */
[----:B------:R-:W-:Y:S04]  /*78090*/  STL.64 [R1+0xce0], R24 ;  /* 0x000ce01801007387 */ /* 0x000fe80000100a00 */
[----:B------:R0:W-:Y:S04]  /*780a0*/  STL.64 [R1+0xce8], R26 ;  /* 0x000ce81a01007387 */ /* 0x0001e80000100a00 */
[----:B0-----:R-:W2:Y:S04]  /*780b0*/  LDL.LU.64 R26, [R1+0x6180] ;  /* 0x00618000011a7983 */ /* 0x001ea80000300a00 */
[----:B------:R-:W2:Y:S04]  /*780c0*/  LDL.LU.64 R24, [R1+0x6178] ;  /* 0x0061780001187983 */ /* 0x000ea80000300a00 */
[----:B------:R-:W-:Y:S04]  /*780d0*/  STL.64 [R1+0x60c8], R6 ;  /* 0x0060c80601007387 */ /* 0x000fe80000100a00 */
[----:B------:R4:W-:Y:S02]  /*780e0*/  STL.64 [R1+0x60c0], R4 ;  /* 0x0060c00401007387 */ /* 0x0009e40000100a00 */
[----:B----4-:R-:W-:Y:S02]  /*780f0*/  HMMA.16816.F32 R4, R12, R2, R8 ;  /* 0x000000020c04723c */ /* 0x010fe40000001808 */
[----:B------:R-:W-:Y:S04]  /*78100*/  STL [R1+0x60b4], R2 ;  /* 0x0060b40201007387 */ /* 0x000fe80000100800 */
[----:B------:R-:W-:Y:S01]  /*78110*/  STL [R1+0x60b0], R3 ;  /* 0x0060b00301007387 */ /* 0x000fe20000100800 */
[----:B---3--:R-:W-:-:S12]  /*78120*/  IMAD R12, R22, 0x100, R21 ;  /* 0x00000100160c7824 */ /* 0x008fd800078e0215 */
[----:B------:R-:W-:Y:S04]  /*78130*/  STL.64 [R1+0xcd0], R4 ;  /* 0x000cd00401007387 */ /* 0x000fe80000100a00 */
[----:B------:R-:W-:Y:S04]  /*78140*/  STL.64 [R1+0xcd8], R6 ;  /* 0x000cd80601007387 */ /* 0x000fe80000100a00 */
[----:B------:R-:W3:Y:S01]  /*78150*/  LDL.LU.64 R20, [R1+0xd20] ;  /* 0x000d200001147983 */ /* 0x000ee20000300a00 */
[----:B--2---:R-:W-:-:S03]  /*78160*/  IMAD R13, R24, 0x100, R23 ;  /* 0x00000100180d7824 */ /* 0x004fc600078e0217 */
[----:B------:R-:W2:Y:S04]  /*78170*/  LDL.LU.64 R22, [R1+0xd28] ;  /* 0x000d280001167983 */ /* 0x000ea80000300a00 */
[----:B--2---:R-:W-:Y:S04]  /*78180*/  STL.64 [R1+0x6140], R22 ;  /* 0x0061401601007387 */ /* 0x004fe80000100a00 */
[----:B---3--:R0:W-:Y:S04]  /*78190*/  STL.64 [R1+0x6138], R20 ;  /* 0x0061381401007387 */ /* 0x0081e80000100a00 */
[----:B0-----:R-:W2:Y:S04]  /*781a0*/  LDL.LU.64 R20, [R1+0xd10] ;  /* 0x000d100001147983 */ /* 0x001ea80000300a00 */
[----:B------:R-:W3:Y:S04]  /*781b0*/  LDL.LU.64 R22, [R1+0xd18] ;  /* 0x000d180001167983 */ /* 0x000ee80000300a00 */
[----:B---3--:R-:W-:Y:S04]  /*781c0*/  STL.64 [R1+0x6150], R22 ;  /* 0x0061501601007387 */ /* 0x008fe80000100a00 */
[----:B--2---:R0:W-:Y:S04]  /*781d0*/  STL.64 [R1+0x6148], R20 ;  /* 0x0061481401007387 */ /* 0x0041e80000100a00 */
[----:B0-----:R-:W2:Y:S04]  /*781e0*/  LDL.LU.64 R20, [R1+0xd00] ;  /* 0x000d000001147983 */ /* 0x001ea80000300a00 */
[----:B------:R-:W3:Y:S01]  /*781f0*/  LDL.LU.64 R22, [R1+0xd08] ;  /* 0x000d080001167983 */ /* 0x000ee20000300a00 */
[----:B------:R-:W-:-:S02]  /*78200*/  IMAD R14, R26, 0x100, R25 ;  /* 0x000001001a0e7824 */ /* 0x000fc400078e0219 */
[----:B------:R-:W-:Y:S01]  /*78210*/  IMAD R15, R0, 0x100, R27 ;  /* 0x00000100000f7824 */ /* 0x000fe200078e021b */
[----:B------:R-:W-:Y:S02]  /*78220*/  F2FP.F16.E4M3.UNPACK_B R12, R12 ;  /* 0x0000000cff0c723e */ /* 0x000fe400020006ff */
[----:B------:R-:W-:Y:S01]  /*78230*/  F2FP.F16.E4M3.UNPACK_B R13, R13 ;  /* 0x0000000dff0d723e */ /* 0x000fe200020006ff */
[----:B---3--:R-:W-:Y:S04]  /*78240*/  STL.64 [R1+0x6170], R22 ;  /* 0x0061701601007387 */ /* 0x008fe80000100a00 */
[----:B--2---:R0:W-:Y:S04]  /*78250*/  STL.64 [R1+0x6168], R20 ;  /* 0x0061681401007387 */ /* 0x0041e80000100a00 */
[----:B0-----:R-:W2:Y:S04]  /*78260*/  LDL.LU.64 R20, [R1+0xcf0] ;  /* 0x000cf00001147983 */ /* 0x001ea80000300a00 */
[----:B------:R-:W2:Y:S01]  /*78270*/  LDL.LU.64 R22, [R1+0xcf8] ;  /* 0x000cf80001167983 */ /* 0x000ea20000300a00 */
[----:B------:R-:W-:-:S02]  /*78280*/  F2FP.F16.E4M3.UNPACK_B R14, R14 ;  /* 0x0000000eff0e723e */ /* 0x000fc400020006ff */
        /* <DEDUP_REMOVED lines=19> */
[----:B------:R-:W3:Y:S01]  /*783c0*/  LDL.LU.64 R20, [R1+0x6148] ;  /* 0x0061480001147983 */ /* 0x000ee20000300a00 */
[----:B------:R-:W-:-:S02]  /*783d0*/  IMAD.MOV.U32 R2, RZ, RZ, R18 ;  /* 0x000000ffff027224 */ /* 0x000fc400078e0012 */
[----:B------:R-:W-:-:S05]  /*783e0*/  IMAD.MOV.U32 R3, RZ, RZ, R19 ;  /* 0x000000ffff037224 */ /* 0x000fca00078e0013 */
[----:B------:R-:W-:Y:S01]  /*783f0*/  STL [R1+0x60b8], R3 ;  /* 0x0060b80301007387 */ /* 0x000fe20000100800 */
[----:B---3--:R-:W-:Y:S03]  /*78400*/  HMMA.16816.F32 R16, R12, R16, R20 ;  /* 0x000000100c10723c */ /* 0x008fe60000001814 */
[----:B------:R-:W2:Y:S04]  /*78410*/  LDL.LU.64 R22, [R1+0x6140] ;  /* 0x0061400001167983 */ /* 0x000ea80000300a00 */
[----:B------:R-:W2:-:S12]  /*78420*/  LDL.LU.64 R20, [R1+0x6138] ;  /* 0x0061380001147983 */ /* 0x000e980000300a00 */
[----:B------:R-:W-:Y:S04]  /*78430*/  STL.64 [R1+0xd10], R16 ;  /* 0x000d101001007387 */ /* 0x000fe80000100a00 */
[----:B------:R0:W-:Y:S04]  /*78440*/  STL.64 [R1+0xd18], R18 ;  /* 0x000d181201007387 */ /* 0x0001e80000100a00 */
[----:B0-----:R-:W2:Y:S02]  /*78450*/  LDL.LU.64 R18, [R1+0x6130] ;  /* 0x0061300001127983 */ /* 0x001ea40000300a00 */
[----:B--2---:R-:W-:Y:S01]  /*78460*/  HMMA.16816.F32 R20, R12, R18, R20 ;  /* 0x000000120c14723c */ /* 0x004fe20000001814 */
[----:B------:R-:W-:-:S15]  /*78470*/  IMAD.MOV.U32 R3, RZ, RZ, R18 ;  /* 0x000000ffff037224 */ /* 0x000fde00078e0012 */
[----:B------:R-:W-:-:S03]  /*78480*/  NOP ;  /* 0x0000000000007918 */ /* 0x000fc60000000000 */
[----:B------:R-:W-:Y:S04]  /*78490*/  STL.64 [R1+0xd20], R20 ;  /* 0x000d201401007387 */ /* 0x000fe80000100a00 */
[----:B------:R0:W-:Y:S04]  /*784a0*/  STL.64 [R1+0xd28], R22 ;  /* 0x000d281601007387 */ /* 0x0001e80000100a00 */
[----:B0-----:R-:W2:Y:S04]  /*784b0*/  LDL.LU.64 R22, [R1+0x6128] ;  /* 0x0061280001167983 */ /* 0x001ea80000300a00 */
[----:B------:R-:W3:Y:S04]  /*784c0*/  LDL.LU.64 R20, [R1+0x6120] ;  /* 0x0061200001147983 */ /* 0x000ee80000300a00 */
[----:B------:R-:W2:Y:S04]  /*784d0*/  LDL.LU.64 R16, [R1+0x1630] ;  /* 0x0016300001107983 */ /* 0x000ea80000300a00 */
[----:B------:R-:W2:Y:S01]  /*784e0*/  LDL.LU.64 R18, [R1+0x1638] ;  /* 0x0016380001127983 */ /* 0x000ea20000300a00 */
[C---:B------:R-:W-:Y:S03]  /*784f0*/  HMMA.16816.F32 R24, R12.reuse, R28, R24 ;  /* 0x0000001c0c18723c */ /* 0x040fe60000001818 */
[----:B--2---:R-:W-:Y:S04]  /*78500*/  STL.64 [R1+0x6108], R18 ;  /* 0x0061081201007387 */ /* 0x004fe80000100a00 */
[----:B------:R0:W-:Y:S04]  /*78510*/  STL.64 [R1+0x6100], R16 ;  /* 0x0061001001007387 */ /* 0x0001e80000100a00 */
[----:B0-----:R-:W2:Y:S04]  /*78520*/  LDL.LU.64 R16, [R1+0x1640] ;  /* 0x0016400001107983 */ /* 0x001ea80000300a00 */
[----:B------:R-:W2:Y:S04]  /*78530*/  LDL.LU.64 R18, [R1+0x1648] ;  /* 0x0016480001127983 */ /* 0x000ea80000300a00 */
[----:B------:R-:W-:Y:S04]  /*78540*/  STL.64 [R1+0xd30], R24 ;  /* 0x000d301801007387 */ /* 0x000fe80000100a00 */
[----:B------:R0:W-:Y:S04]  /*78550*/  STL.64 [R1+0xd38], R26 ;  /* 0x000d381a01007387 */ /* 0x0001e80000100a00 */
[----:B0-----:R-:W4:Y:S04]  /*78560*/  LDL.LU.64 R26, [R1+0x6118] ;  /* 0x00611800011a7983 */ /* 0x001f280000300a00 */
[----:B------:R-:W2:Y:S01]  /*78570*/  LDL.LU.64 R24, [R1+0x6110] ;  /* 0x0061100001187983 */ /* 0x000ea20000300a00 */
[C---:B----4-:R-:W-:Y:S08]  /*78580*/  HMMA.16816.F32 R8, R12.reuse, R26, R8 ;  /* 0x0000001a0c08723c */ /* 0x050ff00000001808 */
[C---:B--2---:R-:W-:Y:S11]  /*78590*/  HMMA.16816.F32 R4, R12.reuse, R24, R4 ;  /* 0x000000180c04723c */ /* 0x044ff60000001804 */
[----:B------:R0:W-:Y:S04]  /*785a0*/  STL.64 [R1+0xd40], R8 ;  /* 0x000d400801007387 */ /* 0x0001e80000100a00 */
[----:B------:R1:W-:Y:S04]  /*785b0*/  STL.64 [R1+0xd48], R10 ;  /* 0x000d480a01007387 */ /* 0x0003e80000100a00 */
[----:B0-----:R-:W2:Y:S04]  /*785c0*/  LDL.LU.64 R8, [R1+0x1620] ;  /* 0x0016200001087983 */ /* 0x001ea80000300a00 */
[----:B-1----:R-:W2:Y:S04]  /*785d0*/  LDL.LU.64 R10, [R1+0x1628] ;  /* 0x00162800010a7983 */ /* 0x002ea80000300a00 */
[----:B------:R0:W-:Y:S04]  /*785e0*/  STL.64 [R1+0xd50], R4 ;  /* 0x000d500401007387 */ /* 0x0001e80000100a00 */
[----:B------:R1:W-:Y:S04]  /*785f0*/  STL.64 [R1+0xd58], R6 ;  /* 0x000d580601007387 */ /* 0x0003e80000100a00 */
[----:B0-----:R-:W4:Y:S04]  /*78600*/  LDL.LU.64 R4, [R1+0x15f0] ;  /* 0x0015f00001047983 */ /* 0x001f280000300a00 */
[----:B-1----:R-:W2:Y:S01]  /*78610*/  LDL.LU.64 R6, [R1+0x15f8] ;  /* 0x0015f80001067983 */ /* 0x002ea20000300a00 */
[C---:B------:R-:W-:Y:S03]  /*78620*/  HMMA.16816.F32 R16, R12.reuse, R22, R16 ;  /* 0x000000160c10723c */ /* 0x040fe60000001810 */
[----:B--2---:R-:W-:Y:S04]  /*78630*/  STL.64 [R1+0x60d8], R6 ;  /* 0x0060d80601007387 */ /* 0x004fe80000100a00 */
[----:B----4-:R0:W-:Y:S04]  /*78640*/  STL.64 [R1+0x60d0], R4 ;  /* 0x0060d00401007387 */ /* 0x0101e80000100a00 */
[----:B0-----:R-:W2:Y:S04]  /*78650*/  LDL.LU.64 R4, [R1+0x1600] ;  /* 0x0016000001047983 */ /* 0x001ea80000300a00 */
[----:B------:R-:W2:Y:S04]  /*78660*/  LDL.LU.64 R6, [R1+0x1608] ;  /* 0x0016080001067983 */ /* 0x000ea80000300a00 */
[----:B------:R-:W-:Y:S04]  /*78670*/  STL.64 [R1+0x6040], R26 ;  /* 0x0060401a01007387 */ /* 0x000fe80000100a00 */
[----:B------:R0:W-:Y:S04]  /*78680*/  STL.64 [R1+0x6038], R24 ;  /* 0x0060381801007387 */ /* 0x0001e80000100a00 */
[----:B0-----:R-:W4:Y:S04]  /*78690*/  LDL.LU.64 R24, [R1+0x1610] ;  /* 0x0016100001187983 */ /* 0x001f280000300a00 */
[----:B------:R-:W4:Y:S04]  /*786a0*/  LDL.LU.64 R26, [R1+0x1618] ;  /* 0x00161800011a7983 */ /* 0x000f280000300a00 */
        /* <DEDUP_REMOVED lines=18> */
[----:B0-----:R-:W2:Y:S01]  /*787d0*/  LDL.LU.64 R10, [R1+0x60e8] ;  /* 0x0060e800010a7983 */ /* 0x001ea20000300a00 */
[----:B----4-:R-:W-:Y:S03]  /*787e0*/  HMMA.16816.F32 R24, R12, R16, R24 ;  /* 0x000000100c18723c */ /* 0x010fe60000001818 */
[----:B------:R-:W3:-:S15]  /*787f0*/  LDL.LU.64 R8, [R1+0x60e0] ;  /* 0x0060e00001087983 */ /* 0x000ede0000300a00 */
[----:B------:R-:W-:Y:S01]  /*78800*/  NOP ;  /* 0x0000000000007918 */ /* 0x000fe20000000000 */
[----:B------:R-:W-:Y:S04]  /*78810*/  STL.64 [R1+0xd90], R24 ;  /* 0x000d901801007387 */ /* 0x000fe80000100a00 */
[----:B------:R0:W-:Y:S04]  /*78820*/  STL.64 [R1+0xd98], R26 ;  /* 0x000d981a01007387 */ /* 0x0001e80000100a00 */
[----:B0-----:R-:W4:Y:S04]  /*78830*/  LDL.LU R26, [R1+0x1974] ;  /* 0x00197400011a7983 */ /* 0x001f280000300800 */
[----:B------:R-:W4:Y:S04]  /*78840*/  LDL.LU R27, [R1+0x1970] ;  /* 0x00197000011b7983 */ /* 0x000f280000300800 */
        /* <DEDUP_REMOVED lines=17> */
[----:B------:R-:W-:Y:S01]  /*78960*/  STL.64 [R1+0x6008], R8 ;  /* 0x0060080801007387 */ /* 0x000fe20000100a00 */
[----:B--2---:R-:W-:-:S15]  /*78970*/  HMMA.16816.F32 R16, R12, R6, R16 ;  /* 0x000000060c10723c */ /* 0x004fde0000001810 */
[----:B------:R-:W-:-:S04]  /*78980*/  NOP ;  /* 0x0000000000007918 */ /* 0x000fc80000000000 */
[----:B------:R-:W-:Y:S04]  /*78990*/  STL.64 [R1+0xdc0], R16 ;  /* 0x000dc01001007387 */ /* 0x000fe80000100a00 */
[----:B------:R3:W-:Y:S01]  /*789a0*/  STL [R1+0xdc8], R18 ;  /* 0x000dc81201007387 */ /* 0x0007e20000100800 */
[----:B------:R-:W-:Y:S02]  /*789b0*/  IMAD.MOV.U32 R0, RZ, RZ, R19 ;  /* 0x000000ffff007224 */ /* 0x000fe400078e0013 */
[----:B---3--:R-:W-:Y:S03]  /*789c0*/  HMMA.16816.F32 R16, R12, R4, R20 ;  /* 0x000000040c10723c */ /* 0x008fe60000001814 */
[----:B------:R-:W-:Y:S04]  /*789d0*/  STL [R1+0x5208], R0 ;  /* 0x0052080001007387 */ /* 0x000fe80000100800 */
[----:B------:R-:W2:Y:S04]  /*789e0*/  LDL.LU.64 R8, [R1+0x15e0] ;  /* 0x0015e00001087983 */ /* 0x000ea80000300a00 */
[----:B------:R-:W2:Y:S08]  /*789f0*/  LDL.LU.64 R10, [R1+0x15e8] ;  /* 0x0015e800010a7983 */ /* 0x000eb00000300a00 */
[----:B------:R-:W-:Y:S04]  /*78a00*/  STL.64 [R1+0xde0], R16 ;  /* 0x000de01001007387 */ /* 0x000fe80000100a00 */
[----:B------:R-:W-:Y:S04]  /*78a10*/  STL.64 [R1+0xde8], R18 ;  /* 0x000de81201007387 */ /* 0x000fe80000100a00 */
[----:B------:R0:W-:Y:S02]  /*78a20*/  STL.64 [R1+0x6050], R6 ;  /* 0x0060500601007387 */ /* 0x0001e40000100a00 */
[----:B0-----:R-:W-:-:S02]  /*78a30*/  IMAD.MOV.U32 R6, RZ, RZ, R3 ;  /* 0x000000ffff067224 */ /* 0x001fc400078e0003 */
[----:B------:R-:W3:Y:S04]  /*78a40*/  LDL.LU R3, [R1+0x60b8] ;  /* 0x0060b80001037983 */ /* 0x000ee80000300800 */
[----:B------:R-:W2:Y:S04]  /*78a50*/  LDL R7, [R1+0x4] ;  /* 0x0000040001077983 */ /* 0x000ea80000100800 */
[----:B------:R0:W-:Y:S04]  /*78a60*/  STL.64 [R1+0x6048], R4 ;  /* 0x0060480401007387 */ /* 0x0001e80000100a00 */
[----:B0-----:R-:W4:Y:S04]  /*78a70*/  LDL R4, [R1+0x8] ;  /* 0x0000080001047983 */ /* 0x001f280000100800 */
[----:B------:R-:W4:Y:S04]  /*78a80*/  LDL R5, [R1+0xc] ;  /* 0x00000c0001057983 */ /* 0x000f280000100800 */
[----:B--2---:R0:W-:Y:S02]  /*78a90*/  STL.64 [R1+0x6068], R6 ;  /* 0x0060680601007387 */ /* 0x0041e40000100a00 */
[----:B0-----:R-:W-:-:S02]  /*78aa0*/  IMAD.MOV.U32 R6, RZ, RZ, R2 ;  /* 0x000000ffff067224 */ /* 0x001fc400078e0002 */
[----:B---3--:R-:W-:Y:S01]  /*78ab0*/  IMAD.MOV.U32 R7, RZ, RZ, R3 ;  /* 0x000000ffff077224 */ /* 0x008fe200078e0003 */
[----:B------:R-:W2:Y:S04]  /*78ac0*/  LDL.LU R2, [R1+0x60b4] ;  /* 0x0060b40001027983 */ /* 0x000ea80000300800 */
[----:B------:R-:W2:Y:S04]  /*78ad0*/  LDL.LU R3, [R1+0x60b0] ;  /* 0x0060b00001037983 */ /* 0x000ea80000300800 */
[----:B------:R-:W3:Y:S04]  /*78ae0*/  LDL.LU R0, [R1+0x1978] ;  /* 0x0019780001007983 */ /* 0x000ee80000300800 */
[----:B------:R-:W3:Y:S04]  /*78af0*/  LDL.LU R16, [R1+0x1984] ;  /* 0x0019840001107983 */ /* 0x000ee80000300800 */
[----:B------:R-:W3:Y:S04]  /*78b00*/  LDL.LU R17, [R1+0x1980] ;  /* 0x0019800001117983 */ /* 0x000ee80000300800 */
[----:B------:R-:W3:Y:S04]  /*78b10*/  LDL.LU R18, [R1+0x198c] ;  /* 0x00198c0001127983 */ /* 0x000ee80000300800 */
[----:B------:R-:W3:Y:S04]  /*78b20*/  LDL.LU R19, [R1+0x1988] ;  /* 0x0019880001137983 */ /* 0x000ee80000300800 */
[----:B----4-:R0:W-:Y:S04]  /*78b30*/  STL.64 [R1+0x6080], R4 ;  /* 0x0060800401007387 */ /* 0x0101e80000100a00 */
[----:B0-----:R-:W4:Y:S04]  /*78b40*/  LDL R4, [R1+0x18] ;  /* 0x0000180001047983 */ /* 0x001f280000100800 */
[----:B------:R-:W4:Y:S04]  /*78b50*/  LDL R5, [R1+0x1c] ;  /* 0x00001c0001057983 */ /* 0x000f280000100800 */
[----:B------:R0:W-:Y:S04]  /*78b60*/  STL.64 [R1+0x6098], R6 ;  /* 0x0060980601007387 */ /* 0x0001e80000100a00 */
[----:B0-----:R-:W3:Y:S04]  /*78b70*/  LDL.LU R7, [R1+0x197c] ;  /* 0x00197c0001077983 */ /* 0x001ee80000300800 */
[----:B------:R-:W3:Y:S01]  /*78b80*/  LDL.LU.64 R24, [R1+0x1670] ;  /* 0x0016700001187983 */ /* 0x000ee20000300a00 */
[----:B--2---:R-:W-:Y:S01]  /*78b90*/  HMMA.16816.F32 R8, R12, R2, R8 ;  /* 0x000000020c08723c */ /* 0x004fe20000001808 */
[----:B------:R-:W-:-:S15]  /*78ba0*/  IMAD R12, R27, 0x100, R26 ;  /* 0x000001001b0c7824 */ /* 0x000fde00078e021a */
[----:B------:R-:W-:-:S03]  /*78bb0*/  NOP ;  /* 0x0000000000007918 */ /* 0x000fc60000000000 */
[----:B------:R-:W-:Y:S04]  /*78bc0*/  STL.64 [R1+0xdd0], R8 ;  /* 0x000dd00801007387 */ /* 0x000fe80000100a00 */
[----:B------:R-:W-:Y:S04]  /*78bd0*/  STL.64 [R1+0xdd8], R10 ;  /* 0x000dd80a01007387 */ /* 0x000fe80000100a00 */
        /* <DEDUP_REMOVED lines=13> */
[----:B------:R-:W-:-:S02]  /*78cb0*/  IMAD R13, R0, 0x100, R7 ;  /* 0x00000100000d7824 */ /* 0x000fc400078e0207 */
[----:B------:R-:W-:Y:S02]  /*78cc0*/  IMAD R14, R17, 0x100, R16 ;  /* 0x00000100110e7824 */ /* 0x000fe400078e0210 */
[----:B------:R-:W-:Y:S01]  /*78cd0*/  IMAD R15, R19, 0x100, R18 ;  /* 0x00000100130f7824 */ /* 0x000fe200078e0212 */
[----:B------:R-:W-:Y:S01]  /*78ce0*/  F2FP.F16.E4M3.UNPACK_B R12, R12 ;  /* 0x0000000cff0c723e */ /* 0x000fe200020006ff */
[----:B---3--:R-:W-:Y:S04]  /*78cf0*/  STL.64 [R1+0x60a8], R26 ;  /* 0x0060a81a01007387 */ /* 0x008fe80000100a00 */
[----:B--2---:R0:W-:Y:S04]  /*78d00*/  STL.64 [R1+0x60a0], R24 ;  /* 0x0060a01801007387 */ /* 0x0041e80000100a00 */
[----:B0-----:R-:W4:Y:S04]  /*78d10*/  LDL.LU.64 R24, [R1+0x16b0] ;  /* 0x0016b00001187983 */ /* 0x001f280000300a00 */
[----:B------:R-:W4:Y:S01]  /*78d20*/  LDL.LU.64 R26, [R1+0x16b8] ;  /* 0x0016b800011a7983 */ /* 0x000f220000300a00 */
[----:B------:R-:W-:-:S02]  /*78d30*/  F2FP.F16.E4M3.UNPACK_B R13, R13 ;  /* 0x0000000dff0d723e */ /* 0x000fc400020006ff */
[----:B------:R-:W-:Y:S02]  /*78d40*/  F2FP.F16.E4M3.UNPACK_B R14, R14 ;  /* 0x0000000eff0e723e */ /* 0x000fe400020006ff */
[----:B------:R-:W-:Y:S01]  /*78d50*/  F2FP.F16.E4M3.UNPACK_B R15, R15 ;  /* 0x0000000fff0f723e */ /* 0x000fe200020006ff */
[----:B------:R-:W2:Y:S04]  /*78d60*/  LDL.LU.64 R20, [R1+0x1770] ;  /* 0x0017700001147983 */ /* 0x000ea80000300a00 */
[----:B------:R-:W2:Y:S04]  /*78d70*/  LDL.LU.64 R22, [R1+0x1778] ;  /* 0x0017780001167983 */ /* 0x000ea80000300a00 */
[----:B------:R-:W3:Y:S04]  /*78d80*/  LDL.LU.64 R8, [R1+0x1760] ;  /* 0x0017600001087983 */ /* 0x000ee80000300a00 */
[----:B------:R-:W3:Y:S04]  /*78d90*/  LDL.LU.64 R10, [R1+0x1768] ;  /* 0x00176800010a7983 */ /* 0x000ee80000300a00 */
[----:B------:R-:W2:Y:S04]  /*78da0*/  LDL.LU.64 R16, [R1+0x1750] ;  /* 0x0017500001107983 */ /* 0x000ea80000300a00 */
[----:B------:R-:W2:Y:S01]  /*78db0*/  LDL.LU.64 R18, [R1+0x1758] ;  /* 0x0017580001127983 */ /* 0x000ea20000300a00 */
[----:B----4-:R-:W-:Y:S03]  /*78dc0*/  HMMA.16816.F32 R4, R12, R4, R24 ;  /* 0x000000040c04723c */ /* 0x010fe60000001818 */
[----:B------:R-:W4:Y:S04]  /*78dd0*/  LDL.LU.64 R26, [R1+0x60a8] ;  /* 0x0060a800011a7983 */ /* 0x000f280000300a00 */
[----:B------:R-:W4:-:S12]  /*78de0*/  LDL.LU.64 R24, [R1+0x60a0] ;  /* 0x0060a00001187983 */ /* 0x000f180000300a00 */
[----:B------:R-:W-:Y:S04]  /*78df0*/  STL.64 [R1+0xdf0], R4 ;  /* 0x000df00401007387 */ /* 0x000fe80000100a00 */
[----:B------:R0:W-:Y:S04]  /*78e00*/  STL.64 [R1+0xdf8], R6 ;  /* 0x000df80601007387 */ /* 0x0001e80000100a00 */
[----:B0-----:R-:W4:Y:S02]  /*78e10*/  LDL.LU.64 R6, [R1+0x6098] ;  /* 0x0060980001067983 */ /* 0x001f240000300a00 */
[----:B----4-:R-:W-:Y:S02]  /*78e20*/  HMMA.16816.F32 R4, R12, R6, R24 ;  /* 0x000000060c04723c */ /* 0x010fe40000001818 */
[----:B------:R-:W4:Y:S04]  /*78e30*/  LDL.LU.64 R26, [R1+0x6090] ;  /* 0x00609000011a7983 */ /* 0x000f280000300a00 */
[----:B------:R-:W4:-:S13]  /*78e40*/  LDL.LU.64 R24, [R1+0x6088] ;  /* 0x0060880001187983 */ /* 0x000f1a0000300a00 */
[----:B------:R0:W-:Y:S04]  /*78e50*/  STL.64 [R1+0xe00], R4 ;  /* 0x000e000401007387 */ /* 0x0001e80000100a00 */
[----:B------:R4:W-:Y:S04]  /*78e60*/  STL.64 [R1+0xe08], R6 ;  /* 0x000e080601007387 */ /* 0x0009e80000100a00 */
[----:B0-----:R-:W4:Y:S02]  /*78e70*/  LDL.LU.64 R4, [R1+0x6080] ;  /* 0x0060800001047983 */ /* 0x001f240000300a00 */
[----:B----4-:R-:W-:Y:S02]  /*78e80*/  HMMA.16816.F32 R4, R12, R4, R24 ;  /* 0x000000040c04723c */ /* 0x010fe40000001818 */
[----:B------:R-:W4:Y:S04]  /*78e90*/  LDL.LU.64 R26, [R1+0x6078] ;  /* 0x00607800011a7983 */ /* 0x000f280000300a00 */
[----:B------:R-:W4:-:S13]  /*78ea0*/  LDL.LU.64 R24, [R1+0x6070] ;  /* 0x0060700001187983 */ /* 0x000f1a0000300a00 */
[----:B------:R-:W-:Y:S04]  /*78eb0*/  STL.64 [R1+0xe10], R4 ;  /* 0x000e100401007387 */ /* 0x000fe80000100a00 */
[----:B------:R0:W-:Y:S04]  /*78ec0*/  STL.64 [R1+0xe18], R6 ;  /* 0x000e180601007387 */ /* 0x0001e80000100a00 */
[----:B0-----:R-:W4:Y:S02]  /*78ed0*/  LDL.LU.64 R6, [R1+0x6068] ;  /* 0x0060680001067983 */ /* 0x001f240000300a00 */
[----:B----4-:R-:W-:Y:S02]  /*78ee0*/  HMMA.16816.F32 R4, R12, R6, R24 ;  /* 0x000000060c04723c */ /* 0x010fe40000001818 */
[----:B------:R-:W4:Y:S04]  /*78ef0*/  LDL.LU.64 R26, [R1+0x6060] ;  /* 0x00606000011a7983 */ /* 0x000f280000300a00 */
[----:B------:R-:W4:-:S13]  /*78f00*/  LDL.LU.64 R24, [R1+0x6058] ;  /* 0x0060580001187983 */ /* 0x000f1a0000300a00 */
        /* <DEDUP_REMOVED lines=8> */
[----:B0-----:R-:W2:Y:S04]  /*78f90*/  LDL.LU.64 R26, [R1+0x6040] ;  /* 0x00604000011a7983 */ /* 0x001ea80000300a00 */
[----:B------:R-:W3:Y:S04]  /*78fa0*/  LDL.LU.64 R24, [R1+0x6038] ;  /* 0x0060380001187983 */ /* 0x000ee80000300a00 */
[----:B------:R-:W-:Y:S01]  /*78fb0*/  STL.64 [R1+0x5fc0], R28 ;  /* 0x005fc01c01007387 */ /* 0x000fe20000100a00 */
[C---:B--2---:R-:W-:Y:S08]  /*78fc0*/  HMMA.16816.F32 R20, R12.reuse, R26, R20 ;  /* 0x0000001a0c14723c */ /* 0x044ff00000001814 */
[C---:B---3--:R-:W-:Y:S11]  /*78fd0*/  HMMA.16816.F32 R8, R12.reuse, R24, R8 ;  /* 0x000000180c08723c */ /* 0x048ff60000001808 */
[----:B------:R-:W-:Y:S04]  /*78fe0*/  STL.64 [R1+0xe40], R20 ;  /* 0x000e401401007387 */ /* 0x000fe80000100a00 */
[----:B------:R0:W-:Y:S04]  /*78ff0*/  STL.64 [R1+0xe48], R22 ;  /* 0x000e481601007387 */ /* 0x0001e80000100a00 */
[----:B0-----:R-:W2:Y:S04]  /*79000*/  LDL.LU.64 R22, [R1+0x6030] ;  /* 0x0060300001167983 */ /* 0x001ea80000300a00 */
[----:B------:R-:W3:Y:S04]  /*79010*/  LDL.LU.64 R20, [R1+0x6028] ;  /* 0x0060280001147983 */ /* 0x000ee80000300a00 */
[----:B------:R0:W-:Y:S04]  /*79020*/  STL.64 [R1+0xe50], R8 ;  /* 0x000e500801007387 */ /* 0x0001e80000100a00 */
[----:B------:R1:W-:Y:S04]  /*79030*/  STL.64 [R1+0xe58], R10 ;  /* 0x000e580a01007387 */ /* 0x0003e80000100a00 */
[----:B0-----:R-:W4:Y:S04]  /*79040*/  LDL.LU.64 R8, [R1+0x1730] ;  /* 0x0017300001087983 */ /* 0x001f280000300a00 */
[----:B-1----:R-:W4:Y:S04]  /*79050*/  LDL.LU.64 R10, [R1+0x1738] ;  /* 0x00173800010a7983 */ /* 0x002f280000300a00 */
        /* <DEDUP_REMOVED lines=8> */
[----:B0-----:R-:W4:Y:S04]  /*790e0*/  LDL.LU.64 R18, [R1+0x6020] ;  /* 0x0060200001127983 */ /* 0x001f280000300a00 */
[----:B------:R-:W2:Y:S04]  /*790f0*/  LDL.LU.64 R16, [R1+0x6018] ;  /* 0x0060180001107983 */ /* 0x000ea80000300a00 */
[----:B------:R-:W3:Y:S04]  /*79100*/  LDL.LU R28, [R1+0x1994] ;  /* 0x00199400011c7983 */ /* 0x000ee80000300800 */
[----:B------:R-:W3:Y:S04]  /*79110*/  LDL.LU R29, [R1+0x1990] ;  /* 0x00199000011d7983 */ /* 0x000ee80000300800 */
[----:B------:R-:W2:Y:S04]  /*79120*/  LDL.LU R0, [R1+0x19a8] ;  /* 0x0019a80001007983 */ /* 0x000ea80000300800 */
        /* <DEDUP_REMOVED lines=15> */
[----:B0-----:R-:W2:Y:S04]  /*79220*/  LDL.LU.64 R10, [R1+0x6010] ;  /* 0x00601000010a7983 */ /* 0x001ea80000300a00 */
[----:B------:R-:W3:Y:S01]  /*79230*/  LDL.LU.64 R8, [R1+0x6008] ;  /* 0x0060080001087983 */ /* 0x000ee20000300a00 */
[C---:B----4-:R-:W-:Y:S08]  /*79240*/  HMMA.16816.F32 R20, R12.reuse, R16, R20 ;  /* 0x000000100c14723c */ /* 0x050ff00000001814 */
[C---:B--2---:R-:W-:Y:S11]  /*79250*/  HMMA.16816.F32 R24, R12.reuse, R10, R24 ;  /* 0x0000000a0c18723c */ /* 0x044ff60000001818 */
[----:B------:R0:W-:Y:S04]  /*79260*/  STL.64 [R1+0xe90], R20 ;  /* 0x000e901401007387 */ /* 0x0001e80000100a00 */
[----:B------:R1:W-:Y:S04]  /*79270*/  STL.64 [R1+0xe98], R22 ;  /* 0x000e981601007387 */ /* 0x0003e80000100a00 */
[----:B0-----:R-:W2:Y:S04]  /*79280*/  LDL.LU.64 R20, [R1+0x17e0] ;  /* 0x0017e00001147983 */ /* 0x001ea80000300a00 */
[----:B-1----:R-:W2:Y:S04]  /*79290*/  LDL.LU.64 R22, [R1+0x17e8] ;  /* 0x0017e80001167983 */ /* 0x002ea80000300a00 */
[----:B------:R-:W-:Y:S04]  /*792a0*/  STL.64 [R1+0x5f78], R18 ;  /* 0x005f781201007387 */ /* 0x000fe80000100a00 */
[----:B------:R0:W-:Y:S04]  /*792b0*/  STL.64 [R1+0x5f70], R16 ;  /* 0x005f701001007387 */ /* 0x0001e80000100a00 */
[----:B0-----:R-:W3:Y:S04]  /*792c0*/  LDL.LU.64 R16, [R1+0x17f0] ;  /* 0x0017f00001107983 */ /* 0x001ee80000300a00 */
[----:B------:R-:W3:Y:S04]  /*792d0*/  LDL.LU.64 R18, [R1+0x17f8] ;  /* 0x0017f80001127983 */ /* 0x000ee80000300a00 */
[----:B------:R0:W-:Y:S04]  /*792e0*/  STL.64 [R1+0xea0], R24 ;  /* 0x000ea01801007387 */ /* 0x0001e80000100a00 */
[----:B------:R1:W-:Y:S04]  /*792f0*/  STL.64 [R1+0xea8], R26 ;  /* 0x000ea81a01007387 */ /* 0x0003e80000100a00 */
[----:B0-----:R-:W4:Y:S04]  /*79300*/  LDL.LU.64 R24, [R1+0x1700] ;  /* 0x0017000001187983 */ /* 0x001f280000300a00 */
[----:B-1----:R-:W2:Y:S04]  /*79310*/  LDL.LU.64 R26, [R1+0x1708] ;  /* 0x00170800011a7983 */ /* 0x002ea80000300a00 */
[----:B--2---:R-:W-:Y:S04]  /*79320*/  STL.64 [R1+0x6000], R26 ;  /* 0x0060001a01007387 */ /* 0x004fe80000100a00 */
[----:B----4-:R0:W-:Y:S04]  /*79330*/  STL.64 [R1+0x5ff8], R24 ;  /* 0x005ff81801007387 */ /* 0x0101e80000100a00 */
[----:B0-----:R-:W2:Y:S04]  /*79340*/  LDL.LU.64 R24, [R1+0x17d0] ;  /* 0x0017d00001187983 */ /* 0x001ea80000300a00 */
[----:B------:R-:W2:Y:S01]  /*79350*/  LDL.LU.64 R26, [R1+0x17d8] ;  /* 0x0017d800011a7983 */ /* 0x000ea20000300a00 */
[C---:B---3--:R-:W-:Y:S03]  /*79360*/  HMMA.16816.F32 R16, R12.reuse, R8, R16 ;  /* 0x000000080c10723c */ /* 0x048fe60000001810 */
[----:B------:R0:W-:Y:S04]  /*79370*/  STL [R1+0x5f68], R10 ;  /* 0x005f680a01007387 */ /* 0x0001e80000100800 */
[----:B0-----:R-:W3:Y:S04]  /*79380*/  LDL.LU R10, [R1+0x1998] ;  /* 0x00199800010a7983 */ /* 0x001ee80000300800 */
[----:B------:R0:W-:Y:S04]  /*79390*/  STL [R1+0x5f64], R11 ;  /* 0x005f640b01007387 */ /* 0x0001e80000100800 */
[----:B0-----:R-:W3:Y:S04]  /*793a0*/  LDL.LU R11, [R1+0x199c] ;  /* 0x00199c00010b7983 */ /* 0x001ee80000300800 */
[----:B------:R0:W-:Y:S04]  /*793b0*/  STL [R1+0x5f60], R8 ;  /* 0x005f600801007387 */ /* 0x0001e80000100800 */
[----:B0-----:R-:W4:Y:S04]  /*793c0*/  LDL.LU R8, [R1+0x19ac] ;  /* 0x0019ac0001087983 */ /* 0x001f280000300800 */
[----:B------:R-:W-:Y:S04]  /*793d0*/  STL.64 [R1+0xeb0], R16 ;  /* 0x000eb01001007387 */ /* 0x000fe80000100a00 */
[----:B------:R0:W-:Y:S02]  /*793e0*/  STL.64 [R1+0xeb8], R18 ;  /* 0x000eb81201007387 */ /* 0x0001e40000100a00 */
[C---:B0-----:R-:W-:Y:S02]  /*793f0*/  HMMA.16816.F32 R16, R12.reuse, R6, R20 ;  /* 0x000000060c10723c */ /* 0x041fe40000001814 */
[----:B------:R0:W-:Y:S04]  /*79400*/  STL [R1+0x5f5c], R9 ;  /* 0x005f5c0901007387 */ /* 0x0001e80000100800 */
[----:B0-----:R-:W3:Y:S04]  /*79410*/  LDL.LU R9, [R1+0x19a0] ;  /* 0x0019a00001097983 */ /* 0x001ee80000300800 */
[----:B------:R-:W3:Y:S04]  /*79420*/  LDL.LU.64 R20, [R1+0x17c0] ;  /* 0x0017c00001147983 */ /* 0x000ee80000300a00 */
[----:B------:R-:W3:Y:S05]  /*79430*/  LDL.LU.64 R22, [R1+0x17c8] ;  /* 0x0017c80001167983 */ /* 0x000eea0000300a00 */
[----:B------:R0:W-:Y:S04]  /*79440*/  STL.64 [R1+0xec0], R16 ;  /* 0x000ec01001007387 */ /* 0x0001e80000100a00 */
[----:B------:R1:W-:Y:S04]  /*79450*/  STL.64 [R1+0xec8], R18 ;  /* 0x000ec81201007387 */ /* 0x0003e80000100a00 */
[----:B0-----:R-:W3:Y:S04]  /*79460*/  LDL.LU.64 R16, [R1+0x17b0] ;  /* 0x0017b00001107983 */ /* 0x001ee80000300a00 */
[----:B-1----:R-:W3:Y:S04]  /*79470*/  LDL.LU.64 R18, [R1+0x17b8] ;  /* 0x0017b80001127983 */ /* 0x002ee80000300a00 */
[----:B------:R0:W-:Y:S04]  /*79480*/  STL [R1+0x5f58], R6 ;  /* 0x005f580601007387 */ /* 0x0001e80000100800 */
[----:B0-----:R-:W3:Y:S04]  /*79490*/  LDL.LU R6, [R1+0x19a4] ;  /* 0x0019a40001067983 */ /* 0x001ee80000300800 */
[----:B------:R-:W-:Y:S01]  /*794a0*/  STL [R1+0x5f54], R7 ;  /* 0x005f540701007387 */ /* 0x000fe20000100800 */
[----:B--2---:R-:W-:-:S15]  /*794b0*/  HMMA.16816.F32 R24, R12, R4, R24 ;  /* 0x000000040c18723c */ /* 0x004fde0000001818 */
        /* <DEDUP_REMOVED lines=8> */
[----:B------:R-:W2:-:S12]  /*79540*/  LDL.LU.64 R24, [R1+0x5fe8] ;  /* 0x005fe80001187983 */ /* 0x000e980000300a00 */
[----:B------:R0:W-:Y:S04]  /*79550*/  STL.64 [R1+0xed0], R12 ;  /* 0x000ed00c01007387 */ /* 0x0001e80000100a00 */
[----:B------:R1:W-:Y:S01]  /*79560*/  STL.64 [R1+0xed8], R14 ;  /* 0x000ed80e01007387 */ /* 0x0003e20000100a00 */
[----:B0-----:R-:W-:Y:S02]  /*79570*/  IMAD R12, R29, 0x100, R28 ;  /* 0x000001001d0c7824 */ /* 0x001fe400078e021c */
[----:B---3--:R-:W-:Y:S02]  /*79580*/  IMAD R13, R10, 0x100, R11 ;  /* 0x000001000a0d7824 */ /* 0x008fe400078e020b */
[----:B-1----:R-:W-:Y:S02]  /*79590*/  IMAD R14, R9, 0x100, R6 ;  /* 0x00000100090e7824 */ /* 0x002fe400078e0206 */
[----:B----4-:R-:W-:Y:S01]  /*795a0*/  IMAD R15, R0, 0x100, R8 ;  /* 0x00000100000f7824 */ /* 0x010fe200078e0208 */
[----:B------:R-:W3:Y:S01]  /*795b0*/  LDL.LU.64 R28, [R1] ;  /* 0x00000000011c7983 */ /* 0x000ee20000300a00 */
[----:B------:R-:W-:-:S02]  /*795c0*/  F2FP.F16.E4M3.UNPACK_B R12, R12 ;  /* 0x0000000cff0c723e */ /* 0x000fc400020006ff */
[----:B------:R-:W-:Y:S02]  /*795d0*/  F2FP.F16.E4M3.UNPACK_B R13, R13 ;  /* 0x0000000dff0d723e */ /* 0x000fe400020006ff */
[----:B------:R-:W-:Y:S02]  /*795e0*/  F2FP.F16.E4M3.UNPACK_B R14, R14 ;  /* 0x0000000eff0e723e */ /* 0x000fe400020006ff */
[----:B------:R-:W-:Y:S01]  /*795f0*/  F2FP.F16.E4M3.UNPACK_B R15, R15 ;  /* 0x0000000fff0f723e */ /* 0x000fe200020006ff */
[----:B------:R-:W4:Y:S06]  /*79600*/  LDL.LU.64 R10, [R1+0x8] ;  /* 0x00000800010a7983 */ /* 0x000f2c0000300a00 */
[C---:B--2---:R-:W-:Y:S08]  /*79610*/  HMMA.16816.F32 R20, R12.reuse, R24, R20 ;  /* 0x000000180c14723c */ /* 0x044ff00000001814 */
[----:B------:R-:W-:Y:S01]  /*79620*/  HMMA.16816.F32 R16, R12, R26, R16 ;  /* 0x0000001a0c10723c */ /* 0x000fe20000001810 */
[----:B------:R-:W-:-:S02]  /*79630*/  IMAD.MOV.U32 R5, RZ, RZ, R24 ;  /* 0x000000ffff057224 */ /* 0x000fc400078e0018 */
[----:B------:R-:W-:Y:S02]  /*79640*/  IMAD.MOV.U32 R0, RZ, RZ, R25 ;  /* 0x000000ffff007224 */ /* 0x000fe400078e0019 */
[----:B------:R-:W-:Y:S02]  /*79650*/  IMAD.MOV.U32 R6, RZ, RZ, R26 ;  /* 0x000000ffff067224 */ /* 0x000fe400078e001a */
[----:B------:R-:W-:-:S04]  /*79660*/  IMAD.MOV.U32 R7, RZ, RZ, R27 ;  /* 0x000000ffff077224 */ /* 0x000fc800078e001b */
[----:B------:R-:W-:Y:S04]  /*79670*/  STL.64 [R1+0xef0], R20 ;  /* 0x000ef01401007387 */ /* 0x000fe80000100a00 */
[----:B------:R-:W-:Y:S04]  /*79680*/  STL.64 [R1+0xef8], R22 ;  /* 0x000ef81601007387 */ /* 0x000fe80000100a00 */
[----:B------:R-:W-:Y:S04]  /*79690*/  STL.64 [R1+0xf00], R16 ;  /* 0x000f001001007387 */ /* 0x000fe80000100a00 */
[----:B------:R-:W-:Y:S04]  /*796a0*/  STL.64 [R1+0xf08], R18 ;  /* 0x000f081201007387 */ /* 0x000fe80000100a00 */
[----:B------:R-:W2:Y:S04]  /*796b0*/  LDL.LU.64 R24, [R1+0x1880] ;  /* 0x0018800001187983 */ /* 0x000ea80000300a00 */
[----:B------:R-:W2:Y:S04]  /*796c0*/  LDL.LU.64 R26, [R1+0x1888] ;  /* 0x00188800011a7983 */ /* 0x000ea80000300a00 */
[----:B--2---:R-:W-:Y:S04]  /*796d0*/  STL.64 [R1+0x5fd0], R26 ;  /* 0x005fd01a01007387 */ /* 0x004fe80000100a00 */
[----:B------:R0:W-:Y:S04]  /*796e0*/  STL.64 [R1+0x5fc8], R24 ;  /* 0x005fc81801007387 */ /* 0x0001e80000100a00 */
[----:B0-----:R-:W2:Y:S04]  /*796f0*/  LDL.LU.64 R24, [R1+0x1790] ;  /* 0x0017900001187983 */ /* 0x001ea80000300a00 */
[----:B------:R-:W2:Y:S04]  /*79700*/  LDL.LU.64 R26, [R1+0x1798] ;  /* 0x00179800011a7983 */ /* 0x000ea80000300a00 */
[----:B--2---:R-:W-:Y:S04]  /*79710*/  STL.64 [R1+0x5fe0], R26 ;  /* 0x005fe01a01007387 */ /* 0x004fe80000100a00 */
[----:B------:R0:W-:Y:S04]  /*79720*/  STL.64 [R1+0x5fd8], R24 ;  /* 0x005fd81801007387 */ /* 0x0001e80000100a00 */
[----:B0-----:R-:W4:Y:S04]  /*79730*/  LDL.LU.64 R24, [R1+0x17a0] ;  /* 0x0017a00001187983 */ /* 0x001f280000300a00 */
[----:B------:R-:W4:Y:S04]  /*79740*/  LDL.LU.64 R26, [R1+0x17a8] ;  /* 0x0017a800011a7983 */ /* 0x000f280000300a00 */
[----:B------:R-:W2:Y:S04]  /*79750*/  LDL.LU.64 R20, [R1+0x1860] ;  /* 0x0018600001147983 */ /* 0x000ea80000300a00 */
[----:B------:R-:W2:Y:S01]  /*79760*/  LDL.LU.64 R22, [R1+0x1868] ;  /* 0x0018680001167983 */ /* 0x000ea20000300a00 */
[----:B----4-:R-:W-:Y:S03]  /*79770*/  HMMA.16816.F32 R24, R12, R10, R24 ;  /* 0x0000000a0c18723c */ /* 0x010fe60000001818 */
        /* <DEDUP_REMOVED lines=8> */
[----:B------:R-:W2:Y:S04]  /*79800*/  LDL.LU.64 R16, [R1+0x1840] ;  /* 0x0018400001107983 */ /* 0x000ea80000300a00 */
[----:B------:R-:W2:Y:S04]  /*79810*/  LDL.LU.64 R18, [R1+0x1848] ;  /* 0x0018480001127983 */ /* 0x000ea80000300a00 */
[----:B------:R-:W-:Y:S04]  /*79820*/  STL.64 [R1+0xf10], R24 ;  /* 0x000f101801007387 */ /* 0x000fe80000100a00 */
[----:B------:R0:W-:Y:S04]  /*79830*/  STL.64 [R1+0xf18], R26 ;  /* 0x000f181a01007387 */ /* 0x0001e80000100a00 */
[----:B0-----:R-:W2:Y:S04]  /*79840*/  LDL.LU.64 R26, [R1+0x5fe0] ;  /* 0x005fe000011a7983 */ /* 0x001ea80000300a00 */
[----:B------:R-:W2:Y:S01]  /*79850*/  LDL.LU.64 R24, [R1+0x5fd8] ;  /* 0x005fd80001187983 */ /* 0x000ea20000300a00 */
[----:B------:R-:W-:-:S02]  /*79860*/  IMAD.MOV.U32 R8, RZ, RZ, R10 ;  /* 0x000000ffff087224 */ /* 0x000fc400078e000a */
[----:B------:R-:W-:Y:S02]  /*79870*/  IMAD.MOV.U32 R9, RZ, RZ, R11 ;  /* 0x000000ffff097224 */ /* 0x000fe400078e000b */
[----:B---3--:R-:W-:Y:S02]  /*79880*/  IMAD.MOV.U32 R10, RZ, RZ, R28 ;  /* 0x000000ffff0a7224 */ /* 0x008fe400078e001c */
        /* <DEDUP_REMOVED lines=30> */
[----:B0-----:R-:W3:Y:S04]  /*79a70*/  LDL.LU.64 R24, [R1+0x1830] ;  /* 0x0018300001187983 */ /* 0x001ee80000300a00 */
[----:B------:R-:W3:Y:S01]  /*79a80*/  LDL.LU.64 R26, [R1+0x1838] ;  /* 0x00183800011a7983 */ /* 0x000ee20000300a00 */
[C---:B----4-:R-:W-:Y:S08]  /*79a90*/  HMMA.16816.F32 R4, R12.reuse, R22, R4 ;  /* 0x000000160c04723c */ /* 0x050ff00000001804 */
[C---:B--2---:R-:W-:Y:S11]  /*79aa0*/  HMMA.16816.F32 R16, R12.reuse, R20, R16 ;  /* 0x000000140c10723c */ /* 0x044ff60000001810 */
[----:B------:R-:W-:Y:S04]  /*79ab0*/  STL.64 [R1+0xf60], R4 ;  /* 0x000f600401007387 */ /* 0x000fe80000100a00 */
[----:B------:R0:W-:Y:S04]  /*79ac0*/  STL.64 [R1+0xf68], R6 ;  /* 0x000f680601007387 */ /* 0x0001e80000100a00 */
[----:B0-----:R-:W2:Y:S04]  /*79ad0*/  LDL.LU.64 R6, [R1+0x5f88] ;  /* 0x005f880001067983 */ /* 0x001ea80000300a00 */
[----:B------:R-:W4:Y:S04]  /*79ae0*/  LDL.LU.64 R4, [R1+0x5f80] ;  /* 0x005f800001047983 */ /* 0x000f280000300a00 */
[----:B------:R-:W-:Y:S04]  /*79af0*/  STL.64 [R1+0xfc0], R16 ;  /* 0x000fc01001007387 */ /* 0x000fe80000100a00 */
[----:B------:R0:W-:Y:S04]  /*79b00*/  STL.64 [R1+0xfc8], R18 ;  /* 0x000fc81201007387 */ /* 0x0001e80000100a00 */
[----:B0-----:R-:W3:Y:S04]  /*79b10*/  LDL.LU.64 R18, [R1+0x5f78] ;  /* 0x005f780001127983 */ /* 0x001ee80000300a00 */
[----:B------:R-:W2:Y:S04]  /*79b20*/  LDL.LU.64 R16, [R1+0x5f70] ;  /* 0x005f700001107983 */ /* 0x000ea80000300a00 */
[----:B------:R-:W-:Y:S04]  /*79b30*/  STL.64 [R1+0x5ef8], R22 ;  /* 0x005ef81601007387 */ /* 0x000fe80000100a00 */
[----:B------:R0:W-:Y:S04]  /*79b40*/  STL.64 [R1+0x5ef0], R20 ;  /* 0x005ef01401007387 */ /* 0x0001e80000100a00 */
[----:B0-----:R-:W2:Y:S04]  /*79b50*/  LDL.LU.64 R20, [R1+0x18c0] ;  /* 0x0018c00001147983 */ /* 0x001ea80000300a00 */
[----:B------:R-:W2:Y:S01]  /*79b60*/  LDL.LU.64 R22, [R1+0x18c8] ;  /* 0x0018c80001167983 */ /* 0x000ea20000300a00 */
[----:B---3--:R-:W-:-:S15]  /*79b70*/  HMMA.16816.F32 R24, R12, R18, R24 ;  /* 0x000000120c18723c */ /* 0x008fde0000001818 */
[----:B------:R-:W-:-:S04]  /*79b80*/  NOP ;  /* 0x0000000000007918 */ /* 0x000fc80000000000 */
[----:B------:R-:W-:Y:S04]  /*79b90*/  STL.64 [R1+0x1070], R24 ;  /* 0x0010701801007387 */ /* 0x000fe80000100a00 */
[----:B------:R0:W-:Y:S02]  /*79ba0*/  STL.64 [R1+0x1078], R26 ;  /* 0x0010781a01007387 */ /* 0x0001e40000100a00 */
[----:B0-----:R-:W-:Y:S02]  /*79bb0*/  IMAD.MOV.U32 R26, RZ, RZ, R10 ;  /* 0x000000ffff1a7224 */ /* 0x001fe400078e000a */
[----:B------:R-:W-:Y:S01]  /*79bc0*/  IMAD.MOV.U32 R27, RZ, RZ, R11 ;  /* 0x000000ffff1b7224 */ /* 0x000fe200078e000b */
[----:B------:R-:W3:Y:S04]  /*79bd0*/  LDL.LU R10, [R1+0x5f68] ;  /* 0x005f6800010a7983 */ /* 0x000ee80000300800 */
[----:B------:R-:W3:Y:S04]  /*79be0*/  LDL.LU R11, [R1+0x5f64] ;  /* 0x005f6400010b7983 */ /* 0x000ee80000300800 */
[----:B------:R0:W-:Y:S04]  /*79bf0*/  STL.64 [R1+0x5f00], R26 ;  /* 0x005f001a01007387 */ /* 0x0001e80000100a00 */
[----:B------:R-:W2:Y:S04]  /*79c00*/  LDL.LU.64 R24, [R1+0x1820] ;  /* 0x0018200001187983 */ /* 0x000ea80000300a00 */
[----:B0-----:R-:W2:Y:S02]  /*79c10*/  LDL.LU.64 R26, [R1+0x1828] ;  /* 0x00182800011a7983 */ /* 0x001ea40000300a00 */
[----:B--2---:R-:W-:-:S15]  /*79c20*/  HMMA.16816.F32 R24, R12, R16, R24 ;  /* 0x000000100c18723c */ /* 0x004fde0000001818 */
[----:B------:R-:W-:-:S04]  /*79c30*/  NOP ;  /* 0x0000000000007918 */ /* 0x000fc80000000000 */
[----:B------:R0:W-:Y:S04]  /*79c40*/  STL.64 [R1+0x10a0], R24 ;  /* 0x0010a01801007387 */ /* 0x0001e80000100a00 */
[----:B------:R-:W-:Y:S01]  /*79c50*/  STL.64 [R1+0x10a8], R26 ;  /* 0x0010a81a01007387 */ /* 0x000fe20000100a00 */
[----:B0-----:R-:W-:Y:S02]  /*79c60*/  IMAD.MOV.U32 R24, RZ, RZ, R8 ;  /* 0x000000ffff187224 */ /* 0x001fe400078e0008 */
[----:B------:R-:W-:Y:S01]  /*79c70*/  IMAD.MOV.U32 R25, RZ, RZ, R9 ;  /* 0x000000ffff197224 */ /* 0x000fe200078e0009 */
[----:B------:R-:W2:Y:S04]  /*79c80*/  LDL.LU R8, [R1+0x5f60] ;  /* 0x005f600001087983 */ /* 0x000ea80000300800 */
[----:B------:R-:W2:Y:S04]  /*79c90*/  LDL.LU R9, [R1+0x5f5c] ;  /* 0x005f5c0001097983 */ /* 0x000ea80000300800 */
[----:B------:R-:W-:Y:S04]  /*79ca0*/  STL.64 [R1+0x5f18], R24 ;  /* 0x005f181801007387 */ /* 0x000fe80000100a00 */
[----:B------:R-:W-:Y:S04]  /*79cb0*/  STL.64 [R1+0x5ec8], R18 ;  /* 0x005ec81201007387 */ /* 0x000fe80000100a00 */
[----:B------:R3:W-:Y:S02]  /*79cc0*/  STL.64 [R1+0x5ec0], R16 ;  /* 0x005ec01001007387 */ /* 0x0007e40000100a00 */
[----:B---3--:R-:W-:Y:S02]  /*79cd0*/  HMMA.16816.F32 R16, R12, R10, R20 ;  /* 0x0000000a0c10723c */ /* 0x008fe40000001814 */
[----:B------:R-:W3:Y:S04]  /*79ce0*/  LDL.LU.64 R20, [R1+0x1890] ;  /* 0x0018900001147983 */ /* 0x000ee80000300a00 */
[----:B------:R-:W3:Y:S01]  /*79cf0*/  LDL.LU.64 R22, [R1+0x1898] ;  /* 0x0018980001167983 */ /* 0x000ee20000300a00 */
[----:B------:R-:W-:-:S02]  /*79d00*/  IMAD.MOV.U32 R26, RZ, RZ, R6 ;  /* 0x000000ffff1a7224 */ /* 0x000fc400078e0006 */
[----:B------:R-:W-:-:S10]  /*79d10*/  IMAD.MOV.U32 R27, RZ, RZ, R7 ;  /* 0x000000ffff1b7224 */ /* 0x000fd400078e0007 */
[----:B------:R0:W-:Y:S04]  /*79d20*/  STL.64 [R1+0x10b0], R16 ;  /* 0x0010b01001007387 */ /* 0x0001e80000100a00 */
[----:B------:R1:W-:Y:S04]  /*79d30*/  STL.64 [R1+0x10b8], R18 ;  /* 0x0010b81201007387 */ /* 0x0003e80000100a00 */
[----:B0-----:R-:W2:Y:S04]  /*79d40*/  LDL.LU.64 R16, [R1+0x1810] ;  /* 0x0018100001107983 */ /* 0x001ea80000300a00 */
[----:B-1----:R-:W2:Y:S04]  /*79d50*/  LDL.LU.64 R18, [R1+0x1818] ;  /* 0x0018180001127983 */ /* 0x002ea80000300a00 */
[----:B------:R-:W2:Y:S04]  /*79d60*/  LDL.LU R6, [R1+0x5f58] ;  /* 0x005f580001067983 */ /* 0x000ea80000300800 */
[----:B------:R-:W2:Y:S04]  /*79d70*/  LDL.LU R7, [R1+0x5f54] ;  /* 0x005f540001077983 */ /* 0x000ea80000300800 */
[----:B------:R0:W-:Y:S04]  /*79d80*/  STL.64 [R1+0x5f30], R26 ;  /* 0x005f301a01007387 */ /* 0x0001e80000100a00 */
[----:B------:R-:W2:Y:S04]  /*79d90*/  LDL.LU.64 R24, [R1+0x18b0] ;  /* 0x0018b00001187983 */ /* 0x000ea80000300a00 */
[----:B0-----:R-:W2:Y:S02]  /*79da0*/  LDL.LU.64 R26, [R1+0x18b8] ;  /* 0x0018b800011a7983 */ /* 0x001ea40000300a00 */
[----:B--2---:R-:W-:-:S15]  /*79db0*/  HMMA.16816.F32 R24, R12, R8, R24 ;  /* 0x000000080c18723c */ /* 0x004fde0000001818 */
[----:B------:R-:W-:-:S04]  /*79dc0*/  NOP ;  /* 0x0000000000007918 */ /* 0x000fc80000000000 */
[----:B------:R4:W-:Y:S04]  /*79dd0*/  STL.64 [R1+0x10c0], R24 ;  /* 0x0010c01801007387 */ /* 0x0009e80000100a00 */
[----:B------:R0:W-:Y:S01]  /*79de0*/  STL.64 [R1+0x10c8], R26 ;  /* 0x0010c81a01007387 */ /* 0x0001e20000100a00 */
[----:B----4-:R-:W-:-:S03]  /*79df0*/  IMAD.MOV.U32 R24, RZ, RZ, R5 ;  /* 0x000000ffff187224 */ /* 0x010fc600078e0005 */
[----:B------:R-:W2:Y:S04]  /*79e00*/  LDL.LU R5, [R1+0x5f50] ;  /* 0x005f500001057983 */ /* 0x000ea80000300800 */
[----:B------:R-:W4:Y:S04]  /*79e10*/  LDL.LU R28, [R1+0x19b4] ;  /* 0x0019b400011c7983 */ /* 0x000f280000300800 */
[----:B------:R-:W2:Y:S04]  /*79e20*/  LDL.LU R29, [R1+0x19bc] ;  /* 0x0019bc00011d7983 */ /* 0x000ea80000300800 */
[----:B0-----:R-:W2:Y:S04]  /*79e30*/  LDL.LU R26, [R1+0x19cc] ;  /* 0x0019cc00011a7983 */ /* 0x001ea80000300800 */
[----:B------:R-:W2:Y:S04]  /*79e40*/  LDL.LU R27, [R1+0x19c8] ;  /* 0x0019c800011b7983 */ /* 0x000ea80000300800 */
[----:B------:R-:W-:Y:S04]  /*79e50*/  STL.64 [R1+0x5ea8], R10 ;  /* 0x005ea80a01007387 */ /* 0x000fe80000100a00 */
[----:B------:R0:W-:Y:S04]  /*79e60*/  STL.64 [R1+0x5ea0], R8 ;  /* 0x005ea00801007387 */ /* 0x0001e80000100a00 */
[----:B0-----:R-:W2:Y:S04]  /*79e70*/  LDL.LU.64 R8, [R1+0x18a0] ;  /* 0x0018a00001087983 */ /* 0x001ea80000300a00 */
[----:B------:R-:W2:Y:S01]  /*79e80*/  LDL.LU.64 R10, [R1+0x18a8] ;  /* 0x0018a800010a7983 */ /* 0x000ea20000300a00 */
[----:B------:R-:W-:-:S03]  /*79e90*/  IMAD.MOV.U32 R25, RZ, RZ, R0 ;  /* 0x000000ffff197224 */ /* 0x000fc600078e0000 */
[----:B------:R-:W3:Y:S01]  /*79ea0*/  LDL.LU R0, [R1+0x19e8] ;  /* 0x0019e80001007983 */ /* 0x000ee20000300800 */
[----:B--2---:R-:W-:-:S15]  /*79eb0*/  HMMA.16816.F32 R8, R12, R6, R8 ;  /* 0x000000060c08723c */ /* 0x004fde0000001808 */
[----:B------:R-:W-:-:S04]  /*79ec0*/  NOP ;  /* 0x0000000000007918 */ /* 0x000fc80000000000 */
[----:B------:R-:W-:Y:S04]  /*79ed0*/  STL.64 [R1+0x10d0], R8 ;  /* 0x0010d00801007387 */ /* 0x000fe80000100a00 */
[----:B------:R3:W-:Y:S04]  /*79ee0*/  STL.64 [R1+0x10d8], R10 ;  /* 0x0010d80a01007387 */ /* 0x0007e80000100a00 */
[----:B------:R-:W-:Y:S04]  /*79ef0*/  STL.64 [R1+0x5e88], R6 ;  /* 0x005e880601007387 */ /* 0x000fe80000100a00 */
[----:B------:R0:W-:Y:S01]  /*79f00*/  STL.64 [R1+0x5e80], R4 ;  /* 0x005e800401007387 */ /* 0x0001e20000100a00 */
[C---:B---3--:R-:W-:Y:S08]  /*79f10*/  HMMA.16816.F32 R8, R12.reuse, R4, R20 ;  /* 0x000000040c08723c */ /* 0x048ff00000001814 */
[----:B0-----:R-:W-:Y:S11]  /*79f20*/  HMMA.16816.F32 R4, R12, R2, R16 ;  /* 0x000000020c04723c */ /* 0x001ff60000001810 */
[----:B------:R-:W-:Y:S04]  /*79f30*/  STL.64 [R1+0x1100], R8 ;  /* 0x0011000801007387 */ /* 0x000fe80000100a00 */
[----:B------:R-:W-:Y:S04]  /*79f40*/  STL.64 [R1+0x1108], R10 ;  /* 0x0011080a01007387 */ /* 0x000fe80000100a00 */
[----:B------:R-:W4:Y:S04]  /*79f50*/  LDL.LU R12, [R1+0x19b0] ;  /* 0x0019b000010c7983 */ /* 0x000f280000300800 */
[----:B------:R-:W2:Y:S04]  /*79f60*/  LDL.LU R13, [R1+0x19b8] ;  /* 0x0019b800010d7983 */ /* 0x000ea80000300800 */
[----:B------:R-:W-:Y:S04]  /*79f70*/  STL.64 [R1+0x10f0], R4 ;  /* 0x0010f00401007387 */ /* 0x000fe80000100a00 */
[----:B------:R-:W-:Y:S04]  /*79f80*/  STL.64 [R1+0x10f8], R6 ;  /* 0x0010f80601007387 */ /* 0x000fe80000100a00 */
[----:B------:R-:W3:Y:S04]  /*79f90*/  LDL.LU R14, [R1+0x19c4] ;  /* 0x0019c400010e7983 */ /* 0x000ee80000300800 */
[----:B------:R-:W3:Y:S04]  /*79fa0*/  LDL.LU R15, [R1+0x19c0] ;  /* 0x0019c000010f7983 */ /* 0x000ee80000300800 */
        /* <DEDUP_REMOVED lines=8> */
[----:B0-----:R-:W2:Y:S04]  /*7a030*/  LDL.LU.64 R20, [R1+0x1780] ;  /* 0x0017800001147983 */ /* 0x001ea80000300a00 */
[----:B------:R-:W2:Y:S01]  /*7a040*/  LDL.LU.64 R22, [R1+0x1788] ;  /* 0x0017880001167983 */ /* 0x000ea20000300a00 */
[----:B---3--:R-:W-:-:S02]  /*7a050*/  IMAD R14, R15, 0x100, R14 ;  /* 0x000001000f0e7824 */ /* 0x008fc400078e020e */
[----:B----4-:R-:W-:Y:S02]  /*7a060*/  IMAD R12, R12, 0x100, R28 ;  /* 0x000001000c0c7824 */ /* 0x010fe400078e021c */
[----:B------:R-:W-:Y:S02]  /*7a070*/  IMAD R13, R13, 0x100, R29 ;  /* 0x000001000d0d7824 */ /* 0x000fe400078e021d */
[----:B------:R-:W-:Y:S01]  /*7a080*/  IMAD R15, R27, 0x100, R26 ;  /* 0x000001001b0f7824 */ /* 0x000fe200078e021a */
[----:B--2---:R-:W-:Y:S04]  /*7a090*/  STL.64 [R1+0x5f40], R22 ;  /* 0x005f401601007387 */ /* 0x004fe80000100a00 */
[----:B------:R0:W-:Y:S04]  /*7a0a0*/  STL.64 [R1+0x5f38], R20 ;  /* 0x005f381401007387 */ /* 0x0001e80000100a00 */
        /* <DEDUP_REMOVED lines=11> */
[----:B------:R-:W3:Y:S04]  /*7a160*/  LDL.LU.64 R6, [R1+0xb88] ;  /* 0x000b880001067983 */ /* 0x000ee80000300a00 */
[----:B------:R-:W3:Y:S04]  /*7a170*/  LDL.LU R28, [R1+0x5f4c] ;  /* 0x005f4c00011c7983 */ /* 0x000ee80000300800 */
[----:B------:R-:W3:Y:S01]  /*7a180*/  LDL.LU R29, [R1+0x5f48] ;  /* 0x005f4800011d7983 */ /* 0x000ee20000300800 */
        /* <DEDUP_REMOVED lines=23> */
[----:B0-----:R-:W4:Y:S01]  /*7a300*/  LDL.LU.64 R26, [R1+0x5ee8] ;  /* 0x005ee800011a7983 */ /* 0x001f220000300a00 */
[C---:B---3--:R-:W-:Y:S03]  /*7a310*/  HMMA.16816.F32 R16, R12.reuse, R28, R16 ;  /* 0x0000001c0c10723c */ /* 0x048fe60000001810 */
[----:B------:R-:W3:Y:S04]  /*7a320*/  LDL.LU.64 R24, [R1+0x5ee0] ;  /* 0x005ee00001187983 */ /* 0x000ee80000300a00 */
[----:B------:R-:W2:Y:S04]  /*7a330*/  LDL.LU R28, [R1+0x19e0] ;  /* 0x0019e000011c7983 */ /* 0x000ea80000300800 */
[----:B------:R-:W2:Y:S08]  /*7a340*/  LDL.LU R29, [R1+0x19ec] ;  /* 0x0019ec00011d7983 */ /* 0x000eb00000300800 */
[----:B------:R0:W-:Y:S04]  /*7a350*/  STL.64 [R1+0x11b0], R16 ;  /* 0x0011b01001007387 */ /* 0x0001e80000100a00 */
[----:B------:R1:W-:Y:S04]  /*7a360*/  STL.64 [R1+0x11b8], R18 ;  /* 0x0011b81201007387 */ /* 0x0003e80000100a00 */
[----:B0-----:R-:W2:Y:S01]  /*7a370*/  LDL.LU.64 R16, [R1+0x790] ;  /* 0x0007900001107983 */ /* 0x001ea20000300a00 */
[----:B----4-:R-:W-:-:S15]  /*7a380*/  HMMA.16816.F32 R8, R12, R26, R8 ;  /* 0x0000001a0c08723c */ /* 0x010fde0000001808 */
[----:B------:R-:W-:-:S04]  /*7a390*/  NOP ;  /* 0x0000000000007918 */ /* 0x000fc80000000000 */
[----:B------:R-:W-:Y:S04]  /*7a3a0*/  STL.64 [R1+0x11a0], R8 ;  /* 0x0011a00801007387 */ /* 0x000fe80000100a00 */
[----:B------:R-:W-:Y:S04]  /*7a3b0*/  STL.64 [R1+0x11a8], R10 ;  /* 0x0011a80a01007387 */ /* 0x000fe80000100a00 */
[----:B-1----:R-:W4:Y:S01]  /*7a3c0*/  LDL.LU.64 R18, [R1+0x798] ;  /* 0x0007980001127983 */ /* 0x002f220000300a00 */
[----:B---3--:R-:W-:-:S15]  /*7a3d0*/  HMMA.16816.F32 R4, R12, R24, R4 ;  /* 0x000000180c04723c */ /* 0x008fde0000001804 */
[----:B------:R-:W-:-:S04]  /*7a3e0*/  NOP ;  /* 0x0000000000007918 */ /* 0x000fc80000000000 */
[----:B------:R-:W-:Y:S04]  /*7a3f0*/  STL.64 [R1+0x1190], R4 ;  /* 0x0011900401007387 */ /* 0x000fe80000100a00 */
[----:B------:R-:W-:Y:S04]  /*7a400*/  STL.64 [R1+0x1198], R6 ;  /* 0x0011980601007387 */ /* 0x000fe80000100a00 */
[----:B----4-:R-:W-:Y:S04]  /*7a410*/  STL.64 [R1+0x5ed8], R18 ;  /* 0x005ed81201007387 */ /* 0x010fe80000100a00 */
[----:B--2---:R0:W-:Y:S04]  /*7a420*/  STL.64 [R1+0x5ed0], R16 ;  /* 0x005ed01001007387 */ /* 0x0041e80000100a00 */
[----:B0-----:R-:W2:Y:S04]  /*7a430*/  LDL.LU.64 R16, [R1+0x7a0] ;  /* 0x0007a00001107983 */ /* 0x001ea80000300a00 */
[----:B------:R-:W2:Y:S04]  /*7a440*/  LDL.LU.64 R18, [R1+0x7a8] ;  /* 0x0007a80001127983 */ /* 0x000ea80000300a00 */
        /* <DEDUP_REMOVED lines=19> */
[----:B------:R-:W-:Y:S04]  /*7a580*/  STL.64 [R1+0x1180], R16 ;  /* 0x0011801001007387 */ /* 0x000fe80000100a00 */
[----:B------:R0:W-:Y:S04]  /*7a590*/  STL.64 [R1+0x1188], R18 ;  /* 0x0011881201007387 */ /* 0x0001e80000100a00 */
[----:B0-----:R-:W4:Y:S04]  /*7a5a0*/  LDL.LU.64 R18, [R1+0x5ed8] ;  /* 0x005ed80001127983 */ /* 0x001f280000300a00 */
[----:B------:R-:W4:Y:S04]  /*7a5b0*/  LDL.LU.64 R16, [R1+0x5ed0] ;  /* 0x005ed00001107983 */ /* 0x000f280000300a00 */
[----:B------:R-:W2:Y:S04]  /*7a5c0*/  LDL.LU R22, [R1+0x19d8] ;  /* 0x0019d80001167983 */ /* 0x000ea80000300800 */
[----:B------:R-:W2:Y:S01]  /*7a5d0*/  LDL.LU R23, [R1+0x19e4] ;  /* 0x0019e40001177983 */ /* 0x000ea20000300800 */
[----:B----4-:R-:W-:-:S15]  /*7a5e0*/  HMMA.16816.F32 R16, R12, R20, R16 ;  /* 0x000000140c10723c */ /* 0x010fde0000001810 */
[----:B------:R-:W-:-:S04]  /*7a5f0*/  NOP ;  /* 0x0000000000007918 */ /* 0x000fc80000000000 */
[----:B------:R-:W-:Y:S04]  /*7a600*/  STL.64 [R1+0x1170], R16 ;  /* 0x0011701001007387 */ /* 0x000fe80000100a00 */
[----:B------:R0:W-:Y:S04]  /*7a610*/  STL.64 [R1+0x1178], R18 ;  /* 0x0011781201007387 */ /* 0x0001e80000100a00 */
[----:B0-----:R-:W4:Y:S04]  /*7a620*/  LDL.LU.64 R18, [R1+0x5ec8] ;  /* 0x005ec80001127983 */ /* 0x001f280000300a00 */
[----:B------:R-:W2:Y:S04]  /*7a630*/  LDL.LU.64 R16, [R1+0x5ec0] ;  /* 0x005ec00001107983 */ /* 0x000ea80000300a00 */
[----:B------:R-:W2:Y:S04]  /*7a640*/  LDL.LU R20, [R1+0x19d0] ;  /* 0x0019d00001147983 */ /* 0x000ea80000300800 */
[----:B------:R-:W2:Y:S01]  /*7a650*/  LDL.LU R21, [R1+0x19dc] ;  /* 0x0019dc0001157983 */ /* 0x000ea20000300800 */
[----:B----4-:R-:W-:-:S15]  /*7a660*/  HMMA.16816.F32 R8, R12, R18, R8 ;  /* 0x000000120c08723c */ /* 0x010fde0000001808 */
[----:B------:R-:W-:-:S04]  /*7a670*/  NOP ;  /* 0x0000000000007918 */ /* 0x000fc80000000000 */
[----:B------:R-:W-:Y:S04]  /*7a680*/  STL.64 [R1+0x1160], R8 ;  /* 0x0011600801007387 */ /* 0x000fe80000100a00 */
[----:B------:R0:W-:Y:S04]  /*7a690*/  STL.64 [R1+0x1168], R10 ;  /* 0x0011680a01007387 */ /* 0x0001e80000100a00 */
[----:B0-----:R-:W2:Y:S04]  /*7a6a0*/  LDL.LU.64 R10, [R1+0x5eb8] ;  /* 0x005eb800010a7983 */ /* 0x001ea80000300a00 */
[----:B------:R-:W2:Y:S04]  /*7a6b0*/  LDL.LU.64 R8, [R1+0x5eb0] ;  /* 0x005eb00001087983 */ /* 0x000ea80000300a00 */
[----:B------:R-:W4:Y:S01]  /*7a6c0*/  LDL.LU R19, [R1+0x19d4] ;  /* 0x0019d40001137983 */ /* 0x000f220000300800 */
[----:B--2---:R-:W-:-:S15]  /*7a6d0*/  HMMA.16816.F32 R8, R12, R16, R8 ;  /* 0x000000100c08723c */ /* 0x004fde0000001808 */
[----:B------:R-:W-:-:S04]  /*7a6e0*/  NOP ;  /* 0x0000000000007918 */ /* 0x000fc80000000000 */
        /* <DEDUP_REMOVED lines=10> */
[----:B---3--:R-:W-:Y:S02]  /*7a790*/  HMMA.16816.F32 R8, R12, R8, R4 ;  /* 0x000000080c08723c */ /* 0x008fe40000001804 */
[----:B------:R-:W2:Y:S04]  /*7a7a0*/  LDL.LU.64 R6, [R1+0x5e88] ;  /* 0x005e880001067983 */ /* 0x000ea80000300a00 */
[----:B------:R-:W3:-:S13]  /*7a7b0*/  LDL.LU.64 R4, [R1+0x5e80] ;  /* 0x005e800001047983 */ /* 0x000eda0000300a00 */
[----:B------:R0:W-:Y:S04]  /*7a7c0*/  STL.64 [R1+0x1130], R8 ;  /* 0x0011300801007387 */ /* 0x0001e80000100a00 */
[----:B------:R1:W-:Y:S04]  /*7a7d0*/  STL.64 [R1+0x1138], R10 ;  /* 0x0011380a01007387 */ /* 0x0003e80000100a00 */
[----:B0-----:R-:W3:Y:S04]  /*7a7e0*/  LDL.LU.64 R8, [R1+0x3e0] ;  /* 0x0003e00001087983 */ /* 0x001ee80000300a00 */
[----:B-1----:R-:W3:Y:S01]  /*7a7f0*/  LDL.LU.64 R10, [R1+0x3e8] ;  /* 0x0003e800010a7983 */ /* 0x002ee20000300a00 */
[----:B--2---:R-:W-:-:S15]  /*7a800*/  HMMA.16816.F32 R24, R12, R6, R24 ;  /* 0x000000060c18723c */ /* 0x004fde0000001818 */
[----:B------:R-:W-:-:S04]  /*7a810*/  NOP ;  /* 0x0000000000007918 */ /* 0x000fc80000000000 */
        /* <DEDUP_REMOVED lines=8> */
[----:B------:R-:W3:Y:S01]  /*7a8a0*/  LDL.LU R16, [R1+0x60] ;  /* 0x0000600001107983 */ /* 0x000ee20000300800 */
[----:B----4-:R-:W-:Y:S01]  /*7a8b0*/  IMAD R4, R20, 0x100, R19 ;  /* 0x0000010014047824 */ /* 0x010fe200078e0213 */
[----:B--2---:R-:W-:-:S15]  /*7a8c0*/  HMMA.16816.F32 R8, R12, R2, R24 ;  /* 0x000000020c08723c */ /* 0x004fde0000001818 */
[----:B------:R-:W-:-:S04]  /*7a8d0*/  NOP ;  /* 0x0000000000007918 */ /* 0x000fc80000000000 */
[----:B------:R-:W-:Y:S04]  /*7a8e0*/  STL.64 [R1+0x10e0], R8 ;  /* 0x0010e00801007387 */ /* 0x000fe80000100a00 */
[----:B------:R-:W-:Y:S04]  /*7a8f0*/  STL.64 [R1+0x10e8], R10 ;  /* 0x0010e80a01007387 */ /* 0x000fe80000100a00 */
[----:B------:R-:W3:Y:S04]  /*7a900*/  LDL.LU R17, [R1+0x64] ;  /* 0x0000640001117983 */ /* 0x000ee80000300800 */
[----:B------:R-:W2:Y:S04]  /*7a910*/  LDL.LU R18, [R1+0x68] ;  /* 0x0000680001127983 */ /* 0x000ea80000300800 */
[----:B------:R-:W2:Y:S04]  /*7a920*/  LDL.LU R19, [R1+0x6c] ;  /* 0x00006c0001137983 */ /* 0x000ea80000300800 */
[----:B--2---:R-:W-:Y:S04]  /*7a930*/  STL.64 [R1+0x5e38], R18 ;  /* 0x005e381201007387 */ /* 0x004fe80000100a00 */
[----:B---3--:R0:W-:Y:S04]  /*7a940*/  STL.64 [R1+0x5e30], R16 ;  /* 0x005e301001007387 */ /* 0x0081e80000100a00 */
[----:B0-----:R-:W2:Y:S04]  /*7a950*/  LDL.LU R16, [R1+0x50] ;  /* 0x0000500001107983 */ /* 0x001ea80000300800 */
[----:B------:R-:W2:Y:S04]  /*7a960*/  LDL.LU R17, [R1+0x54] ;  /* 0x0000540001117983 */ /* 0x000ea80000300800 */
[----:B------:R-:W3:Y:S04]  /*7a970*/  LDL.LU R18, [R1+0x58] ;  /* 0x0000580001127983 */ /* 0x000ee80000300800 */
[----:B------:R-:W3:Y:S04]  /*7a980*/  LDL.LU R19, [R1+0x5c] ;  /* 0x00005c0001137983 */ /* 0x000ee80000300800 */
[----:B------:R-:W4:Y:S04]  /*7a990*/  LDL.LU R2, [R1+0x13f4] ;  /* 0x0013f40001027983 */ /* 0x000f280000300800 */
[----:B------:R-:W4:Y:S01]  /*7a9a0*/  LDL.LU R3, [R1+0x1400] ;  /* 0x0014000001037983 */ /* 0x000f220000300800 */
[----:B------:R-:W-:-:S03]  /*7a9b0*/  IMAD R7, R0, 0x100, R29 ;  /* 0x0000010000077824 */ /* 0x000fc600078e021d */
[----:B------:R-:W4:Y:S04]  /*7a9c0*/  LDL.LU R8, [R1+0x1404] ;  /* 0x0014040001087983 */ /* 0x000f280000300800 */
[----:B------:R-:W4:Y:S04]  /*7a9d0*/  LDL.LU R0, [R1+0x1410] ;  /* 0x0014100001007983 */ /* 0x000f280000300800 */
[----:B------:R-:W4:Y:S04]  /*7a9e0*/  LDL.LU R9, [R1+0x1414] ;  /* 0x0014140001097983 */ /* 0x000f280000300800 */
[----:B------:R-:W4:Y:S04]  /*7a9f0*/  LDL.LU R10, [R1+0x1420] ;  /* 0x00142000010a7983 */ /* 0x000f280000300800 */
[----:B---3--:R-:W-:Y:S04]  /*7aa00*/  STL.64 [R1+0x5e48], R18 ;  /* 0x005e481201007387 */ /* 0x008fe80000100a00 */
[----:B--2---:R0:W-:Y:S04]  /*7aa10*/  STL.64 [R1+0x5e40], R16 ;  /* 0x005e401001007387 */ /* 0x0041e80000100a00 */
[----:B0-----:R-:W2:Y:S04]  /*7aa20*/  LDL.LU R16, [R1+0x40] ;  /* 0x0000400001107983 */ /* 0x001ea80000300800 */
[----:B------:R-:W2:Y:S04]  /*7aa30*/  LDL.LU R17, [R1+0x44] ;  /* 0x0000440001117983 */ /* 0x000ea80000300800 */
[----:B------:R-:W3:Y:S04]  /*7aa40*/  LDL.LU R18, [R1+0x48] ;  /* 0x0000480001127983 */ /* 0x000ee80000300800 */
[----:B------:R-:W3:Y:S04]  /*7aa50*/  LDL.LU R19, [R1+0x4c] ;  /* 0x00004c0001137983 */ /* 0x000ee80000300800 */
[----:B---3--:R-:W-:Y:S04]  /*7aa60*/  STL.64 [R1+0x5e58], R18 ;  /* 0x005e581201007387 */ /* 0x008fe80000100a00 */
[----:B--2---:R0:W-:Y:S04]  /*7aa70*/  STL.64 [R1+0x5e50], R16 ;  /* 0x005e501001007387 */ /* 0x0041e80000100a00 */
[----:B0-----:R-:W2:Y:S04]  /*7aa80*/  LDL.LU R16, [R1+0x30] ;  /* 0x0000300001107983 */ /* 0x001ea80000300800 */
[----:B------:R-:W2:Y:S04]  /*7aa90*/  LDL.LU R17, [R1+0x34] ;  /* 0x0000340001117983 */ /* 0x000ea80000300800 */
[----:B------:R-:W3:Y:S04]  /*7aaa0*/  LDL.LU R18, [R1+0x38] ;  /* 0x0000380001127983 */ /* 0x000ee80000300800 */
[----:B------:R-:W3:Y:S01]  /*7aab0*/  LDL.LU R19, [R1+0x3c] ;  /* 0x00003c0001137983 */ /* 0x000ee20000300800 */
[----:B------:R-:W-:-:S02]  /*7aac0*/  IMAD R6, R28, 0x100, R23 ;  /* 0x000001001c067824 */ /* 0x000fc400078e0217 */
[----:B------:R-:W-:Y:S01]  /*7aad0*/  IMAD R5, R22, 0x100, R21 ;  /* 0x0000010016057824 */ /* 0x000fe200078e0215 */
[----:B------:R-:W-:Y:S01]  /*7aae0*/  F2FP.F16.E4M3.UNPACK_B R12, R4 ;  /* 0x00000004ff0c723e */ /* 0x000fe200020006ff */
[----:B---3--:R-:W-:Y:S04]  /*7aaf0*/  STL.64 [R1+0x5e68], R18 ;  /* 0x005e681201007387 */ /* 0x008fe80000100a00 */
[----:B--2---:R0:W-:Y:S04]  /*7ab00*/  STL.64 [R1+0x5e60], R16 ;  /* 0x005e601001007387 */ /* 0x0041e80000100a00 */
[----:B0-----:R-:W2:Y:S04]  /*7ab10*/  LDL.LU R16, [R1+0x20] ;  /* 0x0000200001107983 */ /* 0x001ea80000300800 */
[----:B------:R-:W2:Y:S04]  /*7ab20*/  LDL.LU R17, [R1+0x24] ;  /* 0x0000240001117983 */ /* 0x000ea80000300800 */
[----:B------:R-:W2:Y:S04]  /*7ab30*/  LDL.LU R18, [R1+0x28] ;  /* 0x0000280001127983 */ /* 0x000ea80000300800 */
[----:B------:R-:W2:Y:S04]  /*7ab40*/  LDL.LU R19, [R1+0x2c] ;  /* 0x00002c0001137983 */ /* 0x000ea80000300800 */
[----:B------:R-:W3:Y:S04]  /*7ab50*/  LDL.LU R11, [R1+0x1424] ;  /* 0x00142400010b7983 */ /* 0x000ee80000300800 */
        /* <DEDUP_REMOVED lines=11> */
[----:B------:R-:W-:-:S02]  /*7ac10*/  F2FP.F16.E4M3.UNPACK_B R13, R5 ;  /* 0x00000005ff0d723e */ /* 0x000fc400020006ff */
[----:B------:R-:W-:Y:S02]  /*7ac20*/  F2FP.F16.E4M3.UNPACK_B R14, R6 ;  /* 0x00000006ff0e723e */ /* 0x000fe400020006ff */
[----:B------:R-:W-:Y:S02]  /*7ac30*/  F2FP.F16.E4M3.UNPACK_B R15, R7 ;  /* 0x00000007ff0f723e */ /* 0x000fe400020006ff */
[----:B----4-:R-:W-:Y:S02]  /*7ac40*/  F2FP.F16.E4M3.UNPACK_B R5, R2.H1 ;  /* 0x00000002ff05723e */ /* 0x010fe400030006ff */
[----:B--2---:R-:W-:-:S05]  /*7ac50*/  F2FP.F16.E4M3.UNPACK_B R4, R4.H1 ;  /* 0x00000004ff04723e */ /* 0x004fca00030006ff */
[----:B------:R0:W-:Y:S02]  /*7ac60*/  STL.64 [R1+0x18], R4 ;  /* 0x0000180401007387 */ /* 0x0001e40000100a00 */
[----:B0-----:R-:W-:Y:S02]  /*7ac70*/  HMMA.16816.F32 R4, R12, R4, R16 ;  /* 0x000000040c04723c */ /* 0x001fe40000001810 */
[----:B------:R-:W2:Y:S04]  /*7ac80*/  LDL.LU.64 R18, [R1+0x5e68] ;  /* 0x005e680001127983 */ /* 0x000ea80000300a00 */
[----:B------:R-:W2:Y:S01]  /*7ac90*/  LDL.LU.64 R16, [R1+0x5e60] ;  /* 0x005e600001107983 */ /* 0x000ea20000300a00 */
[----:B------:R-:W-:Y:S02]  /*7aca0*/  F2FP.F16.E4M3.UNPACK_B R2, R3.H1 ;  /* 0x00000003ff02723e */ /* 0x000fe400030006ff */
[----:B------:R-:W-:-:S10]  /*7acb0*/  F2FP.F16.E4M3.UNPACK_B R3, R8.H1 ;  /* 0x00000008ff03723e */ /* 0x000fd400030006ff */
[----:B------:R-:W-:Y:S04]  /*7acc0*/  STL.64 [R1+0x1200], R4 ;  /* 0x0012000401007387 */ /* 0x000fe80000100a00 */
[----:B------:R-:W-:Y:S04]  /*7acd0*/  STL.64 [R1+0x1208], R6 ;  /* 0x0012080601007387 */ /* 0x000fe80000100a00 */
[----:B------:R-:W-:Y:S01]  /*7ace0*/  STL.64 [R1+0x10], R2 ;  /* 0x0000100201007387 */ /* 0x000fe20000100a00 */
[----:B--2---:R-:W-:-:S15]  /*7acf0*/  HMMA.16816.F32 R16, R12, R2, R16 ;  /* 0x000000020c10723c */ /* 0x004fde0000001810 */
[----:B------:R-:W-:-:S04]  /*7ad00*/  NOP ;  /* 0x0000000000007918 */ /* 0x000fc80000000000 */
[----:B------:R-:W-:Y:S04]  /*7ad10*/  STL.64 [R1+0x1230], R16 ;  /* 0x0012301001007387 */ /* 0x000fe80000100a00 */
[----:B------:R0:W-:Y:S04]  /*7ad20*/  STL.64 [R1+0x1238], R18 ;  /* 0x0012381201007387 */ /* 0x0001e80000100a00 */
[----:B0-----:R-:W2:Y:S04]  /*7ad30*/  LDL.LU.64 R18, [R1+0x5e58] ;  /* 0x005e580001127983 */ /* 0x001ea80000300a00 */
[----:B------:R-:W2:Y:S01]  /*7ad40*/  LDL.LU.64 R16, [R1+0x5e50] ;  /* 0x005e500001107983 */ /* 0x000ea20000300a00 */
[----:B------:R-:W-:-:S02]  /*7ad50*/  F2FP.F16.E4M3.UNPACK_B R4, R0.H1 ;  /* 0x00000000ff04723e */ /* 0x000fc400030006ff */
[----:B------:R-:W-:Y:S01]  /*7ad60*/  F2FP.F16.E4M3.UNPACK_B R5, R9.H1 ;  /* 0x00000009ff05723e */ /* 0x000fe200030006ff */
[----:B------:R-:W-:Y:S02]  /*7ad70*/  IMAD.MOV.U32 R6, RZ, RZ, R2 ;  /* 0x000000ffff067224 */ /* 0x000fe400078e0002 */
[----:B------:R-:W-:Y:S04]  /*7ad80*/  STL [R1+0x8], R4 ;  /* 0x0000080401007387 */ /* 0x000fe80000100800 */
[----:B------:R-:W-:Y:S04]  /*7ad90*/  STL [R1+0x5dd8], R6 ;  /* 0x005dd80601007387 */ /* 0x000fe80000100800 */
[----:B------:R-:W-:Y:S01]  /*7ada0*/  STL [R1+0xc], R5 ;  /* 0x00000c0501007387 */ /* 0x000fe20000100800 */
[----:B--2---:R-:W-:-:S15]  /*7adb0*/  HMMA.16816.F32 R16, R12, R4, R16 ;  /* 0x000000040c10723c */ /* 0x004fde0000001810 */
[----:B------:R-:W-:-:S04]  /*7adc0*/  NOP ;  /* 0x0000000000007918 */ /* 0x000fc80000000000 */
[----:B------:R-:W-:Y:S04]  /*7add0*/  STL.64 [R1+0x1250], R16 ;  /* 0x0012501001007387 */ /* 0x000fe80000100a00 */
[----:B------:R0:W-:Y:S04]  /*7ade0*/  STL.64 [R1+0x1258], R18 ;  /* 0x0012581201007387 */ /* 0x0001e80000100a00 */
[----:B0-----:R-:W2:Y:S04]  /*7adf0*/  LDL.LU.64 R18, [R1+0x5e48] ;  /* 0x005e480001127983 */ /* 0x001ea80000300a00 */
[----:B------:R-:W2:Y:S01]  /*7ae00*/  LDL.LU.64 R16, [R1+0x5e40] ;  /* 0x005e400001107983 */ /* 0x000ea20000300a00 */
[----:B------:R-:W-:Y:S01]  /*7ae10*/  IMAD.MOV.U32 R0, RZ, RZ, R3 ;  /* 0x000000ffff007224 */ /* 0x000fe200078e0003 */
[----:B------:R-:W-:-:S02]  /*7ae20*/  F2FP.F16.E4M3.UNPACK_B R2, R10.H1 ;  /* 0x0000000aff02723e */ /* 0x000fc400030006ff */
[----:B---3--:R-:W-:-:S03]  /*7ae30*/  F2FP.F16.E4M3.UNPACK_B R3, R11.H1 ;  /* 0x0000000bff03723e */ /* 0x008fc600030006ff */
[----:B------:R-:W-:Y:S04]  /*7ae40*/  STL [R1], R2 ;  /* 0x0000000201007387 */ /* 0x000fe80000100800 */
[----:B------:R-:W-:Y:S01]  /*7ae50*/  STL [R1+0x4], R3 ;  /* 0x0000040301007387 */ /* 0x000fe20000100800 */
[----:B--2---:R-:W-:-:S15]  /*7ae60*/  HMMA.16816.F32 R16, R12, R2, R16 ;  /* 0x000000020c10723c */ /* 0x004fde0000001810 */
[----:B------:R-:W-:-:S04]  /*7ae70*/  NOP ;  /* 0x0000000000007918 */ /* 0x000fc80000000000 */
[----:B------:R-:W-:Y:S04]  /*7ae80*/  STL.64 [R1+0x1260], R16 ;  /* 0x0012601001007387 */ /* 0x000fe80000100a00 */
[----:B------:R0:W-:Y:S04]  /*7ae90*/  STL.64 [R1+0x1268], R18 ;  /* 0x0012681201007387 */ /* 0x0001e80000100a00 */
[----:B0-----:R-:W2:Y:S04]  /*7aea0*/  LDL.LU.64 R18, [R1+0x5e38] ;  /* 0x005e380001127983 */ /* 0x001ea80000300a00 */
[----:B------:R-:W2:Y:S01]  /*7aeb0*/  LDL.LU.64 R16, [R1+0x5e30] ;  /* 0x005e300001107983 */ /* 0x000ea20000300a00 */
[----:B------:R-:W-:-:S02]  /*7aec0*/  F2FP.F16.E4M3.UNPACK_B R28, R28.H1 ;  /* 0x0000001cff1c723e */ /* 0x000fc400030006ff */
[----:B------:R-:W-:Y:S02]  /*7aed0*/  F2FP.F16.E4M3.UNPACK_B R29, R29.H1 ;  /* 0x0000001dff1d723e */ /* 0x000fe400030006ff */
[----:B------:R-:W-:Y:S02]  /*7aee0*/  F2FP.F16.E4M3.UNPACK_B R26, R26.H1 ;  /* 0x0000001aff1a723e */ /* 0x000fe400030006ff */
[----:B------:R-:W-:Y:S01]  /*7aef0*/  F2FP.F16.E4M3.UNPACK_B R27, R27.H1 ;  /* 0x0000001bff1b723e */ /* 0x000fe200030006ff */
[----:B------:R-:W-:Y:S04]  /*7af00*/  STL [R1+0x5da8], R28 ;  /* 0x005da81c01007387 */ /* 0x000fe80000100800 */
[----:B------:R-:W-:Y:S01]  /*7af10*/  STL [R1+0x5d90], R29 ;  /* 0x005d901d01007387 */ /* 0x000fe20000100800 */
[----:B--2---:R-:W-:-:S15]  /*7af20*/  HMMA.16816.F32 R16, R12, R28, R16 ;  /* 0x0000001c0c10723c */ /* 0x004fde0000001810 */
[----:B------:R-:W-:-:S04]  /*7af30*/  NOP ;  /* 0x0000000000007918 */ /* 0x000fc80000000000 */
[----:B------:R-:W-:Y:S04]  /*7af40*/  STL.64 [R1+0x1280], R16 ;  /* 0x0012801001007387 */ /* 0x000fe80000100a00 */
[----:B------:R0:W-:Y:S02]  /*7af50*/  STL.64 [R1+0x1288], R18 ;  /* 0x0012881201007387 */ /* 0x0001e40000100a00 */
[----:B0-----:R-:W-:Y:S02]  /*7af60*/  HMMA.16816.F32 R16, R12, R26, R20 ;  /* 0x0000001a0c10723c */ /* 0x001fe40000001814 */
[----:B------:R-:W2:-:S15]  /*7af70*/  LDL.LU R22, [R1+0x1460] ;  /* 0x0014600001167983 */ /* 0x000e9e0000300800 */
[----:B------:R-:W-:Y:S02]  /*7af80*/  NOP ;  /* 0x0000000000007918 */ /* 0x000fe40000000000 */
[----:B------:R0:W-:Y:S04]  /*7af90*/  STL.64 [R1+0x12a0], R16 ;  /* 0x0012a01001007387 */ /* 0x0001e80000100a00 */
[----:B------:R-:W-:Y:S04]  /*7afa0*/  STL.64 [R1+0x12a8], R18 ;  /* 0x0012a81201007387 */ /* 0x000fe80000100a00 */
[----:B0-----:R-:W3:Y:S04]  /*7afb0*/  LDL.LU R17, [R1+0x1494] ;  /* 0x0014940001117983 */ /* 0x001ee80000300800 */
[----:B------:R-:W4:Y:S04]  /*7afc0*/  LDL.LU R10, [R1+0x14a0] ;  /* 0x0014a000010a7983 */ /* 0x000f280000300800 */
[----:B------:R-:W4:Y:S01]  /*7afd0*/  LDL.LU R11, [R1+0x14a4] ;  /* 0x0014a400010b7983 */ /* 0x000f220000300800 */
[----:B------:R-:W-:-:S02]  /*7afe0*/  IMAD.MOV.U32 R8, RZ, RZ, R4 ;  /* 0x000000ffff087224 */ /* 0x000fc400078e0004 */
[----:B------:R-:W-:Y:S01]  /*7aff0*/  IMAD.MOV.U32 R9, RZ, RZ, R3 ;  /* 0x000000ffff097224 */ /* 0x000fe200078e0003 */
[----:B----4-:R-:W-:Y:S04]  /*7b000*/  STL.64 [R1+0x5df8], R10 ;  /* 0x005df80a01007387 */ /* 0x010fe80000100a00 */
[----:B------:R0:W-:Y:S04]  /*7b010*/  STL.64 [R1+0x5df0], R8 ;  /* 0x005df00801007387 */ /* 0x0001e80000100a00 */
[----:B0-----:R-:W4:Y:S04]  /*7b020*/  LDL.LU R8, [R1+0xb0] ;  /* 0x0000b00001087983 */ /* 0x001f280000300800 */
[----:B------:R-:W4:Y:S04]  /*7b030*/  LDL.LU R9, [R1+0xb4] ;  /* 0x0000b40001097983 */ /* 0x000f280000300800 */
[----:B------:R-:W2:Y:S04]  /*7b040*/  LDL.LU R10, [R1+0xb8] ;  /* 0x0000b800010a7983 */ /* 0x000ea80000300800 */
[----:B------:R-:W2:Y:S04]  /*7b050*/  LDL.LU R11, [R1+0xbc] ;  /* 0x0000bc00010b7983 */ /* 0x000ea80000300800 */
[----:B------:R-:W3:Y:S04]  /*7b060*/  LDL.LU R23, [R1+0x1464] ;  /* 0x0014640001177983 */ /* 0x000ee80000300800 */
[----:B------:R-:W3:Y:S04]  /*7b070*/  LDL.LU R20, [R1+0x1470] ;  /* 0x0014700001147983 */ /* 0x000ee80000300800 */
[----:B------:R-:W3:Y:S04]  /*7b080*/  LDL.LU R21, [R1+0x1474] ;  /* 0x0014740001157983 */ /* 0x000ee80000300800 */
[----:B------:R-:W3:Y:S04]  /*7b090*/  LDL.LU R18, [R1+0x1480] ;  /* 0x0014800001127983 */ /* 0x000ee80000300800 */
[----:B--2---:R-:W-:Y:S04]  /*7b0a0*/  STL.64 [R1+0x5e08], R10 ;  /* 0x005e080a01007387 */ /* 0x004fe80000100a00 */
[----:B----4-:R0:W-:Y:S04]  /*7b0b0*/  STL.64 [R1+0x5e00], R8 ;  /* 0x005e000801007387 */ /* 0x0101e80000100a00 */
[----:B0-----:R-:W2:Y:S04]  /*7b0c0*/  LDL.LU R8, [R1+0xa0] ;  /* 0x0000a00001087983 */ /* 0x001ea80000300800 */
[----:B------:R-:W2:Y:S04]  /*7b0d0*/  LDL.LU R9, [R1+0xa4] ;  /* 0x0000a40001097983 */ /* 0x000ea80000300800 */
[----:B------:R-:W4:Y:S04]  /*7b0e0*/  LDL.LU R10, [R1+0xa8] ;  /* 0x0000a800010a7983 */ /* 0x000f280000300800 */
[----:B------:R-:W4:Y:S04]  /*7b0f0*/  LDL.LU R11, [R1+0xac] ;  /* 0x0000ac00010b7983 */ /* 0x000f280000300800 */
[----:B----4-:R-:W-:Y:S04]  /*7b100*/  STL.64 [R1+0x5e18], R10 ;  /* 0x005e180a01007387 */ /* 0x010fe80000100a00 */
[----:B--2---:R0:W-:Y:S04]  /*7b110*/  STL.64 [R1+0x5e10], R8 ;  /* 0x005e100801007387 */ /* 0x0041e80000100a00 */
[----:B0-----:R-:W2:Y:S04]  /*7b120*/  LDL.LU R8, [R1+0x90] ;  /* 0x0000900001087983 */ /* 0x001ea80000300800 */
[----:B------:R-:W2:Y:S04]  /*7b130*/  LDL.LU R9, [R1+0x94] ;  /* 0x0000940001097983 */ /* 0x000ea80000300800 */
[----:B------:R-:W4:Y:S04]  /*7b140*/  LDL.LU R10, [R1+0x98] ;  /* 0x00009800010a7983 */ /* 0x000f280000300800 */
[----:B------:R-:W4:Y:S01]  /*7b150*/  LDL.LU R11, [R1+0x9c] ;  /* 0x00009c00010b7983 */ /* 0x000f220000300800 */
[----:B------:R-:W-:-:S02]  /*7b160*/  F2FP.F16.E4M3.UNPACK_B R24, R24.H1 ;  /* 0x00000018ff18723e */ /* 0x000fc400030006ff */
[----:B------:R-:W-:Y:S01]  /*7b170*/  F2FP.F16.E4M3.UNPACK_B R25, R25.H1 ;  /* 0x00000019ff19723e */ /* 0x000fe200030006ff */
[----:B----4-:R-:W-:Y:S04]  /*7b180*/  STL.64 [R1+0x5e28], R10 ;  /* 0x005e280a01007387 */ /* 0x010fe80000100a00 */
[----:B--2---:R0:W-:Y:S04]  /*7b190*/  STL.64 [R1+0x5e20], R8 ;  /* 0x005e200801007387 */ /* 0x0041e80000100a00 */
[----:B0-----:R-:W2:Y:S04]  /*7b1a0*/  LDL.LU R8, [R1+0x80] ;  /* 0x0000800001087983 */ /* 0x001ea80000300800 */
[----:B------:R-:W2:Y:S04]  /*7b1b0*/  LDL.LU R9, [R1+0x84] ;  /* 0x0000840001097983 */ /* 0x000ea80000300800 */
[----:B------:R-:W2:Y:S04]  /*7b1c0*/  LDL.LU R10, [R1+0x88] ;  /* 0x00008800010a7983 */ /* 0x000ea80000300800 */
[----:B------:R-:W2:Y:S04]  /*7b1d0*/  LDL.LU R11, [R1+0x8c] ;  /* 0x00008c00010b7983 */ /* 0x000ea80000300800 */
[----:B------:R-:W4:Y:S01]  /*7b1e0*/  LDL.LU R19, [R1+0x1484] ;  /* 0x0014840001137983 */ /* 0x000f220000300800 */
[----:B------:R-:W-:-:S03]  /*7b1f0*/  IMAD.MOV.U32 R6, RZ, RZ, R2 ;  /* 0x000000ffff067224 */ /* 0x000fc600078e0002 */
[----:B------:R-:W3:Y:S04]  /*7b200*/  LDL.LU R16, [R1+0x1490] ;  /* 0x0014900001107983 */ /* 0x000ee80000300800 */
[----:B------:R-:W3:Y:S04]  /*7b210*/  LDL.LU R2, [R1+0x14b0] ;  /* 0x0014b00001027983 */ /* 0x000ee80000300800 */
[----:B------:R-:W3:Y:S04]  /*7b220*/  LDL.LU R3, [R1+0x14b4] ;  /* 0x0014b40001037983 */ /* 0x000ee80000300800 */
[----:B------:R-:W3:Y:S01]  /*7b230*/  LDL.LU R4, [R1+0x14c0] ;  /* 0x0014c00001047983 */ /* 0x000ee20000300800 */
[----:B--2---:R-:W-:-:S15]  /*7b240*/  HMMA.16816.F32 R8, R12, R24, R8 ;  /* 0x000000180c08723c */ /* 0x004fde0000001808 */
[----:B------:R-:W-:-:S04]  /*7b250*/  NOP ;  /* 0x0000000000007918 */ /* 0x000fc80000000000 */
[----:B------:R-:W-:Y:S04]  /*7b260*/  STL.64 [R1+0x12b0], R8 ;  /* 0x0012b00801007387 */ /* 0x000fe80000100a00 */
[----:B------:R0:W-:Y:S04]  /*7b270*/  STL.64 [R1+0x12b8], R10 ;  /* 0x0012b80a01007387 */ /* 0x0001e80000100a00 */
[----:B0-----:R-:W2:Y:S04]  /*7b280*/  LDL.LU.64 R10, [R1+0x5e28] ;  /* 0x005e2800010a7983 */ /* 0x001ea80000300a00 */
[----:B------:R-:W2:Y:S04]  /*7b290*/  LDL.LU.64 R8, [R1+0x5e20] ;  /* 0x005e200001087983 */ /* 0x000ea80000300a00 */
[----:B------:R-:W-:Y:S04]  /*7b2a0*/  STL.64 [R1+0x5d30], R26 ;  /* 0x005d301a01007387 */ /* 0x000fe80000100a00 */
[----:B------:R0:W-:Y:S04]  /*7b2b0*/  STL.64 [R1+0x5d28], R24 ;  /* 0x005d281801007387 */ /* 0x0001e80000100a00 */
[----:B0-----:R-:W4:Y:S04]  /*7b2c0*/  LDL.LU R24, [R1+0xe0] ;  /* 0x0000e00001187983 */ /* 0x001f280000300800 */
[----:B------:R-:W4:Y:S04]  /*7b2d0*/  LDL.LU R25, [R1+0xe4] ;  /* 0x0000e40001197983 */ /* 0x000f280000300800 */
[----:B------:R-:W4:Y:S04]  /*7b2e0*/  LDL.LU R26, [R1+0xe8] ;  /* 0x0000e800011a7983 */ /* 0x000f280000300800 */
[----:B------:R-:W4:Y:S01]  /*7b2f0*/  LDL.LU R27, [R1+0xec] ;  /* 0x0000ec00011b7983 */ /* 0x000f220000300800 */
[----:B------:R-:W-:-:S02]  /*7b300*/  F2FP.F16.E4M3.UNPACK_B R22, R22.H1 ;  /* 0x00000016ff16723e */ /* 0x000fc400030006ff */
[----:B---3--:R-:W-:Y:S01]  /*7b310*/  F2FP.F16.E4M3.UNPACK_B R23, R23.H1 ;  /* 0x00000017ff17723e */ /* 0x008fe200030006ff */
[----:B------:R-:W-:-:S06]  /*7b320*/  IMAD.MOV.U32 R7, RZ, RZ, R5 ;  /* 0x000000ffff077224 */ /* 0x000fcc00078e0005 */
[----:B--2---:R-:W-:Y:S01]  /*7b330*/  HMMA.16816.F32 R8, R12, R22, R8 ;  /* 0x000000160c08723c */ /* 0x004fe20000001808 */
[----:B----4-:R-:W-:Y:S04]  /*7b340*/  STL.64 [R1+0x5de8], R26 ;  /* 0x005de81a01007387 */ /* 0x010fe80000100a00 */
[----:B------:R0:W-:Y:S04]  /*7b350*/  STL.64 [R1+0x5de0], R24 ;  /* 0x005de01801007387 */ /* 0x0001e80000100a00 */
[----:B0-----:R-:W2:Y:S04]  /*7b360*/  LDL.LU R24, [R1+0xc0] ;  /* 0x0000c00001187983 */ /* 0x001ea80000300800 */
[----:B------:R-:W2:Y:S04]  /*7b370*/  LDL.LU R25, [R1+0xc4] ;  /* 0x0000c40001197983 */ /* 0x000ea80000300800 */
[----:B------:R-:W2:Y:S04]  /*7b380*/  LDL.LU R26, [R1+0xc8] ;  /* 0x0000c800011a7983 */ /* 0x000ea80000300800 */
[----:B------:R-:W2:Y:S04]  /*7b390*/  LDL.LU R27, [R1+0xcc] ;  /* 0x0000cc00011b7983 */ /* 0x000ea80000300800 */
[----:B------:R-:W3:Y:S04]  /*7b3a0*/  LDL.LU R5, [R1+0x14c4] ;  /* 0x0014c40001057983 */ /* 0x000ee80000300800 */
[----:B------:R-:W-:Y:S04]  /*7b3b0*/  STL.64 [R1+0x12d0], R8 ;  /* 0x0012d00801007387 */ /* 0x000fe80000100a00 */
[----:B------:R0:W-:Y:S04]  /*7b3c0*/  STL.64 [R1+0x12d8], R10 ;  /* 0x0012d80a01007387 */ /* 0x0001e80000100a00 */
[----:B0-----:R-:W4:Y:S04]  /*7b3d0*/  LDL.LU.64 R10, [R1+0x5e18] ;  /* 0x005e1800010a7983 */ /* 0x001f280000300a00 */
[----:B------:R-:W4:Y:S01]  /*7b3e0*/  LDL.LU.64 R8, [R1+0x5e10] ;  /* 0x005e100001087983 */ /* 0x000f220000300a00 */
[----:B------:R-:W-:-:S02]  /*7b3f0*/  F2FP.F16.E4M3.UNPACK_B R20, R20.H1 ;  /* 0x00000014ff14723e */ /* 0x000fc400030006ff */
[----:B------:R-:W-:-:S07]  /*7b400*/  F2FP.F16.E4M3.UNPACK_B R21, R21.H1 ;  /* 0x00000015ff15723e */ /* 0x000fce00030006ff */
[----:B----4-:R-:W-:-:S15]  /*7b410*/  HMMA.16816.F32 R8, R12, R20, R8 ;  /* 0x000000140c08723c */ /* 0x010fde0000001808 */
[----:B------:R-:W-:-:S04]  /*7b420*/  NOP ;  /* 0x0000000000007918 */ /* 0x000fc80000000000 */
[----:B------:R-:W-:Y:S04]  /*7b430*/  STL.64 [R1+0x12f0], R8 ;  /* 0x0012f00801007387 */ /* 0x000fe80000100a00 */
[----:B------:R0:W-:Y:S04]  /*7b440*/  STL.64 [R1+0x12f8], R10 ;  /* 0x0012f80a01007387 */ /* 0x0001e80000100a00 */
[----:B0-----:R-:W4:Y:S04]  /*7b450*/  LDL.LU.64 R10, [R1+0x5e08] ;  /* 0x005e0800010a7983 */ /* 0x001f280000300a00 */
[----:B------:R-:W4:Y:S01]  /*7b460*/  LDL.LU.64 R8, [R1+0x5e00] ;  /* 0x005e000001087983 */ /* 0x000f220000300a00 */
[----:B------:R-:W-:-:S02]  /*7b470*/  F2FP.F16.E4M3.UNPACK_B R18, R18.H1 ;  /* 0x00000012ff12723e */ /* 0x000fc400030006ff */
[----:B------:R-:W-:Y:S02]  /*7b480*/  F2FP.F16.E4M3.UNPACK_B R19, R19.H1 ;  /* 0x00000013ff13723e */ /* 0x000fe400030006ff */
[----:B------:R-:W-:Y:S02]  /*7b490*/  F2FP.F16.E4M3.UNPACK_B R16, R16.H1 ;  /* 0x00000010ff10723e */ /* 0x000fe400030006ff */
[----:B------:R-:W-:Y:S01]  /*7b4a0*/  F2FP.F16.E4M3.UNPACK_B R17, R17.H1 ;  /* 0x00000011ff11723e */ /* 0x000fe200030006ff */
[----:B------:R-:W-:Y:S04]  /*7b4b0*/  STL.64 [R1+0x5d40], R22 ;  /* 0x005d401601007387 */ /* 0x000fe80000100a00 */
[----:B------:R0:W-:Y:S02]  /*7b4c0*/  STL.64 [R1+0x5d38], R20 ;  /* 0x005d381401007387 */ /* 0x0001e40000100a00 */
[C---:B--2---:R-:W-:Y:S02]  /*7b4d0*/  HMMA.16816.F32 R24, R12.reuse, R16, R24 ;  /* 0x000000100c18723c */ /* 0x044fe40000001818 */
[----:B0-----:R-:W2:Y:S04]  /*7b4e0*/  LDL.LU R20, [R1+0xd0] ;  /* 0x0000d00001147983 */ /* 0x001ea80000300800 */
[----:B------:R-:W2:Y:S04]  /*7b4f0*/  LDL.LU R21, [R1+0xd4] ;  /* 0x0000d40001157983 */ /* 0x000ea80000300800 */
        /* <DEDUP_REMOVED lines=12> */
[----:B------:R-:W-:-:S02]  /*7b5c0*/  F2FP.F16.E4M3.UNPACK_B R2, R2.H1 ;  /* 0x00000002ff02723e */ /* 0x000fc400030006ff */
[----:B------:R-:W-:Y:S01]  /*7b5d0*/  F2FP.F16.E4M3.UNPACK_B R3, R3.H1 ;  /* 0x00000003ff03723e */ /* 0x000fe200030006ff */
[----:B------:R-:W-:Y:S04]  /*7b5e0*/  STL.64 [R1+0x5d10], R18 ;  /* 0x005d101201007387 */ /* 0x000fe80000100a00 */
[----:B------:R2:W-:Y:S01]  /*7b5f0*/  STL.64 [R1+0x5d08], R16 ;  /* 0x005d081001007387 */ /* 0x0005e20000100a00 */
[----:B----4-:R-:W-:Y:S02]  /*7b600*/  F2FP.F16.E4M3.UNPACK_B R10, R10.H1 ;  /* 0x0000000aff0a723e */ /* 0x010fe400030006ff */
[----:B------:R-:W-:-:S07]  /*7b610*/  F2FP.F16.E4M3.UNPACK_B R11, R11.H1 ;  /* 0x0000000bff0b723e */ /* 0x000fce00030006ff */
[C---:B--2---:R-:W-:Y:S08]  /*7b620*/  HMMA.16816.F32 R16, R12.reuse, R10, R20 ;  /* 0x0000000a0c10723c */ /* 0x044ff00000001814 */
[----:B---3--:R-:W-:Y:S01]  /*7b630*/  HMMA.16816.F32 R20, R12, R2, R24 ;  /* 0x000000020c14723c */ /* 0x008fe20000001818 */
[----:B------:R-:W-:Y:S04]  /*7b640*/  STL [R1+0x5db0], R10 ;  /* 0x005db00a01007387 */ /* 0x000fe80000100800 */
[----:B------:R-:W-:Y:S06]  /*7b650*/  STL [R1+0x5dac], R11 ;  /* 0x005dac0b01007387 */ /* 0x000fec0000100800 */
[----:B------:R0:W-:Y:S04]  /*7b660*/  STL.64 [R1+0x1340], R16 ;  /* 0x0013401001007387 */ /* 0x0001e80000100a00 */
[----:B------:R1:W-:Y:S04]  /*7b670*/  STL.64 [R1+0x1348], R18 ;  /* 0x0013481201007387 */ /* 0x0003e80000100a00 */
[----:B------:R-:W-:Y:S04]  /*7b680*/  STL [R1+0x5db4], R3 ;  /* 0x005db40301007387 */ /* 0x000fe80000100800 */
[----:B0-----:R-:W2:Y:S04]  /*7b690*/  LDL.LU R16, [R1+0x320] ;  /* 0x0003200001107983 */ /* 0x001ea80000300800 */
[----:B------:R-:W-:Y:S04]  /*7b6a0*/  STL.64 [R1+0x1360], R20 ;  /* 0x0013601401007387 */ /* 0x000fe80000100a00 */
[----:B------:R-:W-:Y:S04]  /*7b6b0*/  STL.64 [R1+0x1368], R22 ;  /* 0x0013681601007387 */ /* 0x000fe80000100a00 */
[----:B------:R-:W2:Y:S04]  /*7b6c0*/  LDL.LU R17, [R1+0x324] ;  /* 0x0003240001117983 */ /* 0x000ea80000300800 */
[----:B-1----:R-:W3:Y:S04]  /*7b6d0*/  LDL.LU R18, [R1+0x328] ;  /* 0x0003280001127983 */ /* 0x002ee80000300800 */
[----:B------:R-:W3:Y:S01]  /*7b6e0*/  LDL.LU R19, [R1+0x32c] ;  /* 0x00032c0001137983 */ /* 0x000ee20000300800 */
[----:B------:R-:W-:-:S02]  /*7b6f0*/  IMAD.MOV.U32 R26, RZ, RZ, R6 ;  /* 0x000000ffff1a7224 */ /* 0x000fc400078e0006 */
[----:B------:R-:W-:Y:S02]  /*7b700*/  IMAD.MOV.U32 R27, RZ, RZ, R9 ;  /* 0x000000ffff1b7224 */ /* 0x000fe400078e0009 */
[----:B------:R-:W-:Y:S02]  /*7b710*/  IMAD.MOV.U32 R24, RZ, RZ, R8 ;  /* 0x000000ffff187224 */ /* 0x000fe400078e0008 */
[----:B------:R-:W-:Y:S01]  /*7b720*/  IMAD.MOV.U32 R25, RZ, RZ, R7 ;  /* 0x000000ffff197224 */ /* 0x000fe200078e0007 */
[----:B---3--:R-:W-:Y:S04]  /*7b730*/  STL.64 [R1+0x5d50], R18 ;  /* 0x005d501201007387 */ /* 0x008fe80000100a00 */
[----:B--2---:R0:W-:Y:S04]  /*7b740*/  STL.64 [R1+0x5d48], R16 ;  /* 0x005d481001007387 */ /* 0x0041e80000100a00 */
[----:B------:R-:W2:Y:S04]  /*7b750*/  LDL.LU R6, [R1+0x5dd8] ;  /* 0x005dd80001067983 */ /* 0x000ea80000300800 */
[----:B------:R1:W-:Y:S04]  /*7b760*/  STL.64 [R1+0x5d60], R26 ;  /* 0x005d601a01007387 */ /* 0x0003e80000100a00 */
[----:B------:R-:W-:Y:S04]  /*7b770*/  STL.64 [R1+0x5d58], R24 ;  /* 0x005d581801007387 */ /* 0x000fe80000100a00 */
[----:B0-----:R-:W3:Y:S04]  /*7b780*/  LDL.LU R16, [R1+0x360] ;  /* 0x0003600001107983 */ /* 0x001ee80000300800 */
[----:B------:R-:W3:Y:S04]  /*7b790*/  LDL.LU R17, [R1+0x364] ;  /* 0x0003640001117983 */ /* 0x000ee80000300800 */
[----:B------:R-:W4:Y:S04]  /*7b7a0*/  LDL.LU R18, [R1+0x368] ;  /* 0x0003680001127983 */ /* 0x000f280000300800 */
[----:B------:R-:W4:Y:S01]  /*7b7b0*/  LDL.LU R19, [R1+0x36c] ;  /* 0x00036c0001137983 */ /* 0x000f220000300800 */
[----:B-1----:R-:W-:-:S02]  /*7b7c0*/  IMAD.MOV.U32 R27, RZ, RZ, R0 ;  /* 0x000000ffff1b7224 */ /* 0x002fc400078e0000 */
[----:B--2---:R-:W-:Y:S01]  /*7b7d0*/  IMAD.MOV.U32 R26, RZ, RZ, R6 ;  /* 0x000000ffff1a7224 */ /* 0x004fe200078e0006 */
[----:B----4-:R-:W-:Y:S04]  /*7b7e0*/  STL.64 [R1+0x5d70], R18 ;  /* 0x005d701201007387 */ /* 0x010fe80000100a00 */
[----:B---3--:R0:W-:Y:S04]  /*7b7f0*/  STL.64 [R1+0x5d68], R16 ;  /* 0x005d681001007387 */ /* 0x0081e80000100a00 */
[----:B------:R1:W-:Y:S04]  /*7b800*/  STL.64 [R1+0x5d78], R26 ;  /* 0x005d781a01007387 */ /* 0x0003e80000100a00 */
[----:B0-----:R-:W2:Y:S04]  /*7b810*/  LDL.LU R16, [R1+0x370] ;  /* 0x0003700001107983 */ /* 0x001ea80000300800 */
[----:B------:R-:W2:Y:S04]  /*7b820*/  LDL.LU R17, [R1+0x374] ;  /* 0x0003740001117983 */ /* 0x000ea80000300800 */
[----:B------:R-:W3:Y:S04]  /*7b830*/  LDL.LU R18, [R1+0x378] ;  /* 0x0003780001127983 */ /* 0x000ee80000300800 */
        /* <DEDUP_REMOVED lines=10> */
[----:B--2---:R-:W-:Y:S04]  /*7b8e0*/  STL.64 [R1+0x5dd0], R10 ;  /* 0x005dd00a01007387 */ /* 0x004fe80000100a00 */
[----:B------:R0:W-:Y:S04]  /*7b8f0*/  STL.64 [R1+0x5dc8], R8 ;  /* 0x005dc80801007387 */ /* 0x0001e80000100a00 */
[----:B0-----:R-:W2:Y:S04]  /*7b900*/  LDL.LU R8, [R1+0x120] ;  /* 0x0001200001087983 */ /* 0x001ea80000300800 */
[----:B------:R-:W2:Y:S04]  /*7b910*/  LDL.LU R9, [R1+0x124] ;  /* 0x0001240001097983 */ /* 0x000ea80000300800 */
[----:B------:R-:W2:Y:S04]  /*7b920*/  LDL.LU R10, [R1+0x128] ;  /* 0x00012800010a7983 */ /* 0x000ea80000300800 */
[----:B------:R-:W2:Y:S04]  /*7b930*/  LDL.LU R11, [R1+0x12c] ;  /* 0x00012c00010b7983 */ /* 0x000ea80000300800 */
[----:B------:R-:W2:Y:S04]  /*7b940*/  LDL.LU R26, [R1+0x1a00] ;  /* 0x001a0000011a7983 */ /* 0x000ea80000300800 */
[----:B------:R-:W4:Y:S04]  /*7b950*/  LDL.LU R28, [R1+0x1a0c] ;  /* 0x001a0c00011c7983 */ /* 0x000f280000300800 */
[----:B------:R-:W4:Y:S04]  /*7b960*/  LDL.LU R0, [R1+0x1a08] ;  /* 0x001a080001007983 */ /* 0x000f280000300800 */
[----:B---3--:R-:W-:Y:S04]  /*7b970*/  STL.64 [R1+0x5d88], R18 ;  /* 0x005d881201007387 */ /* 0x008fe80000100a00 */
[----:B------:R-:W-:Y:S04]  /*7b980*/  STL.64 [R1+0x5d80], R16 ;  /* 0x005d801001007387 */ /* 0x000fe80000100a00 */
[----:B------:R-:W3:Y:S04]  /*7b990*/  LDL R24, [R1+0x18] ;  /* 0x0000180001187983 */ /* 0x000ee80000100800 */
[----:B------:R-:W3:Y:S04]  /*7b9a0*/  LDL R25, [R1+0x1c] ;  /* 0x00001c0001197983 */ /* 0x000ee80000100800 */
[----:B--2---:R-:W-:Y:S04]  /*7b9b0*/  STL.64 [R1+0x5dc0], R26 ;  /* 0x005dc01a01007387 */ /* 0x004fe80000100a00 */
[----:B---3--:R0:W-:Y:S04]  /*7b9c0*/  STL.64 [R1+0x5db8], R24 ;  /* 0x005db81801007387 */ /* 0x0081e80000100a00 */
[----:B0-----:R-:W2:Y:S04]  /*7b9d0*/  LDL.LU R24, [R1+0x390] ;  /* 0x0003900001187983 */ /* 0x001ea80000300800 */
[----:B------:R-:W2:Y:S04]  /*7b9e0*/  LDL.LU R25, [R1+0x394] ;  /* 0x0003940001197983 */ /* 0x000ea80000300800 */
[----:B------:R-:W2:Y:S04]  /*7b9f0*/  LDL.LU R26, [R1+0x398] ;  /* 0x00039800011a7983 */ /* 0x000ea80000300800 */
[----:B------:R-:W2:Y:S04]  /*7ba00*/  LDL.LU R27, [R1+0x39c] ;  /* 0x00039c00011b7983 */ /* 0x000ea80000300800 */
[----:B------:R-:W3:Y:S04]  /*7ba10*/  LDL.LU R16, [R1+0x380] ;  /* 0x0003800001107983 */ /* 0x000ee80000300800 */
[----:B------:R-:W3:Y:S04]  /*7ba20*/  LDL.LU R17, [R1+0x384] ;  /* 0x0003840001117983 */ /* 0x000ee80000300800 */
[----:B------:R-:W3:Y:S04]  /*7ba30*/  LDL.LU R18, [R1+0x388] ;  /* 0x0003880001127983 */ /* 0x000ee80000300800 */
[----:B------:R-:W3:Y:S01]  /*7ba40*/  LDL.LU R19, [R1+0x38c] ;  /* 0x00038c0001137983 */ /* 0x000ee20000300800 */
[----:B------:R-:W-:-:S02]  /*7ba50*/  F2FP.F16.E4M3.UNPACK_B R4, R4.H1 ;  /* 0x00000004ff04723e */ /* 0x000fc400030006ff */
[----:B------:R-:W-:Y:S02]  /*7ba60*/  F2FP.F16.E4M3.UNPACK_B R5, R5.H1 ;  /* 0x00000005ff05723e */ /* 0x000fe400030006ff */
[----:B----4-:R-:W-:Y:S02]  /*7ba70*/  F2FP.F16.E4M3.UNPACK_B R6, R6.H1 ;  /* 0x00000006ff06723e */ /* 0x010fe400030006ff */
[----:B------:R-:W-:-:S03]  /*7ba80*/  F2FP.F16.E4M3.UNPACK_B R7, R7.H1 ;  /* 0x00000007ff07723e */ /* 0x000fc600030006ff */
[C---:B------:R-:W-:Y:S08]  /*7ba90*/  HMMA.16816.F32 R8, R12.reuse, R4, R8 ;  /* 0x000000040c08723c */ /* 0x040ff00000001808 */
[----:B--2---:R-:W-:Y:S01]  /*7baa0*/  HMMA.16816.F32 R24, R12, R6, R24 ;  /* 0x000000060c18723c */ /* 0x004fe20000001818 */
[----:B---3--:R-:W-:Y:S04]  /*7bab0*/  STL.64 [R1+0x5da0], R18 ;  /* 0x005da01201007387 */ /* 0x008fe80000100a00 */
[----:B------:R0:W-:Y:S04]  /*7bac0*/  STL.64 [R1+0x5d98], R16 ;  /* 0x005d981001007387 */ /* 0x0001e80000100a00 */
[----:B0-----:R-:W2:Y:S04]  /*7bad0*/  LDL.LU R16, [R1+0x110] ;  /* 0x0001100001107983 */ /* 0x001ea80000300800 */
[----:B------:R-:W2:Y:S04]  /*7bae0*/  LDL.LU R17, [R1+0x114] ;  /* 0x0001140001117983 */ /* 0x000ea80000300800 */
[----:B------:R-:W2:Y:S04]  /*7baf0*/  LDL.LU R18, [R1+0x118] ;  /* 0x0001180001127983 */ /* 0x000ea80000300800 */
[----:B------:R-:W2:Y:S04]  /*7bb00*/  LDL.LU R19, [R1+0x11c] ;  /* 0x00011c0001137983 */ /* 0x000ea80000300800 */
[----:B------:R-:W3:Y:S04]  /*7bb10*/  LDL.LU R20, [R1+0x350] ;  /* 0x0003500001147983 */ /* 0x000ee80000300800 */
[----:B------:R-:W3:Y:S04]  /*7bb20*/  LDL.LU R21, [R1+0x354] ;  /* 0x0003540001157983 */ /* 0x000ee80000300800 */
[----:B------:R-:W3:Y:S04]  /*7bb30*/  LDL.LU R22, [R1+0x358] ;  /* 0x0003580001167983 */ /* 0x000ee80000300800 */
        /* <DEDUP_REMOVED lines=8> */
[----:B------:R-:W3:Y:S04]  /*7bbc0*/  LDL.LU.64 R24, [R1+0x5db8] ;  /* 0x005db80001187983 */ /* 0x000ee80000300a00 */
[----:B------:R-:W-:Y:S04]  /*7bbd0*/  STL.64 [R1+0x5cd0], R6 ;  /* 0x005cd00601007387 */ /* 0x000fe80000100a00 */
[----:B------:R0:W-:Y:S01]  /*7bbe0*/  STL.64 [R1+0x5cc8], R4 ;  /* 0x005cc80401007387 */ /* 0x0001e20000100a00 */
[----:B------:R-:W-:-:S03]  /*7bbf0*/  IMAD R29, R29, 0x100, R3 ;  /* 0x000001001d1d7824 */ /* 0x000fc600078e0203 */
[----:B0-----:R-:W3:Y:S04]  /*7bc00*/  LDL.LU R4, [R1+0x330] ;  /* 0x0003300001047983 */ /* 0x001ee80000300800 */
[----:B------:R-:W3:Y:S04]  /*7bc10*/  LDL.LU R5, [R1+0x334] ;  /* 0x0003340001057983 */ /* 0x000ee80000300800 */
[----:B------:R-:W3:Y:S04]  /*7bc20*/  LDL.LU R6, [R1+0x338] ;  /* 0x0003380001067983 */ /* 0x000ee80000300800 */
[----:B------:R-:W3:Y:S04]  /*7bc30*/  LDL.LU R7, [R1+0x33c] ;  /* 0x00033c0001077983 */ /* 0x000ee80000300800 */
[----:B------:R-:W3:Y:S01]  /*7bc40*/  LDL.LU R3, [R1+0x5db4] ;  /* 0x005db40001037983 */ /* 0x000ee20000300800 */
[----:B------:R-:W-:Y:S01]  /*7bc50*/  IMAD R0, R0, 0x100, R28 ;  /* 0x0000010000007824 */ /* 0x000fe200078e021c */
[----:B--2---:R-:W-:-:S02]  /*7bc60*/  F2FP.F16.E4M3.UNPACK_B R8, R8.H1 ;  /* 0x00000008ff08723e */ /* 0x004fc400030006ff */
[----:B------:R-:W-:Y:S01]  /*7bc70*/  F2FP.F16.E4M3.UNPACK_B R9, R9.H1 ;  /* 0x00000009ff09723e */ /* 0x000fe200030006ff */
[----:B----4-:R-:W-:Y:S02]  /*7bc80*/  IMAD R27, R27, 0x100, R10 ;  /* 0x000001001b1b7824 */ /* 0x010fe400078e020a */
[----:B------:R-:W-:Y:S01]  /*7bc90*/  IMAD R26, R26, 0x100, R11 ;  /* 0x000001001a1a7824 */ /* 0x000fe200078e020b */
[----:B------:R-:W2:Y:S04]  /*7bca0*/  LDL.LU R10, [R1+0x5db0] ;  /* 0x005db000010a7983 */ /* 0x000ea80000300800 */
[----:B------:R-:W2:Y:S04]  /*7bcb0*/  LDL.LU R11, [R1+0x5dac] ;  /* 0x005dac00010b7983 */ /* 0x000ea80000300800 */
[----:B------:R-:W4:Y:S01]  /*7bcc0*/  LDL.LU R28, [R1+0x5da8] ;  /* 0x005da800011c7983 */ /* 0x000f220000300800 */
[----:B------:R-:W-:Y:S03]  /*7bcd0*/  HMMA.16816.F32 R12, R12, R8, R16 ;  /* 0x000000080c0c723c */ /* 0x000fe60000001810 */
[----:B------:R-:W3:Y:S04]  /*7bce0*/  LDL.LU.64 R18, [R1+0x5da0] ;  /* 0x005da00001127983 */ /* 0x000ee80000300a00 */
[----:B------:R-:W3:Y:S04]  /*7bcf0*/  LDL.LU.64 R16, [R1+0x5d98] ;  /* 0x005d980001107983 */ /* 0x000ee80000300a00 */
[----:B--2---:R-:W-:Y:S04]  /*7bd00*/  STL.64 [R1+0x5cf0], R10 ;  /* 0x005cf00a01007387 */ /* 0x004fe80000100a00 */
[----:B------:R0:W-:Y:S04]  /*7bd10*/  STL.64 [R1+0x5ce8], R8 ;  /* 0x005ce80801007387 */ /* 0x0001e80000100a00 */
[----:B------:R1:W-:Y:S04]  /*7bd20*/  STL.64 [R1+0x1350], R12 ;  /* 0x0013500c01007387 */ /* 0x0003e80000100a00 */
[----:B------:R2:W-:Y:S04]  /*7bd30*/  STL.64 [R1+0x1358], R14 ;  /* 0x0013580e01007387 */ /* 0x0005e80000100a00 */
[----:B0-----:R-:W4:Y:S01]  /*7bd40*/  LDL.LU R8, [R1+0x340] ;  /* 0x0003400001087983 */ /* 0x001f220000300800 */
[----:B-1----:R-:W-:-:S02]  /*7bd50*/  F2FP.F16.E4M3.UNPACK_B R12, R29 ;  /* 0x0000001dff0c723e */ /* 0x002fc400020006ff */
[----:B------:R-:W-:Y:S02]  /*7bd60*/  F2FP.F16.E4M3.UNPACK_B R13, R27 ;  /* 0x0000001bff0d723e */ /* 0x000fe400020006ff */
[----:B--2---:R-:W-:Y:S02]  /*7bd70*/  F2FP.F16.E4M3.UNPACK_B R14, R26 ;  /* 0x0000001aff0e723e */ /* 0x004fe400020006ff */
[----:B------:R-:W-:Y:S01]  /*7bd80*/  F2FP.F16.E4M3.UNPACK_B R15, R0 ;  /* 0x00000000ff0f723e */ /* 0x000fe200020006ff */
[----:B------:R-:W4:Y:S04]  /*7bd90*/  LDL.LU R9, [R1+0x344] ;  /* 0x0003440001097983 */ /* 0x000f280000300800 */
[----:B------:R-:W4:Y:S04]  /*7bda0*/  LDL.LU R10, [R1+0x348] ;  /* 0x00034800010a7983 */ /* 0x000f280000300800 */
[----:B------:R-:W4:Y:S04]  /*7bdb0*/  LDL.LU R11, [R1+0x34c] ;  /* 0x00034c00010b7983 */ /* 0x000f280000300800 */
[----:B------:R-:W4:Y:S01]  /*7bdc0*/  LDL.LU R29, [R1+0x5d90] ;  /* 0x005d9000011d7983 */ /* 0x000f220000300800 */
[----:B---3--:R-:W-:Y:S03]  /*7bdd0*/  HMMA.16816.F32 R24, R12, R24, R16 ;  /* 0x000000180c18723c */ /* 0x008fe60000001810 */
        /* <DEDUP_REMOVED lines=11> */
[----:B------:R-:W2:Y:S02]  /*7be90*/  LDL.LU.64 R24, [R1+0x5d58] ;  /* 0x005d580001187983 */ /* 0x000ea40000300a00 */
[C---:B--2---:R-:W-:Y:S08]  /*7bea0*/  HMMA.16816.F32 R16, R12.reuse, R24, R16 ;  /* 0x000000180c10723c */ /* 0x044ff00000001810 */
[C---:B---3--:R-:W-:Y:S11]  /*7beb0*/  HMMA.16816.F32 R24, R12.reuse, R26, R20 ;  /* 0x0000001a0c18723c */ /* 0x048ff60000001814 */
[----:B------:R-:W-:Y:S04]  /*7bec0*/  STL.64 [R1+0x1300], R16 ;  /* 0x0013001001007387 */ /* 0x000fe80000100a00 */
[----:B------:R0:W-:Y:S04]  /*7bed0*/  STL.64 [R1+0x1308], R18 ;  /* 0x0013081201007387 */ /* 0x0001e80000100a00 */
[----:B0-----:R-:W2:Y:S04]  /*7bee0*/  LDL.LU.64 R18, [R1+0x5d50] ;  /* 0x005d500001127983 */ /* 0x001ea80000300a00 */
[----:B------:R-:W2:Y:S04]  /*7bef0*/  LDL.LU.64 R16, [R1+0x5d48] ;  /* 0x005d480001107983 */ /* 0x000ea80000300a00 */
[----:B------:R-:W3:Y:S04]  /*7bf00*/  LDL.LU.64 R22, [R1+0x5d40] ;  /* 0x005d400001167983 */ /* 0x000ee80000300a00 */
[----:B------:R-:W2:Y:S04]  /*7bf10*/  LDL.LU.64 R20, [R1+0x5d38] ;  /* 0x005d380001147983 */ /* 0x000ea80000300a00 */
[----:B------:R-:W-:Y:S04]  /*7bf20*/  STL.64 [R1+0x12e0], R24 ;  /* 0x0012e01801007387 */ /* 0x000fe80000100a00 */
[----:B------:R0:W-:Y:S04]  /*7bf30*/  STL.64 [R1+0x12e8], R26 ;  /* 0x0012e81a01007387 */ /* 0x0001e80000100a00 */
[----:B0-----:R-:W2:Y:S04]  /*7bf40*/  LDL.LU.64 R26, [R1+0x5d30] ;  /* 0x005d3000011a7983 */ /* 0x001ea80000300a00 */
[----:B------:R-:W3:Y:S01]  /*7bf50*/  LDL.LU.64 R24, [R1+0x5d28] ;  /* 0x005d280001187983 */ /* 0x000ee20000300a00 */
[C---:B----4-:R-:W-:Y:S03]  /*7bf60*/  HMMA.16816.F32 R8, R12.reuse, R28, R8 ;  /* 0x0000001c0c08723c */ /* 0x050fe60000001808 */
[----:B------:R-:W4:Y:S04]  /*7bf70*/  LDL.LU R0, [R1+0x1a28] ;  /* 0x001a280001007983 */ /* 0x000f280000300800 */
[----:B------:R0:W-:Y:S04]  /*7bf80*/  STL.64 [R1+0x5c58], R28 ;  /* 0x005c581c01007387 */ /* 0x0001e80000100a00 */
[----:B0-----:R-:W4:Y:S08]  /*7bf90*/  LDL.LU R28, [R1+0x1a20] ;  /* 0x001a2000011c7983 */ /* 0x001f300000300800 */
[----:B------:R-:W-:Y:S04]  /*7bfa0*/  STL.64 [R1+0x12c0], R8 ;  /* 0x0012c00801007387 */ /* 0x000fe80000100a00 */
[----:B------:R3:W-:Y:S04]  /*7bfb0*/  STL.64 [R1+0x12c8], R10 ;  /* 0x0012c80a01007387 */ /* 0x0007e80000100a00 */
[----:B------:R-:W4:Y:S01]  /*7bfc0*/  LDL.LU R29, [R1+0x1a2c] ;  /* 0x001a2c00011d7983 */ /* 0x000f220000300800 */
[C---:B--2---:R-:W-:Y:S08]  /*7bfd0*/  HMMA.16816.F32 R4, R12.reuse, R26, R4 ;  /* 0x0000001a0c04723c */ /* 0x044ff00000001804 */
[C---:B---3--:R-:W-:Y:S11]  /*7bfe0*/  HMMA.16816.F32 R8, R12.reuse, R24, R16 ;  /* 0x000000180c08723c */ /* 0x048ff60000001810 */
[----:B------:R0:W-:Y:S04]  /*7bff0*/  STL.64 [R1+0x1290], R4 ;  /* 0x0012900401007387 */ /* 0x0001e80000100a00 */
[----:B------:R1:W-:Y:S04]  /*7c000*/  STL.64 [R1+0x1298], R6 ;  /* 0x0012980601007387 */ /* 0x0003e80000100a00 */
[----:B0-----:R-:W2:Y:S04]  /*7c010*/  LDL.LU R4, [R1+0x2c0] ;  /* 0x0002c00001047983 */ /* 0x001ea80000300800 */
[----:B------:R0:W-:Y:S04]  /*7c020*/  STL.64 [R1+0x1270], R8 ;  /* 0x0012700801007387 */ /* 0x0001e80000100a00 */
[----:B------:R3:W-:Y:S04]  /*7c030*/  STL.64 [R1+0x1278], R10 ;  /* 0x0012780a01007387 */ /* 0x0007e80000100a00 */
[----:B------:R-:W2:Y:S04]  /*7c040*/  LDL.LU R5, [R1+0x2c4] ;  /* 0x0002c40001057983 */ /* 0x000ea80000300800 */
[----:B-1----:R-:W2:Y:S04]  /*7c050*/  LDL.LU R6, [R1+0x2c8] ;  /* 0x0002c80001067983 */ /* 0x002ea80000300800 */
[----:B------:R-:W2:Y:S04]  /*7c060*/  LDL.LU R7, [R1+0x2cc] ;  /* 0x0002cc0001077983 */ /* 0x000ea80000300800 */
[----:B0-----:R-:W2:Y:S04]  /*7c070*/  LDL.LU R8, [R1+0x2e0] ;  /* 0x0002e00001087983 */ /* 0x001ea80000300800 */
[----:B------:R-:W2:Y:S04]  /*7c080*/  LDL.LU R9, [R1+0x2e4] ;  /* 0x0002e40001097983 */ /* 0x000ea80000300800 */
[----:B---3--:R-:W3:Y:S04]  /*7c090*/  LDL.LU R10, [R1+0x2e8] ;  /* 0x0002e800010a7983 */ /* 0x008ee80000300800 */
[----:B------:R-:W3:Y:S04]  /*7c0a0*/  LDL.LU R11, [R1+0x2ec] ;  /* 0x0002ec00010b7983 */ /* 0x000ee80000300800 */
[----:B------:R-:W2:Y:S04]  /*7c0b0*/  LDL.LU R16, [R1+0x300] ;  /* 0x0003000001107983 */ /* 0x000ea80000300800 */
[----:B------:R-:W2:Y:S04]  /*7c0c0*/  LDL.LU R17, [R1+0x304] ;  /* 0x0003040001117983 */ /* 0x000ea80000300800 */
[----:B------:R-:W2:Y:S04]  /*7c0d0*/  LDL.LU R18, [R1+0x308] ;  /* 0x0003080001127983 */ /* 0x000ea80000300800 */
[----:B------:R-:W2:Y:S04]  /*7c0e0*/  LDL.LU R19, [R1+0x30c] ;  /* 0x00030c0001137983 */ /* 0x000ea80000300800 */
[----:B--2---:R-:W-:Y:S04]  /*7c0f0*/  STL.64 [R1+0x5d20], R18 ;  /* 0x005d201201007387 */ /* 0x004fe80000100a00 */
[----:B------:R0:W-:Y:S04]  /*7c100*/  STL.64 [R1+0x5d18], R16 ;  /* 0x005d181001007387 */ /* 0x0001e80000100a00 */
[----:B0-----:R-:W2:Y:S04]  /*7c110*/  LDL.LU R16, [R1+0x310] ;  /* 0x0003100001107983 */ /* 0x001ea80000300800 */
[----:B------:R-:W2:Y:S04]  /*7c120*/  LDL.LU R17, [R1+0x314] ;  /* 0x0003140001117983 */ /* 0x000ea80000300800 */
[----:B------:R-:W2:Y:S04]  /*7c130*/  LDL.LU R18, [R1+0x318] ;  /* 0x0003180001127983 */ /* 0x000ea80000300800 */
[----:B------:R-:W2:Y:S04]  /*7c140*/  LDL.LU R19, [R1+0x31c] ;  /* 0x00031c0001137983 */ /* 0x000ea80000300800 */
[----:B---3--:R-:W-:Y:S04]  /*7c150*/  STL.64 [R1+0x5d00], R10 ;  /* 0x005d000a01007387 */ /* 0x008fe80000100a00 */
[----:B------:R0:W-:Y:S04]  /*7c160*/  STL.64 [R1+0x5cf8], R8 ;  /* 0x005cf80801007387 */ /* 0x0001e80000100a00 */
[----:B0-----:R-:W3:Y:S04]  /*7c170*/  LDL.LU R8, [R1+0x2f0] ;  /* 0x0002f00001087983 */ /* 0x001ee80000300800 */
[----:B------:R-:W3:Y:S04]  /*7c180*/  LDL.LU R9, [R1+0x2f4] ;  /* 0x0002f40001097983 */ /* 0x000ee80000300800 */
[----:B------:R-:W3:Y:S04]  /*7c190*/  LDL.LU R10, [R1+0x2f8] ;  /* 0x0002f800010a7983 */ /* 0x000ee80000300800 */
[----:B------:R-:W3:Y:S04]  /*7c1a0*/  LDL.LU R11, [R1+0x2fc] ;  /* 0x0002fc00010b7983 */ /* 0x000ee80000300800 */
[----:B------:R-:W-:Y:S04]  /*7c1b0*/  STL.64 [R1+0x5ce0], R6 ;  /* 0x005ce00601007387 */ /* 0x000fe80000100a00 */
[----:B------:R0:W-:Y:S04]  /*7c1c0*/  STL.64 [R1+0x5cd8], R4 ;  /* 0x005cd80401007387 */ /* 0x0001e80000100a00 */
[----:B0-----:R-:W2:Y:S04]  /*7c1d0*/  LDL.LU R4, [R1+0x2d0] ;  /* 0x0002d00001047983 */ /* 0x001ea80000300800 */
[----:B------:R-:W2:Y:S04]  /*7c1e0*/  LDL.LU R5, [R1+0x2d4] ;  /* 0x0002d40001057983 */ /* 0x000ea80000300800 */
[----:B------:R-:W2:Y:S04]  /*7c1f0*/  LDL.LU R6, [R1+0x2d8] ;  /* 0x0002d80001067983 */ /* 0x000ea80000300800 */
[----:B------:R-:W2:Y:S04]  /*7c200*/  LDL.LU R7, [R1+0x2dc] ;  /* 0x0002dc0001077983 */ /* 0x000ea80000300800 */
[----:B------:R-:W-:Y:S04]  /*7c210*/  STL.64 [R1+0x5c50], R26 ;  /* 0x005c501a01007387 */ /* 0x000fe80000100a00 */
[----:B------:R0:W-:Y:S04]  /*7c220*/  STL.64 [R1+0x5c48], R24 ;  /* 0x005c481801007387 */ /* 0x0001e80000100a00 */
[----:B0-----:R-:W2:Y:S04]  /*7c230*/  LDL.LU R24, [R1+0x100] ;  /* 0x0001000001187983 */ /* 0x001ea80000300800 */
        /* <DEDUP_REMOVED lines=8> */
[----:B------:R-:W2:Y:S01]  /*7c2c0*/  LDL.LU R27, [R1+0x2ac] ;  /* 0x0002ac00011b7983 */ /* 0x000ea20000300800 */
[C---:B------:R-:W-:Y:S03]  /*7c2d0*/  HMMA.16816.F32 R16, R12.reuse, R22, R16 ;  /* 0x000000160c10723c */ /* 0x040fe60000001810 */
[----:B--2---:R-:W-:Y:S04]  /*7c2e0*/  STL.64 [R1+0x5cc0], R26 ;  /* 0x005cc01a01007387 */ /* 0x004fe80000100a00 */
[----:B------:R0:W-:Y:S04]  /*7c2f0*/  STL.64 [R1+0x5cb8], R24 ;  /* 0x005cb81801007387 */ /* 0x0001e80000100a00 */
[----:B0-----:R-:W2:Y:S04]  /*7c300*/  LDL.LU R24, [R1+0x2b0] ;  /* 0x0002b00001187983 */ /* 0x001ea80000300800 */
[----:B------:R-:W2:Y:S04]  /*7c310*/  LDL.LU R25, [R1+0x2b4] ;  /* 0x0002b40001197983 */ /* 0x000ea80000300800 */
[----:B------:R-:W2:Y:S04]  /*7c320*/  LDL.LU R26, [R1+0x2b8] ;  /* 0x0002b800011a7983 */ /* 0x000ea80000300800 */
        /* <DEDUP_REMOVED lines=9> */
[----:B0-----:R-:W3:Y:S04]  /*7c3c0*/  LDL.LU.64 R18, [R1+0x5d10] ;  /* 0x005d100001127983 */ /* 0x001ee80000300a00 */
[----:B------:R-:W2:Y:S04]  /*7c3d0*/  LDL.LU.64 R16, [R1+0x5d08] ;  /* 0x005d080001107983 */ /* 0x000ea80000300a00 */
[----:B------:R0:W-:Y:S04]  /*7c3e0*/  STL.64 [R1+0x5c30], R22 ;  /* 0x005c301601007387 */ /* 0x0001e80000100a00 */
[----:B0-----:R-:W2:Y:S04]  /*7c3f0*/  LDL.LU R22, [R1+0x1a18] ;  /* 0x001a180001167983 */ /* 0x001ea80000300800 */
[----:B------:R-:W4:Y:S04]  /*7c400*/  LDL.LU R23, [R1+0x1a24] ;  /* 0x001a240001177983 */ /* 0x000f280000300800 */
[----:B------:R0:W-:Y:S04]  /*7c410*/  STL.64 [R1+0x5c28], R20 ;  /* 0x005c281401007387 */ /* 0x0001e80000100a00 */
[----:B0-----:R-:W2:Y:S04]  /*7c420*/  LDL.LU R20, [R1+0x1a10] ;  /* 0x001a100001147983 */ /* 0x001ea80000300800 */
[----:B------:R-:W2:Y:S01]  /*7c430*/  LDL.LU R21, [R1+0x1a1c] ;  /* 0x001a1c0001157983 */ /* 0x000ea20000300800 */
        /* <DEDUP_REMOVED lines=12> */
[----:B------:R0:W-:Y:S04]  /*7c500*/  STL.64 [R1+0x5c10], R18 ;  /* 0x005c101201007387 */ /* 0x0001e80000100a00 */
[----:B0-----:R-:W3:Y:S04]  /*7c510*/  LDL.LU R19, [R1+0x1a14] ;  /* 0x001a140001137983 */ /* 0x001ee80000300800 */
[----:B------:R-:W-:Y:S01]  /*7c520*/  STL.64 [R1+0x5c08], R16 ;  /* 0x005c081001007387 */ /* 0x000fe20000100a00 */
[----:B--2---:R-:W-:-:S15]  /*7c530*/  HMMA.16816.F32 R4, R12, R10, R4 ;  /* 0x0000000a0c04723c */ /* 0x004fde0000001804 */
[----:B------:R-:W-:-:S04]  /*7c540*/  NOP ;  /* 0x0000000000007918 */ /* 0x000fc80000000000 */
[----:B------:R-:W-:Y:S04]  /*7c550*/  STL.64 [R1+0x1080], R4 ;  /* 0x0010800401007387 */ /* 0x000fe80000100a00 */
[----:B------:R0:W-:Y:S04]  /*7c560*/  STL.64 [R1+0x1088], R6 ;  /* 0x0010880601007387 */ /* 0x0001e80000100a00 */
[----:B0-----:R-:W2:Y:S04]  /*7c570*/  LDL.LU.64 R6, [R1+0x5ce0] ;  /* 0x005ce00001067983 */ /* 0x001ea80000300a00 */
[----:B------:R-:W2:Y:S04]  /*7c580*/  LDL.LU.64 R4, [R1+0x5cd8] ;  /* 0x005cd80001047983 */ /* 0x000ea80000300a00 */
[----:B------:R-:W-:Y:S04]  /*7c590*/  STL [R1+0x5c04], R10 ;  /* 0x005c040a01007387 */ /* 0x000fe80000100800 */
        /* <DEDUP_REMOVED lines=8> */
[----:B--2---:R-:W-:-:S15]  /*7c620*/  HMMA.16816.F32 R24, R12, R4, R24 ;  /* 0x000000040c18723c */ /* 0x004fde0000001818 */
        /* <DEDUP_REMOVED lines=10> */
[----:B------:R-:W2:Y:S04]  /*7c6d0*/  LDL.LU.64 R24, [R1+0x5ca8] ;  /* 0x005ca80001187983 */ /* 0x000ea80000300a00 */
[----:B------:R-:W-:Y:S04]  /*7c6e0*/  STL.64 [R1+0x5be8], R6 ;  /* 0x005be80601007387 */ /* 0x000fe80000100a00 */
[----:B------:R2:W-:Y:S01]  /*7c6f0*/  STL.64 [R1+0x5be0], R4 ;  /* 0x005be00401007387 */ /* 0x0005e20000100a00 */
[----:B---3--:R-:W-:-:S03]  /*7c700*/  IMAD R3, R20, 0x100, R19 ;  /* 0x0000010014037824 */ /* 0x008fc600078e0213 */
[----:B------:R-:W3:Y:S01]  /*7c710*/  LDL.LU R20, [R1+0x230] ;  /* 0x0002300001147983 */ /* 0x000ee20000300800 */
[----:B------:R-:W-:Y:S02]  /*7c720*/  IMAD R11, R22, 0x100, R21 ;  /* 0x00000100160b7824 */ /* 0x000fe400078e0215 */
        /* <DEDUP_REMOVED lines=8> */
[----:B------:R-:W4:Y:S04]  /*7c7b0*/  LDL.LU R24, [R1+0x250] ;  /* 0x0002500001187983 */ /* 0x000f280000300800 */
[----:B------:R-:W4:Y:S04]  /*7c7c0*/  LDL.LU R25, [R1+0x254] ;  /* 0x0002540001197983 */ /* 0x000f280000300800 */
[----:B------:R-:W2:Y:S04]  /*7c7d0*/  LDL.LU R26, [R1+0x258] ;  /* 0x00025800011a7983 */ /* 0x000ea80000300800 */
[----:B------:R-:W2:Y:S04]  /*7c7e0*/  LDL.LU R27, [R1+0x25c] ;  /* 0x00025c00011b7983 */ /* 0x000ea80000300800 */
[----:B--2---:R-:W-:Y:S04]  /*7c7f0*/  STL.64 [R1+0x5c68], R26 ;  /* 0x005c681a01007387 */ /* 0x004fe80000100a00 */
[----:B----4-:R0:W-:Y:S04]  /*7c800*/  STL.64 [R1+0x5c60], R24 ;  /* 0x005c601801007387 */ /* 0x0101e80000100a00 */
[----:B0-----:R-:W2:Y:S04]  /*7c810*/  LDL.LU R24, [R1+0x260] ;  /* 0x0002600001187983 */ /* 0x001ea80000300800 */
[----:B------:R-:W2:Y:S04]  /*7c820*/  LDL.LU R25, [R1+0x264] ;  /* 0x0002640001197983 */ /* 0x000ea80000300800 */
[----:B------:R-:W4:Y:S04]  /*7c830*/  LDL.LU R26, [R1+0x268] ;  /* 0x00026800011a7983 */ /* 0x000f280000300800 */
[----:B------:R-:W4:Y:S04]  /*7c840*/  LDL.LU R27, [R1+0x26c] ;  /* 0x00026c00011b7983 */ /* 0x000f280000300800 */
[----:B------:R-:W2:Y:S04]  /*7c850*/  LDL.64 R6, [R1+0x10] ;  /* 0x0000100001067983 */ /* 0x000ea80000100a00 */
[----:B----4-:R-:W-:Y:S04]  /*7c860*/  STL.64 [R1+0x5c78], R26 ;  /* 0x005c781a01007387 */ /* 0x010fe80000100a00 */
[----:B--2---:R0:W-:Y:S04]  /*7c870*/  STL.64 [R1+0x5c70], R24 ;  /* 0x005c701801007387 */ /* 0x0041e80000100a00 */
        /* <DEDUP_REMOVED lines=10> */
[----:B------:R-:W4:Y:S01]  /*7c920*/  LDL.LU R27, [R1+0x28c] ;  /* 0x00028c00011b7983 */ /* 0x000f220000300800 */
[----:B------:R-:W-:-:S03]  /*7c930*/  IMAD R0, R0, 0x100, R29 ;  /* 0x0000010000007824 */ /* 0x000fc600078e021d */
[----:B----4-:R-:W-:Y:S04]  /*7c940*/  STL.64 [R1+0x5c98], R26 ;  /* 0x005c981a01007387 */ /* 0x010fe80000100a00 */
[----:B--2---:R0:W-:Y:S04]  /*7c950*/  STL.64 [R1+0x5c90], R24 ;  /* 0x005c901801007387 */ /* 0x0041e80000100a00 */
[----:B0-----:R-:W2:Y:S04]  /*7c960*/  LDL.LU R24, [R1+0x290] ;  /* 0x0002900001187983 */ /* 0x001ea80000300800 */
[----:B------:R-:W2:Y:S04]  /*7c970*/  LDL.LU R25, [R1+0x294] ;  /* 0x0002940001197983 */ /* 0x000ea80000300800 */
[----:B------:R-:W2:Y:S04]  /*7c980*/  LDL.LU R26, [R1+0x298] ;  /* 0x00029800011a7983 */ /* 0x000ea80000300800 */
[----:B------:R-:W2:Y:S04]  /*7c990*/  LDL.LU R27, [R1+0x29c] ;  /* 0x00029c00011b7983 */ /* 0x000ea80000300800 */
[----:B------:R-:W4:Y:S04]  /*7c9a0*/  LDL.64 R28, [R1] ;  /* 0x00000000011c7983 */ /* 0x000f280000100a00 */
[----:B------:R-:W-:Y:S04]  /*7c9b0*/  STL.64 [R1+0x5c40], R22 ;  /* 0x005c401601007387 */ /* 0x000fe80000100a00 */
[----:B---3--:R0:W-:Y:S04]  /*7c9c0*/  STL.64 [R1+0x5c38], R20 ;  /* 0x005c381401007387 */ /* 0x0081e80000100a00 */
[----:B0-----:R-:W3:Y:S04]  /*7c9d0*/  LDL.LU R20, [R1+0x240] ;  /* 0x0002400001147983 */ /* 0x001ee80000300800 */
[----:B------:R-:W3:Y:S04]  /*7c9e0*/  LDL.LU R21, [R1+0x244] ;  /* 0x0002440001157983 */ /* 0x000ee80000300800 */
[----:B------:R-:W3:Y:S04]  /*7c9f0*/  LDL.LU R22, [R1+0x248] ;  /* 0x0002480001167983 */ /* 0x000ee80000300800 */
[----:B------:R-:W3:Y:S04]  /*7ca00*/  LDL.LU R23, [R1+0x24c] ;  /* 0x00024c0001177983 */ /* 0x000ee80000300800 */
[----:B------:R-:W3:Y:S04]  /*7ca10*/  LDL.LU R16, [R1+0x210] ;  /* 0x0002100001107983 */ /* 0x000ee80000300800 */
[----:B------:R-:W3:Y:S04]  /*7ca20*/  LDL.LU R17, [R1+0x214] ;  /* 0x0002140001117983 */ /* 0x000ee80000300800 */
[----:B------:R-:W3:Y:S04]  /*7ca30*/  LDL.LU R18, [R1+0x218] ;  /* 0x0002180001127983 */ /* 0x000ee80000300800 */
[----:B------:R-:W3:Y:S01]  /*7ca40*/  LDL.LU R19, [R1+0x21c] ;  /* 0x00021c0001137983 */ /* 0x000ee20000300800 */
[----:B------:R-:W-:-:S02]  /*7ca50*/  F2FP.F16.E4M3.UNPACK_B R12, R3 ;  /* 0x00000003ff0c723e */ /* 0x000fc400020006ff */
[----:B------:R-:W-:Y:S02]  /*7ca60*/  F2FP.F16.E4M3.UNPACK_B R13, R11 ;  /* 0x0000000bff0d723e */ /* 0x000fe400020006ff */
[----:B------:R-:W-:Y:S02]  /*7ca70*/  F2FP.F16.E4M3.UNPACK_B R14, R10 ;  /* 0x0000000aff0e723e */ /* 0x000fe400020006ff */
[----:B------:R-:W-:-:S07]  /*7ca80*/  F2FP.F16.E4M3.UNPACK_B R15, R0 ;  /* 0x00000000ff0f723e */ /* 0x000fce00020006ff */
[C---:B--2---:R-:W-:Y:S01]  /*7ca90*/  HMMA.16816.F32 R24, R12.reuse, R4, R24 ;  /* 0x000000040c18723c */ /* 0x044fe20000001818 */
[----:B---3--:R-:W-:Y:S04]  /*7caa0*/  STL.64 [R1+0x5c20], R18 ;  /* 0x005c201201007387 */ /* 0x008fe80000100a00 */
[----:B------:R0:W-:Y:S04]  /*7cab0*/  STL.64 [R1+0x5c18], R16 ;  /* 0x005c181001007387 */ /* 0x0001e80000100a00 */
[----:B0-----:R-:W2:Y:S04]  /*7cac0*/  LDL.LU R16, [R1+0x220] ;  /* 0x0002200001107983 */ /* 0x001ea80000300800 */
[----:B------:R-:W2:Y:S04]  /*7cad0*/  LDL.LU R17, [R1+0x224] ;  /* 0x0002240001117983 */ /* 0x000ea80000300800 */
[----:B------:R-:W2:Y:S04]  /*7cae0*/  LDL.LU R18, [R1+0x228] ;  /* 0x0002280001127983 */ /* 0x000ea80000300800 */
[----:B------:R-:W2:Y:S04]  /*7caf0*/  LDL.LU R19, [R1+0x22c] ;  /* 0x00022c0001137983 */ /* 0x000ea80000300800 */
[----:B------:R-:W-:Y:S04]  /*7cb00*/  STL [R1+0x5bb4], R8 ;  /* 0x005bb40801007387 */ /* 0x000fe80000100800 */
[----:B------:R0:W-:Y:S04]  /*7cb10*/  STL [R1+0x5bb0], R9 ;  /* 0x005bb00901007387 */ /* 0x0001e80000100800 */
[----:B0-----:R-:W3:Y:S04]  /*7cb20*/  LDL.64 R8, [R1+0x8] ;  /* 0x0000080001087983 */ /* 0x001ee80000100a00 */
        /* <DEDUP_REMOVED lines=16> */
[----:B------:R-:W2:Y:S01]  /*7cc30*/  LDL.LU.64 R24, [R1+0x5c70] ;  /* 0x005c700001187983 */ /* 0x000ea20000300a00 */
[----:B------:R-:W-:-:S02]  /*7cc40*/  IMAD.MOV.U32 R10, RZ, RZ, R4 ;  /* 0x000000ffff0a7224 */ /* 0x000fc400078e0004 */
[----:B------:R-:W-:Y:S02]  /*7cc50*/  IMAD.MOV.U32 R4, RZ, RZ, R6 ;  /* 0x000000ffff047224 */ /* 0x000fe400078e0006 */
[----:B------:R-:W-:Y:S02]  /*7cc60*/  IMAD.MOV.U32 R0, RZ, RZ, R7 ;  /* 0x000000ffff007224 */ /* 0x000fe400078e0007 */
[----:B------:R-:W-:Y:S02]  /*7cc70*/  IMAD.MOV.U32 R6, RZ, RZ, R8 ;  /* 0x000000ffff067224 */ /* 0x000fe400078e0008 */
[----:B----4-:R-:W-:Y:S02]  /*7cc80*/  IMAD.MOV.U32 R8, RZ, RZ, R28 ;  /* 0x000000ffff087224 */ /* 0x010fe400078e001c */
        /* <DEDUP_REMOVED lines=30> */
[----:B0-----:R-:W4:Y:S04]  /*7ce70*/  LDL.LU R24, [R1+0x1f0] ;  /* 0x0001f00001187983 */ /* 0x001f280000300800 */
[----:B------:R-:W4:Y:S04]  /*7ce80*/  LDL.LU R25, [R1+0x1f4] ;  /* 0x0001f40001197983 */ /* 0x000f280000300800 */
[----:B------:R-:W4:Y:S04]  /*7ce90*/  LDL.LU R26, [R1+0x1f8] ;  /* 0x0001f800011a7983 */ /* 0x000f280000300800 */
[----:B------:R-:W4:Y:S01]  /*7cea0*/  LDL.LU R27, [R1+0x1fc] ;  /* 0x0001fc00011b7983 */ /* 0x000f220000300800 */
        /* <DEDUP_REMOVED lines=11> */
[----:B------:R-:W4:Y:S04]  /*7cf60*/  LDL.LU.64 R16, [R1+0x5c08] ;  /* 0x005c080001107983 */ /* 0x000f280000300a00 */
[----:B------:R-:W-:Y:S04]  /*7cf70*/  STL.64 [R1+0x5b48], R22 ;  /* 0x005b481601007387 */ /* 0x000fe80000100a00 */
[----:B------:R0:W-:Y:S04]  /*7cf80*/  STL.64 [R1+0x5b40], R20 ;  /* 0x005b401401007387 */ /* 0x0001e80000100a00 */
[----:B0-----:R-:W2:Y:S04]  /*7cf90*/  LDL.LU R20, [R1+0x200] ;  /* 0x0002000001147983 */ /* 0x001ea80000300800 */
[----:B------:R-:W2:Y:S04]  /*7cfa0*/  LDL.LU R21, [R1+0x204] ;  /* 0x0002040001157983 */ /* 0x000ea80000300800 */
[----:B------:R-:W2:Y:S04]  /*7cfb0*/  LDL.LU R22, [R1+0x208] ;  /* 0x0002080001167983 */ /* 0x000ea80000300800 */
[----:B------:R-:W2:Y:S02]  /*7cfc0*/  LDL.LU R23, [R1+0x20c] ;  /* 0x00020c0001177983 */ /* 0x000ea40000300800 */
[----:B--2---:R-:W-:-:S15]  /*7cfd0*/  HMMA.16816.F32 R20, R12, R18, R20 ;  /* 0x000000120c14723c */ /* 0x004fde0000001814 */
[----:B------:R-:W-:-:S04]  /*7cfe0*/  NOP ;  /* 0x0000000000007918 */ /* 0x000fc80000000000 */
[----:B------:R-:W-:Y:S04]  /*7cff0*/  STL.64 [R1+0xf80], R20 ;  /* 0x000f801401007387 */ /* 0x000fe80000100a00 */
[----:B------:R4:W-:Y:S02]  /*7d000*/  STL.64 [R1+0xf88], R22 ;  /* 0x000f881601007387 */ /* 0x0009e40000100a00 */
[----:B----4-:R-:W-:Y:S01]  /*7d010*/  HMMA.16816.F32 R20, R12, R16, R24 ;  /* 0x000000100c14723c */ /* 0x010fe20000001818 */
[----:B------:R-:W-:Y:S02]  /*7d020*/  IMAD.MOV.U32 R26, RZ, RZ, R8 ;  /* 0x000000ffff1a7224 */ /* 0x000fe400078e0008 */
[----:B------:R-:W-:-:S15]  /*7d030*/  IMAD.MOV.U32 R27, RZ, RZ, R7 ;  /* 0x000000ffff1b7224 */ /* 0x000fde00078e0007 */
[----:B------:R-:W-:Y:S01]  /*7d040*/  NOP ;  /* 0x0000000000007918 */ /* 0x000fe20000000000 */
[----:B------:R0:W-:Y:S04]  /*7d050*/  STL.64 [R1+0xf70], R20 ;  /* 0x000f701401007387 */ /* 0x0001e80000100a00 */
[----:B------:R1:W-:Y:S04]  /*7d060*/  STL.64 [R1+0xf78], R22 ;  /* 0x000f781601007387 */ /* 0x0003e80000100a00 */
[----:B------:R-:W-:Y:S04]  /*7d070*/  STL.64 [R1+0x5b50], R26 ;  /* 0x005b501a01007387 */ /* 0x000fe80000100a00 */
[----:B0-----:R-:W2:Y:S04]  /*7d080*/  LDL.LU R20, [R1+0x170] ;  /* 0x0001700001147983 */ /* 0x001ea80000300800 */
        /* <DEDUP_REMOVED lines=9> */
[----:B------:R-:W-:Y:S04]  /*7d120*/  STL.64 [R1+0x5b68], R24 ;  /* 0x005b681801007387 */ /* 0x000fe80000100a00 */
[----:B0-----:R-:W2:Y:S04]  /*7d130*/  LDL.LU R20, [R1+0x180] ;  /* 0x0001800001147983 */ /* 0x001ea80000300800 */
[----:B------:R-:W2:Y:S04]  /*7d140*/  LDL.LU R21, [R1+0x184] ;  /* 0x0001840001157983 */ /* 0x000ea80000300800 */
[----:B------:R-:W3:Y:S04]  /*7d150*/  LDL.LU R22, [R1+0x188] ;  /* 0x0001880001167983 */ /* 0x000ee80000300800 */
[----:B------:R-:W3:Y:S01]  /*7d160*/  LDL.LU R23, [R1+0x18c] ;  /* 0x00018c0001177983 */ /* 0x000ee20000300800 */
[----:B------:R-:W-:-:S02]  /*7d170*/  IMAD.MOV.U32 R26, RZ, RZ, R4 ;  /* 0x000000ffff1a7224 */ /* 0x000fc400078e0004 */
[----:B------:R-:W-:Y:S01]  /*7d180*/  IMAD.MOV.U32 R27, RZ, RZ, R0 ;  /* 0x000000ffff1b7224 */ /* 0x000fe200078e0000 */
[----:B---3--:R-:W-:Y:S04]  /*7d190*/  STL.64 [R1+0x5b78], R22 ;  /* 0x005b781601007387 */ /* 0x008fe80000100a00 */
[----:B--2---:R0:W-:Y:S04]  /*7d1a0*/  STL.64 [R1+0x5b70], R20 ;  /* 0x005b701401007387 */ /* 0x0041e80000100a00 */
[----:B------:R-:W-:Y:S04]  /*7d1b0*/  STL.64 [R1+0x5b80], R26 ;  /* 0x005b801a01007387 */ /* 0x000fe80000100a00 */
[----:B0-----:R-:W2:Y:S04]  /*7d1c0*/  LDL.LU R20, [R1+0x190] ;  /* 0x0001900001147983 */ /* 0x001ea80000300800 */
[----:B------:R-:W2:Y:S04]  /*7d1d0*/  LDL.LU R21, [R1+0x194] ;  /* 0x0001940001157983 */ /* 0x000ea80000300800 */
[----:B------:R-:W3:Y:S04]  /*7d1e0*/  LDL.LU R22, [R1+0x198] ;  /* 0x0001980001167983 */ /* 0x000ee80000300800 */
[----:B------:R-:W3:Y:S04]  /*7d1f0*/  LDL.LU R23, [R1+0x19c] ;  /* 0x00019c0001177983 */ /* 0x000ee80000300800 */
        /* <DEDUP_REMOVED lines=8> */
[----:B------:R-:W2:Y:S04]  /*7d280*/  LDL.LU R6, [R1+0x1e8] ;  /* 0x0001e80001067983 */ /* 0x000ea80000300800 */
[----:B------:R-:W2:Y:S04]  /*7d290*/  LDL.LU R7, [R1+0x1ec] ;  /* 0x0001ec0001077983 */ /* 0x000ea80000300800 */
[----:B------:R-:W4:Y:S04]  /*7d2a0*/  LDL.LU R29, [R1+0x1a30] ;  /* 0x001a3000011d7983 */ /* 0x000f280000300800 */
[----:B------:R-:W2:Y:S04]  /*7d2b0*/  LDL.LU R28, [R1+0x1a3c] ;  /* 0x001a3c00011c7983 */ /* 0x000ea80000300800 */
[----:B--2---:R0:W-:Y:S04]  /*7d2c0*/  STL [R1+0x5bbc], R28 ;  /* 0x005bbc1c01007387 */ /* 0x0041e80000100800 */
[----:B0-----:R-:W4:Y:S04]  /*7d2d0*/  LDL.LU R28, [R1+0x1a34] ;  /* 0x001a3400011c7983 */ /* 0x001f280000300800 */
[----:B------:R-:W2:Y:S04]  /*7d2e0*/  LDL.LU R27, [R1+0x1a38] ;  /* 0x001a3800011b7983 */ /* 0x000ea80000300800 */
[----:B------:R-:W2:Y:S04]  /*7d2f0*/  LDL.LU R8, [R1+0x1a44] ;  /* 0x001a440001087983 */ /* 0x000ea80000300800 */
[----:B------:R-:W2:Y:S04]  /*7d300*/  LDL.LU R26, [R1+0x1a40] ;  /* 0x001a4000011a7983 */ /* 0x000ea80000300800 */
[----:B------:R-:W4:Y:S04]  /*7d310*/  LDL.LU R9, [R1+0x1a4c] ;  /* 0x001a4c0001097983 */ /* 0x000f280000300800 */
[----:B------:R-:W4:Y:S04]  /*7d320*/  LDL.LU R0, [R1+0x1a48] ;  /* 0x001a480001007983 */ /* 0x000f280000300800 */
[----:B---3--:R-:W-:Y:S01]  /*7d330*/  STL.64 [R1+0x5b90], R22 ;  /* 0x005b901601007387 */ /* 0x008fe20000100a00 */
[----:B------:R-:W-:-:S02]  /*7d340*/  IMAD.MOV.U32 R24, RZ, RZ, R10 ;  /* 0x000000ffff187224 */ /* 0x000fc400078e000a */
[----:B------:R-:W-:Y:S01]  /*7d350*/  IMAD.MOV.U32 R25, RZ, RZ, R11 ;  /* 0x000000ffff197224 */ /* 0x000fe200078e000b */
[----:B------:R-:W-:Y:S04]  /*7d360*/  STL.64 [R1+0x5b88], R20 ;  /* 0x005b881401007387 */ /* 0x000fe80000100a00 */
[----:B------:R-:W3:Y:S04]  /*7d370*/  LDL.LU R10, [R1+0x5c04] ;  /* 0x005c0400010a7983 */ /* 0x000ee80000300800 */
[----:B------:R-:W3:Y:S04]  /*7d380*/  LDL.LU R11, [R1+0x5c00] ;  /* 0x005c0000010b7983 */ /* 0x000ee80000300800 */
[----:B--2---:R-:W-:Y:S04]  /*7d390*/  STL.64 [R1+0x5bc8], R26 ;  /* 0x005bc81a01007387 */ /* 0x004fe80000100a00 */
        /* <DEDUP_REMOVED lines=12> */
[----:B------:R-:W2:Y:S04]  /*7d460*/  LDL.LU R21, [R1+0x1a4] ;  /* 0x0001a40001157983 */ /* 0x000ea80000300800 */
[----:B------:R-:W2:Y:S04]  /*7d470*/  LDL.LU R22, [R1+0x1a8] ;  /* 0x0001a80001167983 */ /* 0x000ea80000300800 */
[----:B------:R-:W2:Y:S01]  /*7d480*/  LDL.LU R23, [R1+0x1ac] ;  /* 0x0001ac0001177983 */ /* 0x000ea20000300800 */
[C---:B---3--:R-:W-:Y:S03]  /*7d490*/  HMMA.16816.F32 R4, R12.reuse, R10, R4 ;  /* 0x0000000a0c04723c */ /* 0x048fe60000001804 */
        /* <DEDUP_REMOVED lines=8> */
[----:B0-----:R-:W3:Y:S04]  /*7d520*/  LDL.LU R16, [R1+0x140] ;  /* 0x0001400001107983 */ /* 0x001ee80000300800 */
[----:B------:R-:W3:Y:S04]  /*7d530*/  LDL.LU R17, [R1+0x144] ;  /* 0x0001440001117983 */ /* 0x000ee80000300800 */
[----:B------:R-:W3:Y:S04]  /*7d540*/  LDL.LU R18, [R1+0x148] ;  /* 0x0001480001127983 */ /* 0x000ee80000300800 */
[----:B------:R-:W3:Y:S04]  /*7d550*/  LDL.LU R19, [R1+0x14c] ;  /* 0x00014c0001137983 */ /* 0x000ee80000300800 */
        /* <DEDUP_REMOVED lines=15> */
[----:B------:R-:W2:Y:S01]  /*7d650*/  LDL.LU.64 R24, [R1+0x5bd0] ;  /* 0x005bd00001187983 */ /* 0x000ea20000300a00 */
[----:B----4-:R-:W-:Y:S01]  /*7d660*/  IMAD R29, R29, 0x100, R28 ;  /* 0x000001001d1d7824 */ /* 0x010fe200078e021c */
        /* <DEDUP_REMOVED lines=8> */
[----:B0-----:R-:W3:Y:S04]  /*7d6f0*/  LDL.LU R4, [R1+0x150] ;  /* 0x0001500001047983 */ /* 0x001ee80000300800 */
[----:B------:R-:W3:Y:S04]  /*7d700*/  LDL.LU R5, [R1+0x154] ;  /* 0x0001540001057983 */ /* 0x000ee80000300800 */
[----:B------:R-:W3:Y:S04]  /*7d710*/  LDL.LU R6, [R1+0x158] ;  /* 0x0001580001067983 */ /* 0x000ee80000300800 */
[----:B------:R-:W3:Y:S04]  /*7d720*/  LDL.LU R7, [R1+0x15c] ;  /* 0x00015c0001077983 */ /* 0x000ee80000300800 */
[----:B------:R-:W3:Y:S01]  /*7d730*/  LDL.LU R28, [R1+0x5bbc] ;  /* 0x005bbc00011c7983 */ /* 0x000ee20000300800 */
[----:B------:R-:W-:-:S02]  /*7d740*/  IMAD R0, R0, 0x100, R9 ;  /* 0x0000010000007824 */ /* 0x000fc400078e0209 */
[----:B--2---:R-:W-:Y:S02]  /*7d750*/  IMAD R26, R26, 0x100, R8 ;  /* 0x000001001a1a7824 */ /* 0x004fe400078e0208 */
[----:B---3--:R-:W-:Y:S02]  /*7d760*/  IMAD R27, R27, 0x100, R28 ;  /* 0x000001001b1b7824 */ /* 0x008fe400078e021c */
[----:B------:R-:W2:Y:S04]  /*7d770*/  LDL.LU R28, [R1+0x5bb8] ;  /* 0x005bb800011c7983 */ /* 0x000ea80000300800 */
[----:B------:R-:W3:Y:S04]  /*7d780*/  LDL.LU R8, [R1+0x5bb4] ;  /* 0x005bb40001087983 */ /* 0x000ee80000300800 */
[----:B------:R-:W3:Y:S02]  /*7d790*/  LDL.LU R9, [R1+0x5bb0] ;  /* 0x005bb00001097983 */ /* 0x000ee40000300800 */
[----:B---3--:R-:W-:Y:S02]  /*7d7a0*/  HMMA.16816.F32 R12, R12, R8, R20 ;  /* 0x000000080c0c723c */ /* 0x008fe40000001814 */
[----:B------:R-:W4:Y:S04]  /*7d7b0*/  LDL.LU.64 R22, [R1+0x5ba8] ;  /* 0x005ba80001167983 */ /* 0x000f280000300a00 */
[----:B------:R-:W4:Y:S04]  /*7d7c0*/  LDL.LU.64 R20, [R1+0x5ba0] ;  /* 0x005ba00001147983 */ /* 0x000f280000300a00 */
[----:B------:R-:W-:Y:S04]  /*7d7d0*/  STL.64 [R1+0x5af8], R10 ;  /* 0x005af80a01007387 */ /* 0x000fe80000100a00 */
[----:B------:R0:W-:Y:S05]  /*7d7e0*/  STL.64 [R1+0x5af0], R8 ;  /* 0x005af00801007387 */ /* 0x0001ea0000100a00 */
[----:B------:R1:W-:Y:S04]  /*7d7f0*/  STL.64 [R1+0x7a0], R12 ;  /* 0x0007a00c01007387 */ /* 0x0003e80000100a00 */
[----:B------:R3:W-:Y:S04]  /*7d800*/  STL.64 [R1+0x7a8], R14 ;  /* 0x0007a80e01007387 */ /* 0x0007e80000100a00 */
[----:B0-----:R-:W2:Y:S04]  /*7d810*/  LDL.LU R8, [R1+0x160] ;  /* 0x0001600001087983 */ /* 0x001ea80000300800 */
[----:B------:R-:W2:Y:S04]  /*7d820*/  LDL.LU R9, [R1+0x164] ;  /* 0x0001640001097983 */ /* 0x000ea80000300800 */
[----:B------:R-:W2:Y:S04]  /*7d830*/  LDL.LU R10, [R1+0x168] ;  /* 0x00016800010a7983 */ /* 0x000ea80000300800 */
[----:B------:R-:W2:Y:S01]  /*7d840*/  LDL.LU R11, [R1+0x16c] ;  /* 0x00016c00010b7983 */ /* 0x000ea20000300800 */
[----:B-1----:R-:W-:-:S02]  /*7d850*/  F2FP.F16.E4M3.UNPACK_B R12, R29 ;  /* 0x0000001dff0c723e */ /* 0x002fc400020006ff */
[----:B------:R-:W-:Y:S02]  /*7d860*/  F2FP.F16.E4M3.UNPACK_B R13, R27 ;  /* 0x0000001bff0d723e */ /* 0x000fe400020006ff */
[----:B---3--:R-:W-:Y:S02]  /*7d870*/  F2FP.F16.E4M3.UNPACK_B R14, R26 ;  /* 0x0000001aff0e723e */ /* 0x008fe400020006ff */
[----:B------:R-:W-:Y:S01]  /*7d880*/  F2FP.F16.E4M3.UNPACK_B R15, R0 ;  /* 0x00000000ff0f723e */ /* 0x000fe200020006ff */
[----:B------:R-:W2:Y:S06]  /*7d890*/  LDL.LU R29, [R1+0x5b98] ;  /* 0x005b9800011d7983 */ /* 0x000eac0000300800 */
[----:B----4-:R-:W-:Y:S01]  /*7d8a0*/  HMMA.16816.F32 R24, R12, R24, R20 ;  /* 0x000000180c18723c */ /* 0x010fe20000001814 */
        /* <DEDUP_REMOVED lines=24> */
[C---:B--2---:R-:W-:Y:S03]  /*7da30*/  HMMA.16816.F32 R8, R12.reuse, R28, R8 ;  /* 0x0000001c0c08723c */ /* 0x044fe60000001808 */
[----:B------:R-:W2:Y:S04]  /*7da40*/  LDL.LU R0, [R1+0x1a68] ;  /* 0x001a680001007983 */ /* 0x000ea80000300800 */
[----:B------:R0:W-:Y:S04]  /*7da50*/  STL.64 [R1+0x5a60], R28 ;  /* 0x005a601c01007387 */ /* 0x0001e80000100a00 */
[----:B0-----:R-:W2:Y:S08]  /*7da60*/  LDL.LU R28, [R1+0x1a60] ;  /* 0x001a6000011c7983 */ /* 0x001eb00000300800 */
[----:B------:R-:W-:Y:S04]  /*7da70*/  STL.64 [R1+0x660], R8 ;  /* 0x0006600801007387 */ /* 0x000fe80000100a00 */
[----:B------:R4:W-:Y:S04]  /*7da80*/  STL.64 [R1+0x668], R10 ;  /* 0x0006680a01007387 */ /* 0x0009e80000100a00 */
[----:B------:R-:W2:Y:S01]  /*7da90*/  LDL.LU R29, [R1+0x1a6c] ;  /* 0x001a6c00011d7983 */ /* 0x000ea20000300800 */
[C---:B---3--:R-:W-:Y:S08]  /*7daa0*/  HMMA.16816.F32 R4, R12.reuse, R26, R4 ;  /* 0x0000001a0c04723c */ /* 0x048ff00000001804 */
[C---:B----4-:R-:W-:Y:S11]  /*7dab0*/  HMMA.16816.F32 R8, R12.reuse, R24, R16 ;  /* 0x000000180c08723c */ /* 0x050ff60000001810 */
[----:B------:R0:W-:Y:S04]  /*7dac0*/  STL.64 [R1+0x640], R4 ;  /* 0x0006400401007387 */ /* 0x0001e80000100a00 */
[----:B------:R1:W-:Y:S04]  /*7dad0*/  STL.64 [R1+0x648], R6 ;  /* 0x0006480601007387 */ /* 0x0003e80000100a00 */
[----:B0-----:R-:W3:Y:S04]  /*7dae0*/  LDL.LU R4, [R1+0x400] ;  /* 0x0004000001047983 */ /* 0x001ee80000300800 */
[----:B------:R0:W-:Y:S04]  /*7daf0*/  STL.64 [R1+0x3e0], R8 ;  /* 0x0003e00801007387 */ /* 0x0001e80000100a00 */
[----:B------:R4:W-:Y:S04]  /*7db00*/  STL.64 [R1+0x3e8], R10 ;  /* 0x0003e80a01007387 */ /* 0x0009e80000100a00 */
[----:B------:R-:W3:Y:S04]  /*7db10*/  LDL.LU R5, [R1+0x404] ;  /* 0x0004040001057983 */ /* 0x000ee80000300800 */
[----:B-1----:R-:W2:Y:S04]  /*7db20*/  LDL.LU R6, [R1+0x408] ;  /* 0x0004080001067983 */ /* 0x002ea80000300800 */
[----:B------:R-:W2:Y:S04]  /*7db30*/  LDL.LU R7, [R1+0x40c] ;  /* 0x00040c0001077983 */ /* 0x000ea80000300800 */
[----:B0-----:R-:W2:Y:S04]  /*7db40*/  LDL.LU R8, [R1+0x3d0] ;  /* 0x0003d00001087983 */ /* 0x001ea80000300800 */
[----:B------:R-:W2:Y:S04]  /*7db50*/  LDL.LU R9, [R1+0x3d4] ;  /* 0x0003d40001097983 */ /* 0x000ea80000300800 */
[----:B----4-:R-:W4:Y:S04]  /*7db60*/  LDL.LU R10, [R1+0x3d8] ;  /* 0x0003d800010a7983 */ /* 0x010f280000300800 */
[----:B------:R-:W4:Y:S04]  /*7db70*/  LDL.LU R11, [R1+0x3dc] ;  /* 0x0003dc00010b7983 */ /* 0x000f280000300800 */
        /* <DEDUP_REMOVED lines=10> */
[----:B----4-:R-:W-:Y:S04]  /*7dc20*/  STL.64 [R1+0x5b08], R10 ;  /* 0x005b080a01007387 */ /* 0x010fe80000100a00 */
[----:B------:R0:W-:Y:S04]  /*7dc30*/  STL.64 [R1+0x5b00], R8 ;  /* 0x005b000801007387 */ /* 0x0001e80000100a00 */
[----:B0-----:R-:W4:Y:S04]  /*7dc40*/  LDL.LU R8, [R1+0x3c0] ;  /* 0x0003c00001087983 */ /* 0x001f280000300800 */
[----:B------:R-:W4:Y:S04]  /*7dc50*/  LDL.LU R9, [R1+0x3c4] ;  /* 0x0003c40001097983 */ /* 0x000f280000300800 */
[----:B------:R-:W4:Y:S04]  /*7dc60*/  LDL.LU R10, [R1+0x3c8] ;  /* 0x0003c800010a7983 */ /* 0x000f280000300800 */
[----:B------:R-:W4:Y:S04]  /*7dc70*/  LDL.LU R11, [R1+0x3cc] ;  /* 0x0003cc00010b7983 */ /* 0x000f280000300800 */
[----:B------:R-:W-:Y:S04]  /*7dc80*/  STL.64 [R1+0x5ae8], R6 ;  /* 0x005ae80601007387 */ /* 0x000fe80000100a00 */
[----:B---3--:R0:W-:Y:S04]  /*7dc90*/  STL.64 [R1+0x5ae0], R4 ;  /* 0x005ae00401007387 */ /* 0x0081e80000100a00 */
        /* <DEDUP_REMOVED lines=37> */
[----:B0-----:R-:W2:Y:S04]  /*7def0*/  LDL.LU R20, [R1+0x1a50] ;  /* 0x001a500001147983 */ /* 0x001ea80000300800 */
[----:B------:R-:W2:Y:S01]  /*7df00*/  LDL.LU R21, [R1+0x1a5c] ;  /* 0x001a5c0001157983 */ /* 0x000ea20000300800 */
        /* <DEDUP_REMOVED lines=13> */
[----:B0-----:R-:W4:Y:S04]  /*7dfe0*/  LDL.LU R19, [R1+0x1a54] ;  /* 0x001a540001137983 */ /* 0x001f280000300800 */
[----:B------:R-:W-:Y:S01]  /*7dff0*/  STL.64 [R1+0x5a10], R16 ;  /* 0x005a101001007387 */ /* 0x000fe20000100a00 */
[----:B---3--:R-:W-:-:S15]  /*7e000*/  HMMA.16816.F32 R4, R12, R10, R4 ;  /* 0x0000000a0c04723c */ /* 0x008fde0000001804 */
[----:B------:R-:W-:-:S04]  /*7e010*/  NOP ;  /* 0x0000000000007918 */ /* 0x000fc80000000000 */
[----:B------:R-:W-:Y:S04]  /*7e020*/  STL.64 [R1+0x360], R4 ;  /* 0x0003600401007387 */ /* 0x000fe80000100a00 */
[----:B------:R0:W-:Y:S04]  /*7e030*/  STL.64 [R1+0x368], R6 ;  /* 0x0003680601007387 */ /* 0x0001e80000100a00 */
[----:B0-----:R-:W3:Y:S04]  /*7e040*/  LDL.LU.64 R6, [R1+0x5ae8] ;  /* 0x005ae80001067983 */ /* 0x001ee80000300a00 */
[----:B------:R-:W3:Y:S04]  /*7e050*/  LDL.LU.64 R4, [R1+0x5ae0] ;  /* 0x005ae00001047983 */ /* 0x000ee80000300a00 */
[----:B------:R-:W-:Y:S04]  /*7e060*/  STL [R1+0x5a0c], R10 ;  /* 0x005a0c0a01007387 */ /* 0x000fe80000100800 */
[----:B------:R-:W-:Y:S01]  /*7e070*/  STL [R1+0x5a08], R11 ;  /* 0x005a080b01007387 */ /* 0x000fe20000100800 */
[----:B---3--:R-:W-:-:S15]  /*7e080*/  HMMA.16816.F32 R4, R12, R2, R4 ;  /* 0x000000020c04723c */ /* 0x008fde0000001804 */
[----:B------:R-:W-:-:S04]  /*7e090*/  NOP ;  /* 0x0000000000007918 */ /* 0x000fc80000000000 */
[----:B------:R-:W-:Y:S04]  /*7e0a0*/  STL.64 [R1+0x350], R4 ;  /* 0x0003500401007387 */ /* 0x000fe80000100a00 */
[----:B------:R0:W-:Y:S04]  /*7e0b0*/  STL.64 [R1+0x358], R6 ;  /* 0x0003580601007387 */ /* 0x0001e80000100a00 */
[----:B0-----:R-:W3:Y:S04]  /*7e0c0*/  LDL.LU.64 R6, [R1+0x5ad8] ;  /* 0x005ad80001067983 */ /* 0x001ee80000300a00 */
[----:B------:R-:W2:Y:S04]  /*7e0d0*/  LDL.LU.64 R4, [R1+0x5ad0] ;  /* 0x005ad00001047983 */ /* 0x000ea80000300a00 */
        /* <DEDUP_REMOVED lines=13> */
[----:B------:R-:W-:Y:S04]  /*7e1b0*/  STL.64 [R1+0x59f0], R6 ;  /* 0x0059f00601007387 */ /* 0x000fe80000100a00 */
[----:B------:R2:W-:Y:S01]  /*7e1c0*/  STL.64 [R1+0x59e8], R4 ;  /* 0x0059e80401007387 */ /* 0x0005e20000100a00 */
[----:B----4-:R-:W-:-:S03]  /*7e1d0*/  IMAD R3, R20, 0x100, R19 ;  /* 0x0000010014037824 */ /* 0x010fc600078e0213 */
[----:B------:R-:W3:Y:S01]  /*7e1e0*/  LDL.LU R20, [R1+0x4a0] ;  /* 0x0004a00001147983 */ /* 0x000ee20000300800 */
[----:B------:R-:W-:Y:S02]  /*7e1f0*/  IMAD R11, R22, 0x100, R21 ;  /* 0x00000100160b7824 */ /* 0x000fe400078e0215 */
[----:B------:R-:W-:Y:S01]  /*7e200*/  IMAD R10, R28, 0x100, R23 ;  /* 0x000001001c0a7824 */ /* 0x000fe200078e0217 */
        /* <DEDUP_REMOVED lines=1591> */
[----:B------:R-:W2:Y:S04]  /*84580*/  LDL.LU R0, [R1+0x1b68] ;  /* 0x001b680001007983 */ /* 0x000ea80000300800 */
[----:B------:R0:W-:-:S12]  /*84590*/  STL.64 [R1+0x5280], R28 ;  /* 0x0052801c01007387 */ /* 0x0001d80000100a00 */
[----:B------:R-:W-:Y:S04]  /*845a0*/  STL.64 [R1+0x970], R8 ;  /* 0x0009700801007387 */ /* 0x000fe80000100a00 */
[----:B------:R4:W-:Y:S04]  /*845b0*/  STL.64 [R1+0x978], R10 ;  /* 0x0009780a01007387 */ /* 0x0009e80000100a00 */
[----:B0-----:R-:W2:Y:S04]  /*845c0*/  LDL.LU R28, [R1+0x1b60] ;  /* 0x001b6000011c7983 */ /* 0x001ea80000300800 */
        /* <DEDUP_REMOVED lines=101> */
[----:B------:R-:W-:Y:S04]  /*84c20*/  STL [R1+0x5218], R2 ;  /* 0x0052180201007387 */ /* 0x000fe80000100800 */
[----:B------:R-:W-:Y:S01]  /*84c30*/  STL [R1+0x5214], R3 ;  /* 0x0052140301007387 */ /* 0x000fe20000100800 */
[----:B--2---:R-:W-:-:S15]  /*84c40*/  HMMA.16816.F32 R24, R12, R4, R24 ;  /* 0x000000040c18723c */ /* 0x004fde0000001818 */
[----:B------:R-:W-:-:S04]  /*84c50*/  NOP ;  /* 0x0000000000007918 */ /* 0x000fc80000000000 */
[----:B------:R-:W-:Y:S04]  /*84c60*/  STL.64 [R1+0xa00], R24 ;  /* 0x000a001801007387 */ /* 0x000fe80000100a00 */
[----:B------:R0:W-:Y:S04]  /*84c70*/  STL.64 [R1+0xa08], R26 ;  /* 0x000a081a01007387 */ /* 0x0001e80000100a00 */
[----:B0-----:R-:W3:Y:S04]  /*84c80*/  LDL.LU.64 R26, [R1+0x52e8] ;  /* 0x0052e800011a7983 */ /* 0x001ee80000300a00 */
[----:B------:R-:W3:Y:S04]  /*84c90*/  LDL.LU.64 R24, [R1+0x52e0] ;  /* 0x0052e00001187983 */ /* 0x000ee80000300a00 */
[----:B------:R-:W-:Y:S01]  /*84ca0*/  STL [R1+0x521c], R5 ;  /* 0x00521c0501007387 */ /* 0x000fe20000100800 */
[----:B---3--:R-:W-:-:S15]  /*84cb0*/  HMMA.16816.F32 R24, R12, R6, R24 ;  /* 0x000000060c18723c */ /* 0x008fde0000001818 */
[----:B------:R-:W-:-:S04]  /*84cc0*/  NOP ;  /* 0x0000000000007918 */ /* 0x000fc80000000000 */
[----:B------:R-:W-:Y:S04]  /*84cd0*/  STL.64 [R1+0xa20], R24 ;  /* 0x000a201801007387 */ /* 0x000fe80000100a00 */
[----:B------:R0:W-:Y:S04]  /*84ce0*/  STL.64 [R1+0xa28], R26 ;  /* 0x000a281a01007387 */ /* 0x0001e80000100a00 */
[----:B0-----:R-:W2:Y:S04]  /*84cf0*/  LDL.LU.64 R26, [R1+0x52d8] ;  /* 0x0052d800011a7983 */ /* 0x001ea80000300a00 */
[----:B------:R-:W2:Y:S04]  /*84d00*/  LDL.LU.64 R24, [R1+0x52d0] ;  /* 0x0052d00001187983 */ /* 0x000ea80000300a00 */
[----:B------:R-:W-:Y:S04]  /*84d10*/  STL.64 [R1+0x5290], R6 ;  /* 0x0052900601007387 */ /* 0x000fe80000100a00 */
[----:B------:R2:W-:Y:S01]  /*84d20*/  STL [R1+0x5288], R4 ;  /* 0x0052880401007387 */ /* 0x0005e20000100800 */
[----:B------:R-:W-:-:S02]  /*84d30*/  IMAD R10, R28, 0x100, R23 ;  /* 0x000001001c0a7824 */ /* 0x000fc400078e0217 */
[----:B----4-:R-:W-:-:S03]  /*84d40*/  IMAD R3, R20, 0x100, R19 ;  /* 0x0000010014037824 */ /* 0x010fc600078e0213 */
[----:B------:R-:W-:Y:S04]  /*84d50*/  STL [R1+0x3d8], R10 ;  /* 0x0003d80a01007387 */ /* 0x000fe80000100800 */
[----:B------:R-:W-:Y:S04]  /*84d60*/  STL [R1+0x51e4], R8 ;  /* 0x0051e40801007387 */ /* 0x000fe80000100800 */
[----:B------:R-:W-:Y:S01]  /*84d70*/  STL [R1+0x51e0], R9 ;  /* 0x0051e00901007387 */ /* 0x000fe20000100800 */
[----:B------:R-:W-:Y:S01]  /*84d80*/  IMAD R2, R22, 0x100, R21 ;  /* 0x0000010016027824 */ /* 0x000fe200078e0215 */
[----:B--2---:R-:W-:-:S15]  /*84d90*/  HMMA.16816.F32 R4, R12, R8, R24 ;  /* 0x000000080c04723c */ /* 0x004fde0000001818 */
[----:B------:R-:W-:-:S04]  /*84da0*/  NOP ;  /* 0x0000000000007918 */ /* 0x000fc80000000000 */
[----:B------:R-:W-:Y:S04]  /*84db0*/  STL.64 [R1+0xa10], R4 ;  /* 0x000a100401007387 */ /* 0x000fe80000100a00 */
[----:B------:R-:W-:Y:S04]  /*84dc0*/  STL.64 [R1+0xa18], R6 ;  /* 0x000a180601007387 */ /* 0x000fe80000100a00 */
[----:B------:R-:W2:Y:S04]  /*84dd0*/  LDL.LU R20, [R1+0xd50] ;  /* 0x000d500001147983 */ /* 0x000ea80000300800 */
[----:B------:R-:W2:Y:S04]  /*84de0*/  LDL.LU R21, [R1+0xd54] ;  /* 0x000d540001157983 */ /* 0x000ea80000300800 */
[----:B------:R-:W3:Y:S04]  /*84df0*/  LDL.LU R22, [R1+0xd58] ;  /* 0x000d580001167983 */ /* 0x000ee80000300800 */
[----:B------:R-:W3:Y:S04]  /*84e00*/  LDL.LU R23, [R1+0xd5c] ;  /* 0x000d5c0001177983 */ /* 0x000ee80000300800 */
[----:B---3--:R-:W-:Y:S04]  /*84e10*/  STL.64 [R1+0x5268], R22 ;  /* 0x0052681601007387 */ /* 0x008fe80000100a00 */
[----:B--2---:R0:W-:Y:S04]  /*84e20*/  STL.64 [R1+0x5260], R20 ;  /* 0x0052601401007387 */ /* 0x0041e80000100a00 */
[----:B0-----:R-:W2:Y:S04]  /*84e30*/  LDL.LU R20, [R1+0xd40] ;  /* 0x000d400001147983 */ /* 0x001ea80000300800 */
[----:B------:R-:W2:Y:S04]  /*84e40*/  LDL.LU R21, [R1+0xd44] ;  /* 0x000d440001157983 */ /* 0x000ea80000300800 */
[----:B--2---:R0:W-:Y:S04]  /*84e50*/  STL.64 [R1+0x5298], R20 ;  /* 0x0052981401007387 */ /* 0x0041e80000100a00 */
[----:B0-----:R-:W2:Y:S04]  /*84e60*/  LDL.64 R20, [R1+0x8] ;  /* 0x0000080001147983 */ /* 0x001ea80000100a00 */
[----:B------:R-:W3:Y:S04]  /*84e70*/  LDL.LU R22, [R1+0xd48] ;  /* 0x000d480001167983 */ /* 0x000ee80000300800 */
[----:B------:R-:W3:Y:S04]  /*84e80*/  LDL.LU R23, [R1+0xd4c] ;  /* 0x000d4c0001177983 */ /* 0x000ee80000300800 */
[----:B------:R-:W4:Y:S04]  /*84e90*/  LDL.64 R10, [R1+0x18] ;  /* 0x00001800010a7983 */ /* 0x000f280000100a00 */
[----:B---3--:R-:W-:Y:S04]  /*84ea0*/  STL.64 [R1+0x52b8], R22 ;  /* 0x0052b81601007387 */ /* 0x008fe80000100a00 */
[----:B--2---:R0:W-:Y:S04]  /*84eb0*/  STL.64 [R1+0x52b0], R20 ;  /* 0x0052b01401007387 */ /* 0x0041e80000100a00 */
[----:B0-----:R-:W2:Y:S04]  /*84ec0*/  LDL.LU R20, [R1+0xd00] ;  /* 0x000d000001147983 */ /* 0x001ea80000300800 */
[----:B------:R-:W2:Y:S04]  /*84ed0*/  LDL.LU R21, [R1+0xd04] ;  /* 0x000d040001157983 */ /* 0x000ea80000300800 */
[----:B------:R-:W3:Y:S04]  /*84ee0*/  LDL.LU R22, [R1+0xd08] ;  /* 0x000d080001167983 */ /* 0x000ee80000300800 */
[----:B------:R-:W3:Y:S04]  /*84ef0*/  LDL.LU R23, [R1+0xd0c] ;  /* 0x000d0c0001177983 */ /* 0x000ee80000300800 */
[----:B------:R-:W2:Y:S01]  /*84f00*/  LDL.LU R15, [R1+0x3d8] ;  /* 0x0003d800010f7983 */ /* 0x000ea20000300800 */
[----:B------:R-:W-:-:S02]  /*84f10*/  F2FP.F16.E4M3.UNPACK_B R12, R3 ;  /* 0x00000003ff0c723e */ /* 0x000fc400020006ff */
[----:B------:R-:W-:Y:S01]  /*84f20*/  F2FP.F16.E4M3.UNPACK_B R13, R2 ;  /* 0x00000002ff0d723e */ /* 0x000fe200020006ff */
[----:B---3--:R-:W-:Y:S04]  /*84f30*/  STL.64 [R1+0x52c8], R22 ;  /* 0x0052c81601007387 */ /* 0x008fe80000100a00 */
[----:B--2---:R0:W-:Y:S04]  /*84f40*/  STL.64 [R1+0x52c0], R20 ;  /* 0x0052c01401007387 */ /* 0x0041e80000100a00 */
[----:B0-----:R-:W4:Y:S04]  /*84f50*/  LDL.LU R20, [R1+0xcf0] ;  /* 0x000cf00001147983 */ /* 0x001f280000300800 */
[----:B------:R-:W4:Y:S04]  /*84f60*/  LDL.LU R21, [R1+0xcf4] ;  /* 0x000cf40001157983 */ /* 0x000f280000300800 */
[----:B------:R-:W4:Y:S04]  /*84f70*/  LDL.LU R22, [R1+0xcf8] ;  /* 0x000cf80001167983 */ /* 0x000f280000300800 */
[----:B------:R-:W4:Y:S04]  /*84f80*/  LDL.LU R23, [R1+0xcfc] ;  /* 0x000cfc0001177983 */ /* 0x000f280000300800 */
[----:B------:R-:W2:Y:S04]  /*84f90*/  LDL.64 R2, [R1+0x10] ;  /* 0x0000100001027983 */ /* 0x000ea80000100a00 */
[----:B------:R-:W3:Y:S04]  /*84fa0*/  LDL.LU R4, [R1+0xd20] ;  /* 0x000d200001047983 */ /* 0x000ee80000300800 */
[----:B------:R-:W3:Y:S04]  /*84fb0*/  LDL.LU R5, [R1+0xd24] ;  /* 0x000d240001057983 */ /* 0x000ee80000300800 */
[----:B------:R-:W2:Y:S04]  /*84fc0*/  LDL.LU R6, [R1+0xd28] ;  /* 0x000d280001067983 */ /* 0x000ea80000300800 */
[----:B------:R-:W2:Y:S01]  /*84fd0*/  LDL.LU R7, [R1+0xd2c] ;  /* 0x000d2c0001077983 */ /* 0x000ea20000300800 */
[----:B------:R-:W-:Y:S01]  /*84fe0*/  IMAD R0, R0, 0x100, R29 ;  /* 0x0000010000007824 */ /* 0x000fe200078e021d */
[----:B------:R-:W-:-:S04]  /*84ff0*/  F2FP.F16.E4M3.UNPACK_B R14, R15 ;  /* 0x0000000fff0e723e */ /* 0x000fc800020006ff */
[----:B------:R-:W-:Y:S01]  /*85000*/  F2FP.F16.E4M3.UNPACK_B R15, R0 ;  /* 0x00000000ff0f723e */ /* 0x000fe200020006ff */
[----:B--2---:R-:W-:Y:S04]  /*85010*/  STL.64 [R1+0x52a8], R6 ;  /* 0x0052a80601007387 */ /* 0x004fe80000100a00 */
[----:B---3--:R0:W-:Y:S04]  /*85020*/  STL.64 [R1+0x52a0], R4 ;  /* 0x0052a00401007387 */ /* 0x0081e80000100a00 */
[----:B0-----:R-:W2:Y:S04]  /*85030*/  LDL.LU R4, [R1+0xd10] ;  /* 0x000d100001047983 */ /* 0x001ea80000300800 */
[----:B------:R-:W2:Y:S04]  /*85040*/  LDL.LU R5, [R1+0xd14] ;  /* 0x000d140001057983 */ /* 0x000ea80000300800 */
[----:B------:R-:W2:Y:S04]  /*85050*/  LDL.LU R6, [R1+0xd18] ;  /* 0x000d180001067983 */ /* 0x000ea80000300800 */
[----:B------:R-:W2:Y:S04]  /*85060*/  LDL.LU R7, [R1+0xd1c] ;  /* 0x000d1c0001077983 */ /* 0x000ea80000300800 */
[----:B------:R-:W3:Y:S04]  /*85070*/  LDL.64 R28, [R1] ;  /* 0x00000000011c7983 */ /* 0x000ee80000100a00 */
        /* <DEDUP_REMOVED lines=8> */
[C---:B----4-:R-:W-:Y:S03]  /*85100*/  HMMA.16816.F32 R20, R12.reuse, R10, R20 ;  /* 0x0000000a0c14723c */ /* 0x050fe60000001814 */
        /* <DEDUP_REMOVED lines=15> */
[----:B------:R-:W2:Y:S02]  /*85200*/  LDL.LU.64 R20, [R1+0x52b0] ;  /* 0x0052b00001147983 */ /* 0x000ea40000300a00 */
[----:B--2---:R-:W-:-:S15]  /*85210*/  HMMA.16816.F32 R4, R12, R20, R4 ;  /* 0x000000140c04723c */ /* 0x004fde0000001804 */
        /* <DEDUP_REMOVED lines=9> */
[----:B------:R-:W-:Y:S02]  /*852b0*/  IMAD.MOV.U32 R0, RZ, RZ, R3 ;  /* 0x000000ffff007224 */ /* 0x000fe400078e0003 */
[----:B------:R-:W-:Y:S02]  /*852c0*/  IMAD.MOV.U32 R3, RZ, RZ, R20 ;  /* 0x000000ffff037224 */ /* 0x000fe400078e0014 */
[----:B------:R-:W4:Y:S04]  /*852d0*/  LDL.LU.64 R20, [R1+0x5298] ;  /* 0x0052980001147983 */ /* 0x000f280000300a00 */
[----:B------:R-:W-:Y:S04]  /*852e0*/  STL.64 [R1+0x5228], R10 ;  /* 0x0052280a01007387 */ /* 0x000fe80000100a00 */
[----:B------:R0:W-:Y:S01]  /*852f0*/  STL.64 [R1+0x5220], R8 ;  /* 0x0052200801007387 */ /* 0x0001e20000100a00 */
[----:B---3--:R-:W-:-:S03]  /*85300*/  IMAD.MOV.U32 R2, RZ, RZ, R29 ;  /* 0x000000ffff027224 */ /* 0x008fc600078e001d */
[----:B0-----:R-:W3:Y:S04]  /*85310*/  LDL.LU R8, [R1+0xd80] ;  /* 0x000d800001087983 */ /* 0x001ee80000300800 */
[----:B------:R-:W3:Y:S04]  /*85320*/  LDL.LU R9, [R1+0xd84] ;  /* 0x000d840001097983 */ /* 0x000ee80000300800 */
[----:B------:R-:W3:Y:S04]  /*85330*/  LDL.LU R10, [R1+0xd88] ;  /* 0x000d8800010a7983 */ /* 0x000ee80000300800 */
[----:B------:R-:W3:Y:S01]  /*85340*/  LDL.LU R11, [R1+0xd8c] ;  /* 0x000d8c00010b7983 */ /* 0x000ee20000300800 */
[----:B--2---:R-:W-:-:S15]  /*85350*/  HMMA.16816.F32 R4, R12, R28, R4 ;  /* 0x0000001c0c04723c */ /* 0x004fde0000001804 */
[----:B------:R-:W-:-:S04]  /*85360*/  NOP ;  /* 0x0000000000007918 */ /* 0x000fc80000000000 */
[----:B------:R0:W-:Y:S04]  /*85370*/  STL.64 [R1+0xa60], R4 ;  /* 0x000a600401007387 */ /* 0x0001e80000100a00 */
[----:B------:R1:W-:Y:S01]  /*85380*/  STL.64 [R1+0xa68], R6 ;  /* 0x000a680601007387 */ /* 0x0003e20000100a00 */
[----:B0-----:R-:W-:-:S03]  /*85390*/  IMAD.MOV.U32 R5, RZ, RZ, R28 ;  /* 0x000000ffff057224 */ /* 0x001fc600078e001c */
[----:B-1----:R-:W2:Y:S04]  /*853a0*/  LDL.LU.64 R6, [R1+0x5290] ;  /* 0x0052900001067983 */ /* 0x002ea80000300a00 */
[----:B------:R-:W2:Y:S04]  /*853b0*/  LDL.LU R4, [R1+0x5288] ;  /* 0x0052880001047983 */ /* 0x000ea80000300800 */
        /* <DEDUP_REMOVED lines=24> */
[----:B------:R-:W3:Y:S01]  /*85540*/  LDL.LU R27, [R1+0xd9c] ;  /* 0x000d9c00011b7983 */ /* 0x000ee20000300800 */
        /* <DEDUP_REMOVED lines=10> */
[----:B0-----:R-:W3:Y:S04]  /*855f0*/  LDL.LU.64 R18, [R1+0x5238] ;  /* 0x0052380001127983 */ /* 0x001ee80000300a00 */
[----:B------:R-:W2:Y:S04]  /*85600*/  LDL.LU.64 R16, [R1+0x5230] ;  /* 0x0052300001107983 */ /* 0x000ea80000300a00 */
[----:B------:R-:W-:Y:S04]  /*85610*/  STL.64 [R1+0x5160], R22 ;  /* 0x0051601601007387 */ /* 0x000fe80000100a00 */
[----:B------:R0:W-:Y:S04]  /*85620*/  STL.64 [R1+0x5158], R20 ;  /* 0x0051581401007387 */ /* 0x0001e80000100a00 */
[----:B0-----:R-:W4:Y:S04]  /*85630*/  LDL.LU R20, [R1+0xdb0] ;  /* 0x000db00001147983 */ /* 0x001f280000300800 */
[----:B------:R-:W4:Y:S04]  /*85640*/  LDL.LU R21, [R1+0xdb4] ;  /* 0x000db40001157983 */ /* 0x000f280000300800 */
[----:B------:R-:W4:Y:S04]  /*85650*/  LDL.LU R22, [R1+0xdb8] ;  /* 0x000db80001167983 */ /* 0x000f280000300800 */
[----:B------:R-:W4:Y:S01]  /*85660*/  LDL.LU R23, [R1+0xdbc] ;  /* 0x000dbc0001177983 */ /* 0x000f220000300800 */
[C---:B---3--:R-:W-:Y:S08]  /*85670*/  HMMA.16816.F32 R8, R12.reuse, R18, R8 ;  /* 0x000000120c08723c */ /* 0x048ff00000001808 */
[----:B--2---:R-:W-:Y:S11]  /*85680*/  HMMA.16816.F32 R24, R12, R16, R24 ;  /* 0x000000100c18723c */ /* 0x004ff60000001818 */
        /* <DEDUP_REMOVED lines=10> */
[----:B------:R-:W-:Y:S04]  /*85730*/  STL.64 [R1+0x5170], R18 ;  /* 0x0051701201007387 */ /* 0x000fe80000100a00 */
[----:B------:R0:W-:Y:S04]  /*85740*/  STL.64 [R1+0x5168], R16 ;  /* 0x0051681001007387 */ /* 0x0001e80000100a00 */
[----:B0-----:R-:W2:Y:S04]  /*85750*/  LDL.LU R16, [R1+0xe20] ;  /* 0x000e200001107983 */ /* 0x001ea80000300800 */
[----:B------:R-:W2:Y:S04]  /*85760*/  LDL.LU R17, [R1+0xe24] ;  /* 0x000e240001117983 */ /* 0x000ea80000300800 */
[----:B------:R-:W2:Y:S04]  /*85770*/  LDL.LU R18, [R1+0xe28] ;  /* 0x000e280001127983 */ /* 0x000ea80000300800 */
[----:B------:R-:W2:Y:S04]  /*85780*/  LDL.LU R19, [R1+0xe2c] ;  /* 0x000e2c0001137983 */ /* 0x000ea80000300800 */
[----:B--2---:R0:W-:Y:S02]  /*85790*/  STL.64 [R1+0x5180], R18 ;  /* 0x0051801201007387 */ /* 0x0041e40000100a00 */
[----:B0-----:R-:W-:-:S02]  /*857a0*/  IMAD.MOV.U32 R18, RZ, RZ, R3 ;  /* 0x000000ffff127224 */ /* 0x001fc400078e0003 */
[----:B------:R-:W-:Y:S01]  /*857b0*/  IMAD.MOV.U32 R19, RZ, RZ, R10 ;  /* 0x000000ffff137224 */ /* 0x000fe200078e000a */
[----:B------:R-:W4:Y:S04]  /*857c0*/  LDL.LU R3, [R1+0x5214] ;  /* 0x0052140001037983 */ /* 0x000f280000300800 */
[----:B------:R-:W2:Y:S04]  /*857d0*/  LDL.LU R10, [R1+0x5210] ;  /* 0x00521000010a7983 */ /* 0x000ea80000300800 */
[----:B------:R0:W-:Y:S02]  /*857e0*/  STL.64 [R1+0x5178], R16 ;  /* 0x0051781001007387 */ /* 0x0001e40000100a00 */
[----:B0-----:R-:W-:-:S02]  /*857f0*/  IMAD.MOV.U32 R16, RZ, RZ, R11 ;  /* 0x000000ffff107224 */ /* 0x001fc400078e000b */
[----:B------:R-:W-:Y:S01]  /*85800*/  IMAD.MOV.U32 R17, RZ, RZ, R0 ;  /* 0x000000ffff117224 */ /* 0x000fe200078e0000 */
[----:B------:R-:W2:Y:S04]  /*85810*/  LDL.LU R11, [R1+0x520c] ;  /* 0x00520c00010b7983 */ /* 0x000ea80000300800 */
[----:B------:R-:W2:Y:S04]  /*85820*/  LDL.LU R0, [R1+0x5208] ;  /* 0x0052080001007983 */ /* 0x000ea80000300800 */
[----:B------:R-:W-:Y:S04]  /*85830*/  STL.64 [R1+0x5198], R18 ;  /* 0x0051981201007387 */ /* 0x000fe80000100a00 */
[----:B------:R0:W-:Y:S04]  /*85840*/  STL.64 [R1+0x51b0], R16 ;  /* 0x0051b01001007387 */ /* 0x0001e80000100a00 */
[----:B0-----:R-:W2:Y:S04]  /*85850*/  LDL.LU R16, [R1+0xda0] ;  /* 0x000da00001107983 */ /* 0x001ea80000300800 */
[----:B------:R-:W2:Y:S04]  /*85860*/  LDL.LU R17, [R1+0xda4] ;  /* 0x000da40001117983 */ /* 0x000ea80000300800 */
[----:B------:R-:W2:Y:S04]  /*85870*/  LDL.LU R18, [R1+0xda8] ;  /* 0x000da80001127983 */ /* 0x000ea80000300800 */
[----:B------:R-:W2:Y:S01]  /*85880*/  LDL.LU R19, [R1+0xdac] ;  /* 0x000dac0001137983 */ /* 0x000ea20000300800 */
[C---:B----4-:R-:W-:Y:S08]  /*85890*/  HMMA.16816.F32 R20, R12.reuse, R2, R20 ;  /* 0x000000020c14723c */ /* 0x050ff00000001814 */
[----:B--2---:R-:W-:-:S15]  /*858a0*/  HMMA.16816.F32 R16, R12, R10, R16 ;  /* 0x0000000a0c10723c */ /* 0x004fde0000001810 */
[----:B------:R-:W-:-:S04]  /*858b0*/  NOP ;  /* 0x0000000000007918 */ /* 0x000fc80000000000 */
[----:B------:R-:W-:Y:S04]  /*858c0*/  STL.64 [R1+0xae0], R16 ;  /* 0x000ae01001007387 */ /* 0x000fe80000100a00 */
[----:B------:R3:W-:Y:S04]  /*858d0*/  STL.64 [R1+0xae8], R18 ;  /* 0x000ae81201007387 */ /* 0x0007e80000100a00 */
[----:B------:R-:W-:Y:S04]  /*858e0*/  STL.64 [R1+0xaf0], R20 ;  /* 0x000af01401007387 */ /* 0x000fe80000100a00 */
[----:B------:R-:W-:Y:S01]  /*858f0*/  STL.64 [R1+0xaf8], R22 ;  /* 0x000af81601007387 */ /* 0x000fe20000100a00 */
[----:B---3--:R-:W-:-:S02]  /*85900*/  IMAD.MOV.U32 R19, RZ, RZ, R8 ;  /* 0x000000ffff137224 */ /* 0x008fc400078e0008 */
[----:B------:R-:W-:Y:S01]  /*85910*/  IMAD.MOV.U32 R18, RZ, RZ, R9 ;  /* 0x000000ffff127224 */ /* 0x000fe200078e0009 */
[----:B------:R-:W2:Y:S04]  /*85920*/  LDL.LU R8, [R1+0x1b74] ;  /* 0x001b740001087983 */ /* 0x000ea80000300800 */
[----:B------:R-:W3:Y:S04]  /*85930*/  LDL.LU R24, [R1+0x1b70] ;  /* 0x001b700001187983 */ /* 0x000ee80000300800 */
[----:B------:R-:W2:Y:S04]  /*85940*/  LDL.LU R9, [R1+0x1b7c] ;  /* 0x001b7c0001097983 */ /* 0x000ea80000300800 */
[----:B------:R-:W-:Y:S04]  /*85950*/  STL.64 [R1+0x51f0], R10 ;  /* 0x0051f00a01007387 */ /* 0x000fe80000100a00 */
[----:B--2---:R0:W-:Y:S04]  /*85960*/  STL.64 [R1+0x51e8], R8 ;  /* 0x0051e80801007387 */ /* 0x0041e80000100a00 */
        /* <DEDUP_REMOVED lines=8> */
[----:B------:R-:W2:Y:S01]  /*859f0*/  LDL.LU R10, [R1+0xdc8] ;  /* 0x000dc800010a7983 */ /* 0x000ea20000300800 */
[----:B------:R-:W-:-:S03]  /*85a00*/  IMAD.MOV.U32 R11, RZ, RZ, R0 ;  /* 0x000000ffff0b7224 */ /* 0x000fc600078e0000 */
        /* <DEDUP_REMOVED lines=43> */
[----:B------:R-:W-:-:S02]  /*85cc0*/  IMAD R17, R17, 0x100, R0 ;  /* 0x0000010011117824 */ /* 0x000fc400078e0200 */
[----:B---3--:R-:W-:Y:S02]  /*85cd0*/  IMAD R24, R24, 0x100, R8 ;  /* 0x0000010018187824 */ /* 0x008fe400078e0208 */
[----:B----4-:R-:W-:Y:S01]  /*85ce0*/  IMAD R25, R25, 0x100, R9 ;  /* 0x0000010019197824 */ /* 0x010fe200078e0209 */
[----:B------:R-:W3:Y:S04]  /*85cf0*/  LDL.LU R8, [R1+0x51e4] ;  /* 0x0051e40001087983 */ /* 0x000ee80000300800 */
[----:B------:R-:W3:Y:S04]  /*85d00*/  LDL.LU R9, [R1+0x51e0] ;  /* 0x0051e00001097983 */ /* 0x000ee80000300800 */
[----:B------:R-:W4:Y:S01]  /*85d10*/  LDL.LU R0, [R1+0x51dc] ;  /* 0x0051dc0001007983 */ /* 0x000f220000300800 */
[----:B---3--:R-:W-:Y:S01]  /*85d20*/  HMMA.16816.F32 R12, R12, R8, R20 ;  /* 0x000000080c0c723c */ /* 0x008fe20000001814 */
[----:B----4-:R-:W-:-:S02]  /*85d30*/  IMAD R16, R0, 0x100, R16 ;  /* 0x0000010000107824 */ /* 0x010fc400078e0210 */
[----:B------:R-:W3:Y:S04]  /*85d40*/  LDL.LU R0, [R1+0x51d8] ;  /* 0x0051d80001007983 */ /* 0x000ee80000300800 */
[----:B------:R-:W4:Y:S04]  /*85d50*/  LDL.LU.64 R22, [R1+0x51d0] ;  /* 0x0051d00001167983 */ /* 0x000f280000300a00 */
[----:B------:R-:W4:Y:S08]  /*85d60*/  LDL.LU.64 R20, [R1+0x51c8] ;  /* 0x0051c80001147983 */ /* 0x000f300000300a00 */
[----:B------:R0:W-:Y:S04]  /*85d70*/  STL.64 [R1+0xb10], R12 ;  /* 0x000b100c01007387 */ /* 0x0001e80000100a00 */
[----:B------:R1:W-:Y:S01]  /*85d80*/  STL.64 [R1+0xb18], R14 ;  /* 0x000b180e01007387 */ /* 0x0003e20000100a00 */
[----:B0-----:R-:W-:-:S02]  /*85d90*/  F2FP.F16.E4M3.UNPACK_B R12, R24 ;  /* 0x00000018ff0c723e */ /* 0x001fc400020006ff */
[----:B------:R-:W-:Y:S02]  /*85da0*/  F2FP.F16.E4M3.UNPACK_B R13, R25 ;  /* 0x00000019ff0d723e */ /* 0x000fe400020006ff */
[----:B-1----:R-:W-:Y:S02]  /*85db0*/  F2FP.F16.E4M3.UNPACK_B R14, R17 ;  /* 0x00000011ff0e723e */ /* 0x002fe400020006ff */
[----:B------:R-:W-:-:S07]  /*85dc0*/  F2FP.F16.E4M3.UNPACK_B R15, R16 ;  /* 0x00000010ff0f723e */ /* 0x000fce00020006ff */
[----:B----4-:R-:W-:Y:S01]  /*85dd0*/  HMMA.16816.F32 R16, R12, R18, R20 ;  /* 0x000000120c10723c */ /* 0x010fe20000001814 */
[----:B------:R-:W4:Y:S04]  /*85de0*/  LDL.LU.64 R22, [R1+0x51c0] ;  /* 0x0051c00001167983 */ /* 0x000f280000300a00 */
[----:B------:R-:W4:-:S14]  /*85df0*/  LDL.LU.64 R20, [R1+0x51b8] ;  /* 0x0051b80001147983 */ /* 0x000f1c0000300a00 */
[----:B------:R0:W-:Y:S04]  /*85e00*/  STL.64 [R1+0xb40], R16 ;  /* 0x000b401001007387 */ /* 0x0001e80000100a00 */
[----:B------:R4:W-:Y:S04]  /*85e10*/  STL.64 [R1+0xb48], R18 ;  /* 0x000b481201007387 */ /* 0x0009e80000100a00 */
[----:B0-----:R-:W4:Y:S01]  /*85e20*/  LDL.LU.64 R16, [R1+0x51b0] ;  /* 0x0051b00001107983 */ /* 0x001f220000300a00 */
[----:B------:R-:W0:Y:S01]  /*85e30*/  S2R R24, SR_TID.X ;  /* 0x0000000000187919 */ /* 0x000e220000002100 */
[----:B----4-:R-:W-:Y:S02]  /*85e40*/  HMMA.16816.F32 R16, R12, R16, R20 ;  /* 0x000000100c10723c */ /* 0x010fe40000001814 */
[----:B------:R-:W4:Y:S04]  /*85e50*/  LDL.LU.64 R22, [R1+0x51a8] ;  /* 0x0051a80001167983 */ /* 0x000f280000300a00 */
[----:B------:R-:W4:-:S13]  /*85e60*/  LDL.LU.64 R20, [R1+0x51a0] ;  /* 0x0051a00001147983 */ /* 0x000f1a0000300a00 */
[----:B------:R-:W-:Y:S04]  /*85e70*/  STL.64 [R1+0xb50], R16 ;  /* 0x000b501001007387 */ /* 0x000fe80000100a00 */
[----:B------:R1:W-:Y:S04]  /*85e80*/  STL.64 [R1+0xb58], R18 ;  /* 0x000b581201007387 */ /* 0x0003e80000100a00 */
[----:B-1----:R-:W4:Y:S01]  /*85e90*/  LDL.LU.64 R18, [R1+0x5198] ;  /* 0x0051980001127983 */ /* 0x002f220000300a00 */
[C---:B0-----:R-:W-:Y:S01]  /*85ea0*/  IMAD.SHL.U32 R25, R24.reuse, 0x2, RZ ;  /* 0x0000000218197824 */ /* 0x041fe200078e00ff */
[----:B------:R-:W-:-:S05]  /*85eb0*/  LOP3.LUT R24, R24, 0x7, RZ, 0xc0, !PT ;  /* 0x0000000718187812 */ /* 0x000fca00078ec0ff */
[----:B------:R-:W-:-:S05]  /*85ec0*/  IMAD R24, R24, 0x90, RZ ;  /* 0x0000009018187824 */ /* 0x000fca00078e02ff */
[----:B------:R-:W-:-:S04]  /*85ed0*/  LOP3.LUT R24, R24, 0x30, R25, 0x78, !PT ;  /* 0x0000003018187812 */ /* 0x000fc800078e7819 */
[----:B------:R-:W-:Y:S01]  /*85ee0*/  LOP3.LUT R24, R24, 0x40, RZ, 0x3c, !PT ;  /* 0x0000004018187812 */ /* 0x000fe200078e3cff */
[----:B----4-:R-:W-:Y:S01]  /*85ef0*/  HMMA.16816.F32 R16, R12, R18, R20 ;  /* 0x000000120c10723c */ /* 0x010fe20000001814 */
[----:B------:R-:W4:Y:S04]  /*85f00*/  LDL.LU.64 R22, [R1+0x5190] ;  /* 0x0051900001167983 */ /* 0x000f280000300a00 */
[----:B------:R-:W4:-:S14]  /*85f10*/  LDL.LU.64 R20, [R1+0x5188] ;  /* 0x0051880001147983 */ /* 0x000f1c0000300a00 */
[----:B------:R-:W-:Y:S04]  /*85f20*/  STL.64 [R1+0xb60], R16 ;  /* 0x000b601001007387 */ /* 0x000fe80000100a00 */
[----:B------:R-:W-:Y:S04]  /*85f30*/  STL.64 [R1+0xb68], R18 ;  /* 0x000b681201007387 */ /* 0x000fe80000100a00 */
[----:B------:R-:W0:Y:S04]  /*85f40*/  LDSM.16.M88.4 R16, [R24+UR4] ;  /* 0x000000041810783b */ /* 0x000e280008000200 */
[----:B0-----:R-:W-:Y:S04]  /*85f50*/  STL.64 [R1+0x1ba0], R16 ;  /* 0x001ba01001007387 */ /* 0x001fe80000100a00 */
[----:B------:R-:W-:Y:S04]  /*85f60*/  STL.64 [R1+0x1ba8], R18 ;  /* 0x001ba81201007387 */ /* 0x000fe80000100a00 */
[----:B------:R-:W0:Y:S04]  /*85f70*/  LDSM.16.M88.4 R16, [R24+UR4+0x400] ;  /* 0x000400041810783b */ /* 0x000e280008000200 */
[----:B0-----:R-:W-:Y:S04]  /*85f80*/  STL.64 [R1+0x1bb0], R16 ;  /* 0x001bb01001007387 */ /* 0x001fe80000100a00 */
[----:B------:R-:W-:Y:S04]  /*85f90*/  STL.64 [R1+0x1bb8], R18 ;  /* 0x001bb81201007387 */ /* 0x000fe80000100a00 */
[----:B------:R-:W0:Y:S04]  /*85fa0*/  LDSM.16.M88.4 R16, [R24+UR4+0x800] ;  /* 0x000800041810783b */ /* 0x000e280008000200 */
[----:B0-----:R-:W-:Y:S04]  /*85fb0*/  STL.64 [R1+0x1bc0], R16 ;  /* 0x001bc01001007387 */ /* 0x001fe80000100a00 */
[----:B------:R0:W-:Y:S04]  /*85fc0*/  STL.64 [R1+0x1bc8], R18 ;  /* 0x001bc81201007387 */ /* 0x0001e80000100a00 */
[----:B0-----:R-:W2:Y:S04]  /*85fd0*/  LDL.LU.64 R18, [R1+0x5180] ;  /* 0x0051800001127983 */ /* 0x001ea80000300a00 */
[----:B------:R-:W2:Y:S02]  /*85fe0*/  LDL.LU.64 R16, [R1+0x5178] ;  /* 0x0051780001107983 */ /* 0x000ea40000300a00 */
[----:B--2---:R-:W-:-:S15]  /*85ff0*/  HMMA.16816.F32 R16, R12, R26, R16 ;  /* 0x0000001a0c10723c */ /* 0x004fde0000001810 */
[----:B------:R-:W-:-:S04]  /*86000*/  NOP ;  /* 0x0000000000007918 */ /* 0x000fc80000000000 */
[----:B------:R-:W-:Y:S04]  /*86010*/  STL.64 [R1+0xb70], R16 ;  /* 0x000b701001007387 */ /* 0x000fe80000100a00 */
[----:B------:R-:W-:Y:S04]  /*86020*/  STL.64 [R1+0xb78], R18 ;  /* 0x000b781201007387 */ /* 0x000fe80000100a00 */
[----:B------:R-:W0:Y:S04]  /*86030*/  LDSM.16.M88.4 R16, [R24+UR4+0xc00] ;  /* 0x000c00041810783b */ /* 0x000e280008000200 */
[----:B0-----:R-:W-:Y:S04]  /*86040*/  STL.64 [R1+0x1bd0], R16 ;  /* 0x001bd01001007387 */ /* 0x001fe80000100a00 */
        /* <DEDUP_REMOVED lines=13> */
[----:B------:R-:W0:Y:S01]  /*86120*/  LDSM.16.M88.4 R16, [R24+UR4+0x2000] ;  /* 0x002000041810783b */ /* 0x000e220008000200 */
[C---:B----4-:R-:W-:Y:S03]  /*86130*/  HMMA.16816.F32 R20, R12.reuse, R28, R20 ;  /* 0x0000001c0c14723c */ /* 0x050fe60000001814 */
[----:B0-----:R-:W-:Y:S04]  /*86140*/  STL.64 [R1+0x1c20], R16 ;  /* 0x001c201001007387 */ /* 0x001fe80000100a00 */
[----:B------:R-:W-:Y:S04]  /*86150*/  STL.64 [R1+0x1c28], R18 ;  /* 0x001c281201007387 */ /* 0x000fe80000100a00 */
[----:B------:R-:W0:Y:S04]  /*86160*/  LDSM.16.M88.4 R16, [R24+UR4+0x2400] ;  /* 0x002400041810783b */ /* 0x000e280008000200 */
[----:B0-----:R-:W-:Y:S04]  /*86170*/  STL.64 [R1+0x1c40], R16 ;  /* 0x001c401001007387 */ /* 0x001fe80000100a00 */
[----:B------:R0:W-:Y:S04]  /*86180*/  STL.64 [R1+0x1c48], R18 ;  /* 0x001c481201007387 */ /* 0x0001e80000100a00 */
[----:B0-----:R-:W2:Y:S04]  /*86190*/  LDL.LU.64 R18, [R1+0x5170] ;  /* 0x0051700001127983 */ /* 0x001ea80000300a00 */
[----:B------:R-:W4:Y:S04]  /*861a0*/  LDL.LU.64 R16, [R1+0x5168] ;  /* 0x0051680001107983 */ /* 0x000f280000300a00 */
        /* <DEDUP_REMOVED lines=15> */
[----:B------:R-:W1:Y:S04]  /*862a0*/  LDSM.16.M88.4 R24, [R24+UR4+0x3c00] ;  /* 0x003c00041818783b */ /* 0x000e680008000200 */
[----:B0-----:R-:W-:Y:S04]  /*862b0*/  STL.64 [R1+0x1c80], R20 ;  /* 0x001c801401007387 */ /* 0x001fe80000100a00 */
[----:B------:R0:W-:Y:S04]  /*862c0*/  STL.64 [R1+0x1c88], R22 ;  /* 0x001c881601007387 */ /* 0x0001e80000100a00 */
[----:B0-----:R-:W2:Y:S04]  /*862d0*/  LDL.LU.64 R22, [R1+0x5160] ;  /* 0x0051600001167983 */ /* 0x001ea80000300a00 */
[----:B------:R-:W3:Y:S04]  /*862e0*/  LDL.LU.64 R20, [R1+0x5158] ;  /* 0x0051580001147983 */ /* 0x000ee80000300a00 */
[----:B-1----:R-:W-:Y:S04]  /*862f0*/  STL.64 [R1+0x1c90], R24 ;  /* 0x001c901801007387 */ /* 0x002fe80000100a00 */
[----:B------:R0:W-:Y:S04]  /*86300*/  STL.64 [R1+0x1c98], R26 ;  /* 0x001c981a01007387 */ /* 0x0001e80000100a00 */
[----:B0-----:R-:W4:Y:S04]  /*86310*/  LDL.LU.64 R26, [R1+0x5150] ;  /* 0x00515000011a7983 */ /* 0x001f280000300a00 */
[----:B------:R-:W4:Y:S04]  /*86320*/  LDL.LU.64 R24, [R1+0x5148] ;  /* 0x0051480001187983 */ /* 0x000f280000300a00 */
[----:B--2---:R-:W-:Y:S04]  /*86330*/  STL.64 [R1+0xaf38], R22 ;  /* 0x00af381601007387 */ /* 0x004fe80000100a00 */
[----:B---3--:R0:W-:Y:S04]  /*86340*/  STL.64 [R1+0xaf30], R20 ;  /* 0x00af301401007387 */ /* 0x0081e80000100a00 */
[----:B0-----:R-:W2:Y:S04]  /*86350*/  LDL.LU R20, [R1+0xe40] ;  /* 0x000e400001147983 */ /* 0x001ea80000300800 */
[----:B------:R-:W2:Y:S04]  /*86360*/  LDL.LU R21, [R1+0xe44] ;  /* 0x000e440001157983 */ /* 0x000ea80000300800 */
[----:B------:R-:W2:Y:S04]  /*86370*/  LDL.LU R22, [R1+0xe48] ;  /* 0x000e480001167983 */ /* 0x000ea80000300800 */
[----:B------:R-:W2:Y:S04]  /*86380*/  LDL.LU R23, [R1+0xe4c] ;  /* 0x000e4c0001177983 */ /* 0x000ea80000300800 */
[----:B------:R-:W-:Y:S04]  /*86390*/  STL.64 [R1+0xaf28], R18 ;  /* 0x00af281201007387 */ /* 0x000fe80000100a00 */
[----:B----4-:R0:W-:Y:S04]  /*863a0*/  STL.64 [R1+0xaf20], R16 ;  /* 0x00af201001007387 */ /* 0x0101e80000100a00 */
[----:B0-----:R-:W3:Y:S04]  /*863b0*/  LDL.LU R16, [R1+0xe60] ;  /* 0x000e600001107983 */ /* 0x001ee80000300800 */
[----:B------:R-:W3:Y:S04]  /*863c0*/  LDL.LU R17, [R1+0xe64] ;  /* 0x000e640001117983 */ /* 0x000ee80000300800 */
[----:B------:R-:W3:Y:S04]  /*863d0*/  LDL.LU R18, [R1+0xe68] ;  /* 0x000e680001127983 */ /* 0x000ee80000300800 */
[----:B------:R-:W3:Y:S04]  /*863e0*/  LDL.LU R19, [R1+0xe6c] ;  /* 0x000e6c0001137983 */ /* 0x000ee80000300800 */
[----:B------:R-:W-:Y:S04]  /*863f0*/  STL.64 [R1+0xaee8], R6 ;  /* 0x00aee80601007387 */ /* 0x000fe80000100a00 */
[----:B------:R0:W-:Y:S04]  /*86400*/  STL.64 [R1+0xaee0], R4 ;  /* 0x00aee00401007387 */ /* 0x0001e80000100a00 */
[----:B0-----:R-:W4:Y:S04]  /*86410*/  LDL.LU R4, [R1+0xe50] ;  /* 0x000e500001047983 */ /* 0x001f280000300800 */
[----:B------:R-:W4:Y:S04]  /*86420*/  LDL.LU R5, [R1+0xe54] ;  /* 0x000e540001057983 */ /* 0x000f280000300800 */
[----:B------:R-:W4:Y:S04]  /*86430*/  LDL.LU R6, [R1+0xe58] ;  /* 0x000e580001067983 */ /* 0x000f280000300800 */
[----:B------:R-:W4:Y:S04]  /*86440*/  LDL.LU R7, [R1+0xe5c] ;  /* 0x000e5c0001077983 */ /* 0x000f280000300800 */
[----:B------:R-:W-:Y:S04]  /*86450*/  STL [R1+0xaeb8], R9 ;  /* 0x00aeb80901007387 */ /* 0x000fe80000100800 */
[----:B------:R-:W-:Y:S04]  /*86460*/  STL [R1+0xaeb4], R28 ;  /* 0x00aeb41c01007387 */ /* 0x000fe80000100800 */
[----:B------:R-:W-:Y:S04]  /*86470*/  STL [R1+0xaeb0], R29 ;  /* 0x00aeb01d01007387 */ /* 0x000fe80000100800 */
[----:B------:R-:W-:Y:S01]  /*86480*/  STL [R1+0x5148], R0 ;  /* 0x0051480001007387 */ /* 0x000fe20000100800 */
[----:B--2---:R-:W-:-:S15]  /*86490*/  HMMA.16816.F32 R20, R12, R26, R20 ;  /* 0x0000001a0c14723c */ /* 0x004fde0000001814 */
[----:B------:R-:W-:-:S04]  /*864a0*/  NOP ;  /* 0x0000000000007918 */ /* 0x000fc80000000000 */
[----:B------:R-:W-:Y:S04]  /*864b0*/  STL.64 [R1+0xba0], R20 ;  /* 0x000ba01401007387 */ /* 0x000fe80000100a00 */
[----:B------:R0:W-:Y:S04]  /*864c0*/  STL.64 [R1+0xba8], R22 ;  /* 0x000ba81601007387 */ /* 0x0001e80000100a00 */
[----:B0-----:R-:W3:Y:S04]  /*864d0*/  LDL.LU.64 R22, [R1+0xaf38] ;  /* 0x00af380001167983 */ /* 0x001ee80000300a00 */
[----:B------:R-:W2:Y:S04]  /*864e0*/  LDL.LU.64 R20, [R1+0xaf30] ;  /* 0x00af300001147983 */ /* 0x000ea80000300a00 */
[----:B------:R-:W-:Y:S04]  /*864f0*/  STL.64 [R1+0xae70], R26 ;  /* 0x00ae701a01007387 */ /* 0x000fe80000100a00 */
[----:B------:R0:W-:Y:S01]  /*86500*/  STL.64 [R1+0xae68], R24 ;  /* 0x00ae681801007387 */ /* 0x0001e20000100a00 */
[----:B----4-:R-:W-:-:S15]  /*86510*/  HMMA.16816.F32 R4, R12, R24, R4 ;  /* 0x000000180c04723c */ /* 0x010fde0000001804 */
[----:B------:R-:W-:-:S04]  /*86520*/  NOP ;  /* 0x0000000000007918 */ /* 0x000fc80000000000 */
[----:B------:R-:W-:Y:S04]  /*86530*/  STL.64 [R1+0xbb0], R4 ;  /* 0x000bb00401007387 */ /* 0x000fe80000100a00 */
[----:B------:R3:W-:Y:S04]  /*86540*/  STL.64 [R1+0xbb8], R6 ;  /* 0x000bb80601007387 */ /* 0x0007e80000100a00 */
[----:B0-----:R-:W4:Y:S04]  /*86550*/  LDL.LU.64 R24, [R1+0x18] ;  /* 0x0000180001187983 */ /* 0x001f280000300a00 */
[----:B------:R-:W2:Y:S01]  /*86560*/  LDL R26, [R1+0x10] ;  /* 0x00001000011a7983 */ /* 0x000ea20000100800 */
[----:B---3--:R-:W-:-:S15]  /*86570*/  HMMA.16816.F32 R4, R12, R22, R16 ;  /* 0x000000160c04723c */ /* 0x008fde0000001810 */
[----:B------:R-:W-:-:S04]  /*86580*/  NOP ;  /* 0x0000000000007918 */ /* 0x000fc80000000000 */
[----:B------:R0:W-:Y:S04]  /*86590*/  STL.64 [R1+0xbc0], R4 ;  /* 0x000bc00401007387 */ /* 0x0001e80000100a00 */
[----:B------:R1:W-:Y:S04]  /*865a0*/  STL.64 [R1+0xbc8], R6 ;  /* 0x000bc80601007387 */ /* 0x0003e80000100a00 */
[----:B------:R-:W2:Y:S04]  /*865b0*/  LDL R27, [R1+0x14] ;  /* 0x00001400011b7983 */ /* 0x000ea80000100800 */
[----:B0-----:R-:W3:Y:S04]  /*865c0*/  LDL.LU R4, [R1+0xeb0] ;  /* 0x000eb00001047983 */ /* 0x001ee80000300800 */
[----:B------:R-:W3:Y:S04]  /*865d0*/  LDL.LU R5, [R1+0xeb4] ;  /* 0x000eb40001057983 */ /* 0x000ee80000300800 */
[----:B-1----:R-:W2:Y:S04]  /*865e0*/  LDL.LU R6, [R1+0xeb8] ;  /* 0x000eb80001067983 */ /* 0x002ea80000300800 */
[----:B------:R-:W2:Y:S04]  /*865f0*/  LDL.LU R7, [R1+0xebc] ;  /* 0x000ebc0001077983 */ /* 0x000ea80000300800 */
[----:B--2---:R-:W-:Y:S04]  /*86600*/  STL.64 [R1+0xaef8], R6 ;  /* 0x00aef80601007387 */ /* 0x004fe80000100a00 */
[----:B---3--:R0:W-:Y:S04]  /*86610*/  STL.64 [R1+0xaef0], R4 ;  /* 0x00aef00401007387 */ /* 0x0081e80000100a00 */
[----:B0-----:R-:W2:Y:S04]  /*86620*/  LDL.LU R4, [R1+0xea0] ;  /* 0x000ea00001047983 */ /* 0x001ea80000300800 */
[----:B------:R-:W2:Y:S04]  /*86630*/  LDL.LU R5, [R1+0xea4] ;  /* 0x000ea40001057983 */ /* 0x000ea80000300800 */
[----:B------:R-:W3:Y:S04]  /*86640*/  LDL.LU R6, [R1+0xea8] ;  /* 0x000ea80001067983 */ /* 0x000ee80000300800 */
[----:B------:R-:W3:Y:S04]  /*86650*/  LDL.LU R7, [R1+0xeac] ;  /* 0x000eac0001077983 */ /* 0x000ee80000300800 */
[----:B------:R-:W2:Y:S04]  /*86660*/  LDL.LU R16, [R1+0xe70] ;  /* 0x000e700001107983 */ /* 0x000ea80000300800 */
        /* <DEDUP_REMOVED lines=19> */
[----:B------:R-:W-:Y:S04]  /*867a0*/  STL.64 [R1+0xaea8], R26 ;  /* 0x00aea81a01007387 */ /* 0x000fe80000100a00 */
[----:B----4-:R0:W-:Y:S04]  /*867b0*/  STL.64 [R1+0xaea0], R24 ;  /* 0x00aea01801007387 */ /* 0x0101e80000100a00 */
[----:B0-----:R-:W4:Y:S04]  /*867c0*/  LDL.LU R24, [R1+0xed0] ;  /* 0x000ed00001187983 */ /* 0x001f280000300800 */
[----:B------:R-:W4:Y:S04]  /*867d0*/  LDL.LU R25, [R1+0xed4] ;  /* 0x000ed40001197983 */ /* 0x000f280000300800 */
[----:B------:R-:W2:Y:S04]  /*867e0*/  LDL.LU R26, [R1+0xed8] ;  /* 0x000ed800011a7983 */ /* 0x000ea80000300800 */
[----:B------:R-:W2:Y:S01]  /*867f0*/  LDL.LU R27, [R1+0xedc] ;  /* 0x000edc00011b7983 */ /* 0x000ea20000300800 */
[C---:B------:R-:W-:Y:S03]  /*86800*/  HMMA.16816.F32 R16, R12.reuse, R20, R16 ;  /* 0x000000140c10723c */ /* 0x040fe60000001810 */
        /* <DEDUP_REMOVED lines=10> */
[----:B------:R-:W2:Y:S04]  /*868b0*/  LDL.LU R26, [R1+0xec8] ;  /* 0x000ec800011a7983 */ /* 0x000ea80000300800 */
[----:B------:R-:W2:Y:S04]  /*868c0*/  LDL.LU R27, [R1+0xecc] ;  /* 0x000ecc00011b7983 */ /* 0x000ea80000300800 */
[----:B------:R-:W-:Y:S04]  /*868d0*/  STL.64 [R1+0xbd0], R16 ;  /* 0x000bd01001007387 */ /* 0x000fe80000100a00 */
[----:B------:R0:W-:Y:S04]  /*868e0*/  STL.64 [R1+0xbd8], R18 ;  /* 0x000bd81201007387 */ /* 0x0001e80000100a00 */
[----:B0-----:R-:W4:Y:S04]  /*868f0*/  LDL.LU.64 R18, [R1+0xaf28] ;  /* 0x00af280001127983 */ /* 0x001f280000300a00 */
[----:B------:R-:W2:Y:S04]  /*86900*/  LDL.LU.64 R16, [R1+0xaf20] ;  /* 0x00af200001107983 */ /* 0x000ea80000300a00 */
[----:B------:R-:W-:Y:S04]  /*86910*/  STL.64 [R1+0xae50], R22 ;  /* 0x00ae501601007387 */ /* 0x000fe80000100a00 */
[----:B------:R0:W-:Y:S04]  /*86920*/  STL.64 [R1+0xae48], R20 ;  /* 0x00ae481401007387 */ /* 0x0001e80000100a00 */
        /* <DEDUP_REMOVED lines=46> */
[----:B------:R0:W-:Y:S04]  /*86c10*/  STL.64 [R1+0xae00], R6 ;  /* 0x00ae000601007387 */ /* 0x0001e80000100a00 */
[----:B0-----:R-:W3:Y:S04]  /*86c20*/  LDL.LU R7, [R1+0x1b90] ;  /* 0x001b900001077983 */ /* 0x001ee80000300800 */
[----:B------:R-:W2:Y:S04]  /*86c30*/  LDL.LU R6, [R1+0x1ce0] ;  /* 0x001ce00001067983 */ /* 0x000ea80000300800 */
[----:B------:R0:W-:Y:S04]  /*86c40*/  STL.64 [R1+0xadf8], R4 ;  /* 0x00adf80401007387 */ /* 0x0001e80000100a00 */
[----:B0-----:R-:W2:Y:S04]  /*86c50*/  LDL.LU R5, [R1+0x1b98] ;  /* 0x001b980001057983 */ /* 0x001ea80000300800 */
[----:B------:R-:W4:Y:S01]  /*86c60*/  LDL.LU R4, [R1+0x1cd4] ;  /* 0x001cd40001047983 */ /* 0x000f220000300800 */
[----:B---3--:R-:W-:-:S03]  /*86c70*/  IMAD R7, R7, 0x100, R9 ;  /* 0x0000010007077824 */ /* 0x008fc600078e0209 */
[----:B------:R-:W3:Y:S01]  /*86c80*/  LDL.LU R9, [R1+0xaeb8] ;  /* 0x00aeb80001097983 */ /* 0x000ee20000300800 */
[----:B--2---:R-:W-:-:S03]  /*86c90*/  IMAD R5, R5, 0x100, R28 ;  /* 0x0000010005057824 */ /* 0x004fc600078e021c */
[----:B------:R-:W2:Y:S01]  /*86ca0*/  LDL.LU R28, [R1+0xaeb4] ;  /* 0x00aeb400011c7983 */ /* 0x000ea20000300800 */
[----:B----4-:R-:W-:-:S03]  /*86cb0*/  IMAD R4, R4, 0x100, R29 ;  /* 0x0000010004047824 */ /* 0x010fc600078e021d */
[----:B------:R-:W2:Y:S01]  /*86cc0*/  LDL.LU R29, [R1+0xaeb0] ;  /* 0x00aeb000011d7983 */ /* 0x000ea20000300800 */
[----:B---3--:R-:W-:Y:S03]  /*86cd0*/  HMMA.16816.F32 R12, R12, R8, R24 ;  /* 0x000000080c0c723c */ /* 0x008fe60000001818 */
[----:B------:R-:W3:Y:S04]  /*86ce0*/  LDL.LU.64 R26, [R1+0xaea8] ;  /* 0x00aea800011a7983 */ /* 0x000ee80000300a00 */
[----:B------:R-:W4:Y:S01]  /*86cf0*/  LDL.LU.64 R24, [R1+0xaea0] ;  /* 0x00aea00001187983 */ /* 0x000f220000300a00 */
[----:B------:R-:W-:-:S03]  /*86d00*/  IMAD R0, R0, 0x100, R6 ;  /* 0x0000010000007824 */ /* 0x000fc600078e0206 */
[----:B------:R-:W-:Y:S04]  /*86d10*/  STL [R1+0xade4], R8 ;  /* 0x00ade40801007387 */ /* 0x000fe80000100800 */
[----:B------:R-:W-:Y:S04]  /*86d20*/  STL [R1+0xade0], R9 ;  /* 0x00ade00901007387 */ /* 0x000fe80000100800 */
[----:B------:R0:W-:Y:S04]  /*86d30*/  STL.64 [R1+0xc30], R12 ;  /* 0x000c300c01007387 */ /* 0x0001e80000100a00 */
[----:B------:R1:W-:Y:S01]  /*86d40*/  STL.64 [R1+0xc38], R14 ;  /* 0x000c380e01007387 */ /* 0x0003e20000100a00 */
[----:B0-----:R-:W-:-:S02]  /*86d50*/  F2FP.F16.E4M3.UNPACK_B R12, R7 ;  /* 0x00000007ff0c723e */ /* 0x001fc400020006ff */
[----:B------:R-:W-:Y:S02]  /*86d60*/  F2FP.F16.E4M3.UNPACK_B R13, R5 ;  /* 0x00000005ff0d723e */ /* 0x000fe400020006ff */
[----:B-1----:R-:W-:Y:S02]  /*86d70*/  F2FP.F16.E4M3.UNPACK_B R14, R4 ;  /* 0x00000004ff0e723e */ /* 0x002fe400020006ff */
[----:B------:R-:W-:-:S07]  /*86d80*/  F2FP.F16.E4M3.UNPACK_B R15, R0 ;  /* 0x00000000ff0f723e */ /* 0x000fce00020006ff */
[----:B----4-:R-:W-:Y:S01]  /*86d90*/  HMMA.16816.F32 R4, R12, R24, R16 ;  /* 0x000000180c04723c */ /* 0x010fe20000001810 */
[----:B------:R-:W-:Y:S02]  /*86da0*/  IMAD.MOV.U32 R8, RZ, RZ, R25 ;  /* 0x000000ffff087224 */ /* 0x000fe400078e0019 */
[----:B------:R-:W-:-:S15]  /*86db0*/  IMAD.MOV.U32 R9, RZ, RZ, R24 ;  /* 0x000000ffff097224 */ /* 0x000fde00078e0018 */
[----:B------:R-:W-:Y:S01]  /*86dc0*/  NOP ;  /* 0x0000000000007918 */ /* 0x000fe20000000000 */
[----:B------:R-:W-:Y:S04]  /*86dd0*/  STL.64 [R1+0xc50], R4 ;  /* 0x000c500401007387 */ /* 0x000fe80000100a00 */
[----:B------:R3:W-:Y:S02]  /*86de0*/  STL.64 [R1+0xc58], R6 ;  /* 0x000c580601007387 */ /* 0x0007e40000100a00 */
[C---:B---3--:R-:W-:Y:S02]  /*86df0*/  HMMA.16816.F32 R4, R12.reuse, R26, R20 ;  /* 0x0000001a0c04723c */ /* 0x048fe40000001814 */
[----:B------:R-:W-:Y:S04]  /*86e00*/  STL [R1+0xadf4], R8 ;  /* 0x00adf40801007387 */ /* 0x000fe80000100800 */
[----:B------:R-:W-:Y:S04]  /*86e10*/  STL [R1+0xadf0], R9 ;  /* 0x00adf00901007387 */ /* 0x000fe80000100800 */
[----:B------:R-:W-:Y:S04]  /*86e20*/  STL.64 [R1+0xae98], R10 ;  /* 0x00ae980a01007387 */ /* 0x000fe80000100a00 */
[----:B------:R-:W3:Y:S05]  /*86e30*/  LDL.LU R16, [R1+0xfc0] ;  /* 0x000fc00001107983 */ /* 0x000eea0000300800 */
[----:B------:R-:W-:Y:S04]  /*86e40*/  STL.64 [R1+0xc60], R4 ;  /* 0x000c600401007387 */ /* 0x000fe80000100a00 */
[----:B------:R-:W-:Y:S04]  /*86e50*/  STL.64 [R1+0xc68], R6 ;  /* 0x000c680601007387 */ /* 0x000fe80000100a00 */
[----:B------:R-:W3:Y:S04]  /*86e60*/  LDL.LU R17, [R1+0xfc4] ;  /* 0x000fc40001117983 */ /* 0x000ee80000300800 */
[----:B------:R-:W4:Y:S04]  /*86e70*/  LDL.LU R18, [R1+0xfc8] ;  /* 0x000fc80001127983 */ /* 0x000f280000300800 */
        /* <DEDUP_REMOVED lines=9> */
[----:B--2---:R0:W-:Y:S04]  /*86f10*/  STL.64 [R1+0xae80], R26 ;  /* 0x00ae801a01007387 */ /* 0x0041e80000100a00 */
[----:B0-----:R-:W2:Y:S04]  /*86f20*/  LDL R26, [R1] ;  /* 0x00000000011a7983 */ /* 0x001ea80000100800 */
[----:B------:R-:W2:Y:S04]  /*86f30*/  LDL R27, [R1+0x4] ;  /* 0x00000400011b7983 */ /* 0x000ea80000100800 */
[----:B------:R-:W2:Y:S04]  /*86f40*/  LDL.LU R8, [R1+0xf10] ;  /* 0x000f100001087983 */ /* 0x000ea80000300800 */
[----:B------:R-:W2:Y:S04]  /*86f50*/  LDL.LU R9, [R1+0xf14] ;  /* 0x000f140001097983 */ /* 0x000ea80000300800 */
[----:B------:R-:W2:Y:S04]  /*86f60*/  LDL.LU R10, [R1+0xf18] ;  /* 0x000f1800010a7983 */ /* 0x000ea80000300800 */
[----:B------:R-:W2:Y:S04]  /*86f70*/  LDL.LU R11, [R1+0xf1c] ;  /* 0x000f1c00010b7983 */ /* 0x000ea80000300800 */
[----:B------:R0:W-:Y:S04]  /*86f80*/  STL.64 [R1+0xae78], R24 ;  /* 0x00ae781801007387 */ /* 0x0001e80000100a00 */
[----:B0-----:R-:W2:Y:S04]  /*86f90*/  LDL.LU.64 R24, [R1+0x8] ;  /* 0x0000080001187983 */ /* 0x001ea80000300a00 */
        /* <DEDUP_REMOVED lines=13> */
[----:B---3--:R0:W-:Y:S04]  /*87070*/  STL.64 [R1+0xae38], R16 ;  /* 0x00ae381001007387 */ /* 0x0081e80000100a00 */
[----:B0-----:R-:W3:Y:S04]  /*87080*/  LDL.LU R16, [R1+0xf60] ;  /* 0x000f600001107983 */ /* 0x001ee80000300800 */
[----:B------:R-:W3:Y:S04]  /*87090*/  LDL.LU R17, [R1+0xf64] ;  /* 0x000f640001117983 */ /* 0x000ee80000300800 */
[----:B------:R-:W3:Y:S04]  /*870a0*/  LDL.LU R18, [R1+0xf68] ;  /* 0x000f680001127983 */ /* 0x000ee80000300800 */
[----:B------:R-:W3:Y:S04]  /*870b0*/  LDL.LU R19, [R1+0xf6c] ;  /* 0x000f6c0001137983 */ /* 0x000ee80000300800 */
[----:B------:R-:W4:Y:S04]  /*870c0*/  LDL.LU R4, [R1+0x10b0] ;  /* 0x0010b00001047983 */ /* 0x000f280000300800 */
[----:B------:R-:W4:Y:S04]  /*870d0*/  LDL.LU R5, [R1+0x10b4] ;  /* 0x0010b40001057983 */ /* 0x000f280000300800 */
[----:B------:R-:W2:Y:S04]  /*870e0*/  LDL.LU R6, [R1+0x10b8] ;  /* 0x0010b80001067983 */ /* 0x000ea80000300800 */
[----:B------:R-:W2:Y:S01]  /*870f0*/  LDL.LU R7, [R1+0x10bc] ;  /* 0x0010bc0001077983 */ /* 0x000ea20000300800 */
[----:B------:R-:W-:Y:S03]  /*87100*/  HMMA.16816.F32 R8, R12, R24, R8 ;  /* 0x000000180c08723c */ /* 0x000fe60000001808 */
        /* <DEDUP_REMOVED lines=12> */
[----:B------:R0:W-:Y:S02]  /*871d0*/  STL.64 [R1+0xc70], R8 ;  /* 0x000c700801007387 */ /* 0x0001e40000100a00 */
[----:B0-----:R-:W-:-:S02]  /*871e0*/  IMAD.MOV.U32 R8, RZ, RZ, R24 ;  /* 0x000000ffff087224 */ /* 0x001fc400078e0018 */
[----:B------:R-:W-:Y:S02]  /*871f0*/  IMAD.MOV.U32 R9, RZ, RZ, R25 ;  /* 0x000000ffff097224 */ /* 0x000fe400078e0019 */
[C---:B------:R-:W-:Y:S01]  /*87200*/  HMMA.16816.F32 R24, R12.reuse, R26, R20 ;  /* 0x0000001a0c18723c */ /* 0x040fe20000001814 */
[----:B------:R0:W-:Y:S04]  /*87210*/  STL.64 [R1+0xc78], R10 ;  /* 0x000c780a01007387 */ /* 0x0001e80000100a00 */
[----:B0-----:R-:W4:Y:S04]  /*87220*/  LDL.LU.64 R10, [R1+0xae98] ;  /* 0x00ae9800010a7983 */ /* 0x001f280000300a00 */
[----:B------:R-:W2:Y:S04]  /*87230*/  LDL.LU.64 R22, [R1+0xae90] ;  /* 0x00ae900001167983 */ /* 0x000ea80000300a00 */
[----:B------:R-:W2:Y:S06]  /*87240*/  LDL.LU.64 R20, [R1+0xae88] ;  /* 0x00ae880001147983 */ /* 0x000eac0000300a00 */
        /* <DEDUP_REMOVED lines=59> */
[----:B------:R-:W4:Y:S04]  /*87600*/  LDL.LU.64 R4, [R1+0xae08] ;  /* 0x00ae080001047983 */ /* 0x000f280000300a00 */
        /* <DEDUP_REMOVED lines=10> */
[----:B0-----:R-:W3:Y:S04]  /*876b0*/  LDL.LU.64 R6, [R1+0xae00] ;  /* 0x00ae000001067983 */ /* 0x001ee80000300a00 */
[----:B------:R-:W4:Y:S01]  /*876c0*/  LDL.LU.64 R4, [R1+0xadf8] ;  /* 0x00adf80001047983 */ /* 0x000f220000300a00 */
[----:B--2---:R-:W-:Y:S03]  /*876d0*/  HMMA.16816.F32 R16, R12, R2, R16 ;  /* 0x000000020c10723c */ /* 0x004fe60000001810 */
[----:B------:R-:W-:-:S15]  /*876e0*/  STL [R1+0xadec], R11 ;  /* 0x00adec0b01007387 */ /* 0x000fde0000100800 */
[----:B------:R-:W-:Y:S01]  /*876f0*/  NOP ;  /* 0x0000000000007918 */ /* 0x000fe20000000000 */
[----:B------:R-:W-:Y:S04]  /*87700*/  STL.64 [R1+0xe30], R16 ;  /* 0x000e301001007387 */ /* 0x000fe80000100a00 */
[----:B------:R4:W-:Y:S02]  /*87710*/  STL.64 [R1+0xe38], R18 ;  /* 0x000e381201007387 */ /* 0x0009e40000100a00 */
[C---:B----4-:R-:W-:Y:S08]  /*87720*/  HMMA.16816.F32 R16, R12.reuse, R4, R20 ;  /* 0x000000040c10723c */ /* 0x050ff00000001814 */
[----:B---3--:R-:W-:Y:S11]  /*87730*/  HMMA.16816.F32 R20, R12, R6, R24 ;  /* 0x000000060c14723c */ /* 0x008ff60000001818 */
[----:B------:R-:W-:Y:S01]  /*87740*/  IMAD.MOV.U32 R0, RZ, RZ, R19 ;  /* 0x000000ffff007224 */ /* 0x000fe200078e0013 */
[----:B------:R0:W-:Y:S04]  /*87750*/  STL.64 [R1+0xe40], R16 ;  /* 0x000e401001007387 */ /* 0x0001e80000100a00 */
[----:B------:R1:W-:Y:S04]  /*87760*/  STL [R1+0xe48], R18 ;  /* 0x000e481201007387 */ /* 0x0003e80000100800 */
[----:B------:R-:W-:Y:S04]  /*87770*/  STL [R1+0x9f78], R0 ;  /* 0x009f780001007387 */ /* 0x000fe80000100800 */
[----:B0-----:R-:W2:Y:S04]  /*87780*/  LDL.LU R16, [R1+0x1170] ;  /* 0x0011700001107983 */ /* 0x001ea80000300800 */
[----:B------:R0:W-:Y:S04]  /*87790*/  STL.64 [R1+0xe70], R20 ;  /* 0x000e701401007387 */ /* 0x0001e80000100a00 */
[----:B------:R3:W-:Y:S04]  /*877a0*/  STL.64 [R1+0xe78], R22 ;  /* 0x000e781601007387 */ /* 0x0007e80000100a00 */
[----:B------:R-:W2:Y:S04]  /*877b0*/  LDL.LU R17, [R1+0x1174] ;  /* 0x0011740001117983 */ /* 0x000ea80000300800 */
[----:B-1----:R-:W4:Y:S04]  /*877c0*/  LDL.LU R18, [R1+0x1178] ;  /* 0x0011780001127983 */ /* 0x002f280000300800 */
[----:B------:R-:W4:Y:S04]  /*877d0*/  LDL.LU R19, [R1+0x117c] ;  /* 0x00117c0001137983 */ /* 0x000f280000300800 */
        /* <DEDUP_REMOVED lines=8> */
[----:B--2---:R0:W-:Y:S04]  /*87860*/  STL.64 [R1+0xad68], R26 ;  /* 0x00ad681a01007387 */ /* 0x0041e80000100a00 */
[----:B0-----:R-:W2:Y:S04]  /*87870*/  LDL.LU R26, [R1] ;  /* 0x00000000011a7983 */ /* 0x001ea80000300800 */
[----:B------:R-:W2:Y:S04]  /*87880*/  LDL.LU R27, [R1+0x4] ;  /* 0x00000400011b7983 */ /* 0x000ea80000300800 */
[----:B------:R-:W-:Y:S04]  /*87890*/  STL.64 [R1+0xad60], R24 ;  /* 0x00ad601801007387 */ /* 0x000fe80000100a00 */
[----:B--2---:R-:W-:Y:S04]  /*878a0*/  STL.64 [R1+0xad80], R26 ;  /* 0x00ad801a01007387 */ /* 0x004fe80000100a00 */
[----:B---3--:R-:W-:Y:S04]  /*878b0*/  STL.64 [R1+0xad48], R22 ;  /* 0x00ad481601007387 */ /* 0x008fe80000100a00 */
[----:B------:R0:W-:Y:S04]  /*878c0*/  STL.64 [R1+0xad40], R20 ;  /* 0x00ad401401007387 */ /* 0x0001e80000100a00 */
[----:B0-----:R-:W2:Y:S04]  /*878d0*/  LDL.LU R20, [R1+0x11a0] ;  /* 0x0011a00001147983 */ /* 0x001ea80000300800 */
[----:B------:R-:W2:Y:S04]  /*878e0*/  LDL.LU R21, [R1+0x11a4] ;  /* 0x0011a40001157983 */ /* 0x000ea80000300800 */
[----:B------:R-:W3:Y:S04]  /*878f0*/  LDL.LU R22, [R1+0x11a8] ;  /* 0x0011a80001167983 */ /* 0x000ee80000300800 */
[----:B------:R-:W3:Y:S01]  /*87900*/  LDL.LU R23, [R1+0x11ac] ;  /* 0x0011ac0001177983 */ /* 0x000ee20000300800 */
[----:B------:R-:W-:-:S02]  /*87910*/  IMAD.MOV.U32 R24, RZ, RZ, R8 ;  /* 0x000000ffff187224 */ /* 0x000fc400078e0008 */
[----:B------:R-:W-:Y:S01]  /*87920*/  IMAD.MOV.U32 R25, RZ, RZ, R9 ;  /* 0x000000ffff197224 */ /* 0x000fe200078e0009 */
[----:B------:R-:W2:Y:S04]  /*87930*/  LDL.LU R8, [R1+0xadf4] ;  /* 0x00adf40001087983 */ /* 0x000ea80000300800 */
[----:B------:R-:W4:Y:S04]  /*87940*/  LDL.LU R9, [R1+0xadf0] ;  /* 0x00adf00001097983 */ /* 0x000f280000300800 */
[----:B------:R-:W-:Y:S04]  /*87950*/  STL.64 [R1+0xad98], R24 ;  /* 0x00ad981801007387 */ /* 0x000fe80000100a00 */
[----:B---3--:R-:W-:Y:S04]  /*87960*/  STL.64 [R1+0xad78], R22 ;  /* 0x00ad781601007387 */ /* 0x008fe80000100a00 */
[----:B--2---:R0:W-:Y:S04]  /*87970*/  STL.64 [R1+0xad70], R20 ;  /* 0x00ad701401007387 */ /* 0x0041e80000100a00 */
[----:B0-----:R-:W2:Y:S04]  /*87980*/  LDL.LU R20, [R1+0x11c0] ;  /* 0x0011c00001147983 */ /* 0x001ea80000300800 */
[----:B------:R-:W2:Y:S04]  /*87990*/  LDL.LU R21, [R1+0x11c4] ;  /* 0x0011c40001157983 */ /* 0x000ea80000300800 */
[----:B------:R-:W3:Y:S04]  /*879a0*/  LDL.LU R22, [R1+0x11c8] ;  /* 0x0011c80001167983 */ /* 0x000ee80000300800 */
[----:B------:R-:W3:Y:S04]  /*879b0*/  LDL.LU R23, [R1+0x11cc] ;  /* 0x0011cc0001177983 */ /* 0x000ee80000300800 */
[----:B------:R-:W2:Y:S04]  /*879c0*/  LDL.LU R26, [R1+0x10] ;  /* 0x00001000011a7983 */ /* 0x000ea80000300800 */
[----:B------:R-:W2:Y:S04]  /*879d0*/  LDL.LU R27, [R1+0x14] ;  /* 0x00001400011b7983 */ /* 0x000ea80000300800 */
[----:B--2---:R-:W-:Y:S04]  /*879e0*/  STL.64 [R1+0xadb0], R26 ;  /* 0x00adb01a01007387 */ /* 0x004fe80000100a00 */
[----:B---3--:R-:W-:Y:S04]  /*879f0*/  STL.64 [R1+0xad90], R22 ;  /* 0x00ad901601007387 */ /* 0x008fe80000100a00 */
[----:B------:R0:W-:Y:S04]  /*87a00*/  STL.64 [R1+0xad88], R20 ;  /* 0x00ad881401007387 */ /* 0x0001e80000100a00 */
[----:B0-----:R-:W2:Y:S04]  /*87a10*/  LDL.LU R20, [R1+0x11d0] ;  /* 0x0011d00001147983 */ /* 0x001ea80000300800 */
[----:B------:R-:W2:Y:S04]  /*87a20*/  LDL.LU R21, [R1+0x11d4] ;  /* 0x0011d40001157983 */ /* 0x000ea80000300800 */
[----:B------:R-:W3:Y:S04]  /*87a30*/  LDL.LU R22, [R1+0x11d8] ;  /* 0x0011d80001167983 */ /* 0x000ee80000300800 */
[----:B------:R-:W3:Y:S01]  /*87a40*/  LDL.LU R23, [R1+0x11dc] ;  /* 0x0011dc0001177983 */ /* 0x000ee20000300800 */
[----:B------:R-:W-:-:S03]  /*87a50*/  IMAD.MOV.U32 R25, RZ, RZ, R8 ;  /* 0x000000ffff197224 */ /* 0x000fc600078e0008 */
[----:B------:R-:W2:Y:S04]  /*87a60*/  LDL.LU R11, [R1+0x1ce8] ;  /* 0x001ce800010b7983 */ /* 0x000ea80000300800 */
[----:B------:R-:W2:Y:S01]  /*87a70*/  LDL.LU R29, [R1+0x1ce4] ;  /* 0x001ce400011d7983 */ /* 0x000ea20000300800 */
[----:B----4-:R-:W-:-:S03]  /*87a80*/  IMAD.MOV.U32 R24, RZ, RZ, R9 ;  /* 0x000000ffff187224 */ /* 0x010fc600078e0009 */
[----:B------:R-:W4:Y:S04]  /*87a90*/  LDL.LU R28, [R1+0x1cf0] ;  /* 0x001cf000011c7983 */ /* 0x000f280000300800 */
[----:B------:R-:W4:Y:S04]  /*87aa0*/  LDL.LU R27, [R1+0x1cec] ;  /* 0x001cec00011b7983 */ /* 0x000f280000300800 */
        /* <DEDUP_REMOVED lines=17> */
[----:B----4-:R-:W-:Y:S02]  /*87bc0*/  IMAD R27, R27, 0x100, R28 ;  /* 0x000001001b1b7824 */ /* 0x010fe400078e021c */
[----:B------:R-:W-:Y:S02]  /*87bd0*/  IMAD R26, R26, 0x100, R8 ;  /* 0x000001001a1a7824 */ /* 0x000fe400078e0208 */
[----:B------:R-:W-:Y:S01]  /*87be0*/  IMAD R0, R0, 0x100, R9 ;  /* 0x0000010000007824 */ /* 0x000fe200078e0209 */
[----:B---3--:R-:W-:Y:S04]  /*87bf0*/  STL.64 [R1+0xadd8], R22 ;  /* 0x00add81601007387 */ /* 0x008fe80000100a00 */
[----:B--2---:R0:W-:Y:S04]  /*87c00*/  STL.64 [R1+0xadd0], R20 ;  /* 0x00add01401007387 */ /* 0x0041e80000100a00 */
        /* <DEDUP_REMOVED lines=16> */
[----:B------:R-:W2:Y:S04]  /*87d10*/  LDL.LU R11, [R1+0xadec] ;  /* 0x00adec00010b7983 */ /* 0x000ea80000300800 */
[----:B------:R-:W2:Y:S04]  /*87d20*/  LDL.LU R28, [R1+0xade8] ;  /* 0x00ade800011c7983 */ /* 0x000ea80000300800 */
[----:B------:R-:W2:Y:S04]  /*87d30*/  LDL.LU R8, [R1+0xade4] ;  /* 0x00ade40001087983 */ /* 0x000ea80000300800 */
[----:B------:R-:W2:Y:S02]  /*87d40*/  LDL.LU R9, [R1+0xade0] ;  /* 0x00ade00001097983 */ /* 0x000ea40000300800 */
[----:B--2---:R-:W-:Y:S02]  /*87d50*/  HMMA.16816.F32 R12, R12, R8, R20 ;  /* 0x000000080c0c723c */ /* 0x004fe40000001814 */
[----:B------:R-:W2:Y:S04]  /*87d60*/  LDL.LU.64 R22, [R1+0xadd8] ;  /* 0x00add80001167983 */ /* 0x000ea80000300a00 */
[----:B------:R-:W2:Y:S04]  /*87d70*/  LDL.LU.64 R20, [R1+0xadd0] ;  /* 0x00add00001147983 */ /* 0x000ea80000300a00 */
[----:B------:R-:W-:Y:S04]  /*87d80*/  STL [R1+0xacdc], R8 ;  /* 0x00acdc0801007387 */ /* 0x000fe80000100800 */
[----:B------:R-:W-:Y:S05]  /*87d90*/  STL [R1+0xacd8], R9 ;  /* 0x00acd80901007387 */ /* 0x000fea0000100800 */
[----:B------:R0:W-:Y:S04]  /*87da0*/  STL.64 [R1+0xe60], R12 ;  /* 0x000e600c01007387 */ /* 0x0001e80000100a00 */
[----:B------:R1:W-:Y:S01]  /*87db0*/  STL.64 [R1+0xe68], R14 ;  /* 0x000e680e01007387 */ /* 0x0003e20000100a00 */
[----:B0-----:R-:W-:-:S02]  /*87dc0*/  F2FP.F16.E4M3.UNPACK_B R12, R29 ;  /* 0x0000001dff0c723e */ /* 0x001fc400020006ff */
[----:B------:R-:W-:Y:S01]  /*87dd0*/  F2FP.F16.E4M3.UNPACK_B R13, R27 ;  /* 0x0000001bff0d723e */ /* 0x000fe200020006ff */
[----:B------:R-:W3:Y:S01]  /*87de0*/  LDL.LU R29, [R1+0xadc8] ;  /* 0x00adc800011d7983 */ /* 0x000ee20000300800 */
[----:B-1----:R-:W-:Y:S02]  /*87df0*/  F2FP.F16.E4M3.UNPACK_B R14, R26 ;  /* 0x0000001aff0e723e */ /* 0x002fe400020006ff */
[----:B------:R-:W-:-:S07]  /*87e00*/  F2FP.F16.E4M3.UNPACK_B R15, R0 ;  /* 0x00000000ff0f723e */ /* 0x000fce00020006ff */
[----:B--2---:R-:W-:Y:S01]  /*87e10*/  HMMA.16816.F32 R24, R12, R24, R20 ;  /* 0x000000180c18723c */ /* 0x004fe20000001814 */
[----:B------:R-:W2:Y:S04]  /*87e20*/  LDL.LU.64 R22, [R1+0xadc0] ;  /* 0x00adc00001167983 */ /* 0x000ea80000300a00 */
[----:B------:R-:W2:-:S14]  /*87e30*/  LDL.LU.64 R20, [R1+0xadb8] ;  /* 0x00adb80001147983 */ /* 0x000e9c0000300a00 */
[----:B------:R-:W-:Y:S04]  /*87e40*/  STL.64 [R1+0xf60], R24 ;  /* 0x000f601801007387 */ /* 0x000fe80000100a00 */
[----:B------:R0:W-:Y:S04]  /*87e50*/  STL.64 [R1+0xf68], R26 ;  /* 0x000f681a01007387 */ /* 0x0001e80000100a00 */
[----:B0-----:R-:W2:Y:S02]  /*87e60*/  LDL.LU.64 R26, [R1+0xadb0] ;  /* 0x00adb000011a7983 */ /* 0x001ea40000300a00 */
[----:B--2---:R-:W-:Y:S02]  /*87e70*/  HMMA.16816.F32 R24, R12, R26, R20 ;  /* 0x0000001a0c18723c */ /* 0x004fe40000001814 */
[----:B------:R-:W2:Y:S04]  /*87e80*/  LDL.LU.64 R22, [R1+0xada8] ;  /* 0x00ada80001167983 */ /* 0x000ea80000300a00 */
[----:B------:R-:W2:-:S13]  /*87e90*/  LDL.LU.64 R20, [R1+0xada0] ;  /* 0x00ada00001147983 */ /* 0x000e9a0000300a00 */
[----:B------:R0:W-:Y:S04]  /*87ea0*/  STL.64 [R1+0xf50], R24 ;  /* 0x000f501801007387 */ /* 0x0001e80000100a00 */
[----:B------:R2:W-:Y:S04]  /*87eb0*/  STL [R1+0xf58], R26 ;  /* 0x000f581a01007387 */ /* 0x0005e80000100800 */
[----:B0-----:R-:W2:Y:S01]  /*87ec0*/  LDL.LU.64 R24, [R1+0xad98] ;  /* 0x00ad980001187983 */ /* 0x001ea20000300a00 */
[----:B------:R-:W-:-:S05]  /*87ed0*/  IMAD.MOV.U32 R0, RZ, RZ, R27 ;  /* 0x000000ffff007224 */ /* 0x000fca00078e001b */
[----:B------:R-:W-:Y:S01]  /*87ee0*/  STL [R1+0x9f80], R0 ;  /* 0x009f800001007387 */ /* 0x000fe20000100800 */
        /* <DEDUP_REMOVED lines=30> */
[----:B0-----:R-:W3:Y:S04]  /*880d0*/  LDL.LU R24, [R1+0x1160] ;  /* 0x0011600001187983 */ /* 0x001ee80000300800 */
[----:B------:R-:W3:Y:S04]  /*880e0*/  LDL.LU R25, [R1+0x1164] ;  /* 0x0011640001197983 */ /* 0x000ee80000300800 */
[----:B-1----:R-:W3:Y:S04]  /*880f0*/  LDL.LU R26, [R1+0x1168] ;  /* 0x00116800011a7983 */ /* 0x002ee80000300800 */
[----:B------:R-:W3:Y:S01]  /*88100*/  LDL.LU R27, [R1+0x116c] ;  /* 0x00116c00011b7983 */ /* 0x000ee20000300800 */
        /* <DEDUP_REMOVED lines=8> */
[----:B------:R-:W4:-:S13]  /*88190*/  LDL.LU.64 R16, [R1+0xad10] ;  /* 0x00ad100001107983 */ /* 0x000f1a0000300a00 */
[----:B------:R0:W-:Y:S04]  /*881a0*/  STL.64 [R1+0xee0], R20 ;  /* 0x000ee01401007387 */ /* 0x0001e80000100a00 */
[----:B------:R1:W-:Y:S04]  /*881b0*/  STL.64 [R1+0xee8], R22 ;  /* 0x000ee81601007387 */ /* 0x0003e80000100a00 */
[----:B0-----:R-:W3:Y:S01]  /*881c0*/  LDL.LU R20, [R1+0x1120] ;  /* 0x0011200001147983 */ /* 0x001ee20000300800 */
[C---:B--2---:R-:W-:Y:S08]  /*881d0*/  HMMA.16816.F32 R24, R12.reuse, R18, R24 ;  /* 0x000000120c18723c */ /* 0x044ff00000001818 */
[C---:B----4-:R-:W-:Y:S11]  /*881e0*/  HMMA.16816.F32 R4, R12.reuse, R16, R4 ;  /* 0x000000100c04723c */ /* 0x050ff60000001804 */
[----:B------:R-:W-:Y:S04]  /*881f0*/  STL.64 [R1+0xed0], R24 ;  /* 0x000ed01801007387 */ /* 0x000fe80000100a00 */
[----:B------:R-:W-:Y:S04]  /*88200*/  STL.64 [R1+0xed8], R26 ;  /* 0x000ed81a01007387 */ /* 0x000fe80000100a00 */
[----:B------:R-:W-:Y:S04]  /*88210*/  STL.64 [R1+0xec0], R4 ;  /* 0x000ec00401007387 */ /* 0x000fe80000100a00 */
[----:B------:R-:W-:Y:S04]  /*88220*/  STL.64 [R1+0xec8], R6 ;  /* 0x000ec80601007387 */ /* 0x000fe80000100a00 */
[----:B------:R-:W3:Y:S04]  /*88230*/  LDL.LU R21, [R1+0x1124] ;  /* 0x0011240001157983 */ /* 0x000ee80000300800 */
[----:B-1----:R-:W2:Y:S04]  /*88240*/  LDL.LU R22, [R1+0x1128] ;  /* 0x0011280001167983 */ /* 0x002ea80000300800 */
[----:B------:R-:W2:Y:S04]  /*88250*/  LDL.LU R23, [R1+0x112c] ;  /* 0x00112c0001177983 */ /* 0x000ea80000300800 */
        /* <DEDUP_REMOVED lines=10> */
[----:B------:R-:W4:Y:S04]  /*88300*/  LDL.LU R8, [R1+0x1d08] ;  /* 0x001d080001087983 */ /* 0x000f280000300800 */
[----:B------:R-:W2:Y:S04]  /*88310*/  LDL.LU R9, [R1+0x1d10] ;  /* 0x001d100001097983 */ /* 0x000ea80000300800 */
[----:B------:R-:W2:Y:S04]  /*88320*/  LDL R18, [R1+0x141c] ;  /* 0x00141c0001127983 */ /* 0x000ea80000100800 */
[----:B------:R-:W2:Y:S04]  /*88330*/  LDL R19, [R1+0x1428] ;  /* 0x0014280001137983 */ /* 0x000ea80000100800 */
[----:B------:R-:W3:Y:S04]  /*88340*/  LDL R16, [R1+0x140c] ;  /* 0x00140c0001107983 */ /* 0x000ee80000100800 */
[----:B------:R-:W3:Y:S04]  /*88350*/  LDL R17, [R1+0x1418] ;  /* 0x0014180001117983 */ /* 0x000ee80000100800 */
[----:B--2---:R-:W-:Y:S04]  /*88360*/  STL.64 [R1+0xacc0], R18 ;  /* 0x00acc01201007387 */ /* 0x004fe80000100a00 */
[----:B---3--:R0:W-:Y:S04]  /*88370*/  STL.64 [R1+0xacb8], R16 ;  /* 0x00acb81001007387 */ /* 0x0081e80000100a00 */
[----:B0-----:R-:W2:Y:S04]  /*88380*/  LDL.LU R16, [R1+0x1200] ;  /* 0x0012000001107983 */ /* 0x001ea80000300800 */
[----:B------:R-:W2:Y:S04]  /*88390*/  LDL.LU R17, [R1+0x1204] ;  /* 0x0012040001117983 */ /* 0x000ea80000300800 */
[----:B------:R-:W3:Y:S04]  /*883a0*/  LDL.LU R18, [R1+0x1208] ;  /* 0x0012080001127983 */ /* 0x000ee80000300800 */
[----:B------:R-:W3:Y:S01]  /*883b0*/  LDL.LU R19, [R1+0x120c] ;  /* 0x00120c0001137983 */ /* 0x000ee20000300800 */
[C---:B------:R-:W-:Y:S03]  /*883c0*/  HMMA.16816.F32 R20, R12.reuse, R10, R20 ;  /* 0x0000000a0c14723c */ /* 0x040fe60000001814 */
[----:B---3--:R-:W-:Y:S04]  /*883d0*/  STL.64 [R1+0xacd0], R18 ;  /* 0x00acd01201007387 */ /* 0x008fe80000100a00 */
[----:B--2---:R0:W-:Y:S04]  /*883e0*/  STL.64 [R1+0xacc8], R16 ;  /* 0x00acc81001007387 */ /* 0x0041e80000100a00 */
        /* <DEDUP_REMOVED lines=17> */
[----:B0-----:R-:W2:Y:S04]  /*88500*/  LDL.LU.64 R22, [R1+0xad08] ;  /* 0x00ad080001167983 */ /* 0x001ea80000300a00 */
[----:B------:R-:W2:Y:S04]  /*88510*/  LDL.LU.64 R20, [R1+0xad00] ;  /* 0x00ad000001147983 */ /* 0x000ea80000300a00 */
[----:B------:R-:W2:Y:S04]  /*88520*/  LDL.LU R10, [R1+0x1d20] ;  /* 0x001d2000010a7983 */ /* 0x000ea80000300800 */
[----:B------:R-:W2:Y:S04]  /*88530*/  LDL.LU R11, [R1+0x1d1c] ;  /* 0x001d1c00010b7983 */ /* 0x000ea80000300800 */
[----:B------:R-:W-:Y:S04]  /*88540*/  STL.64 [R1+0xea0], R4 ;  /* 0x000ea00401007387 */ /* 0x000fe80000100a00 */
[----:B------:R0:W-:Y:S04]  /*88550*/  STL.64 [R1+0xea8], R6 ;  /* 0x000ea80601007387 */ /* 0x0001e80000100a00 */
[----:B0-----:R-:W2:Y:S04]  /*88560*/  LDL.LU.64 R6, [R1+0xacf8] ;  /* 0x00acf80001067983 */ /* 0x001ea80000300a00 */
[----:B------:R-:W2:Y:S04]  /*88570*/  LDL.LU.64 R4, [R1+0xacf0] ;  /* 0x00acf00001047983 */ /* 0x000ea80000300a00 */
[----:B------:R-:W4:Y:S04]  /*88580*/  LDL.LU R2, [R1+0x1d04] ;  /* 0x001d040001027983 */ /* 0x000f280000300800 */
[----:B------:R-:W3:Y:S01]  /*88590*/  LDL.LU R3, [R1+0x1d0c] ;  /* 0x001d0c0001037983 */ /* 0x000ee20000300800 */
[C---:B--2---:R-:W-:Y:S03]  /*885a0*/  HMMA.16816.F32 R20, R12.reuse, R4, R20 ;  /* 0x000000040c14723c */ /* 0x044fe60000001814 */
[----:B------:R-:W2:Y:S04]  /*885b0*/  LDL.LU R4, [R1+0x1d18] ;  /* 0x001d180001047983 */ /* 0x000ea80000300800 */
[----:B------:R-:W2:Y:S01]  /*885c0*/  LDL.LU R5, [R1+0x1d14] ;  /* 0x001d140001057983 */ /* 0x000ea20000300800 */
[----:B------:R-:W-:Y:S11]  /*885d0*/  HMMA.16816.F32 R16, R12, R6, R16 ;  /* 0x000000060c10723c */ /* 0x000ff60000001810 */
[----:B------:R0:W-:Y:S04]  /*885e0*/  STL.64 [R1+0xe90], R20 ;  /* 0x000e901401007387 */ /* 0x0001e80000100a00 */
[----:B------:R1:W-:Y:S04]  /*885f0*/  STL.64 [R1+0xe98], R22 ;  /* 0x000e981601007387 */ /* 0x0003e80000100a00 */
[----:B------:R-:W2:Y:S04]  /*88600*/  LDL R28, [R1+0x142c] ;  /* 0x00142c00011c7983 */ /* 0x000ea80000100800 */
[----:B------:R-:W2:Y:S04]  /*88610*/  LDL R29, [R1+0x1438] ;  /* 0x00143800011d7983 */ /* 0x000ea80000100800 */
[----:B0-----:R-:W2:Y:S04]  /*88620*/  LDL.LU R20, [R1+0x1260] ;  /* 0x0012600001147983 */ /* 0x001ea80000300800 */
[----:B------:R-:W2:Y:S04]  /*88630*/  LDL.LU R21, [R1+0x1264] ;  /* 0x0012640001157983 */ /* 0x000ea80000300800 */
[----:B-1----:R-:W2:Y:S04]  /*88640*/  LDL.LU R22, [R1+0x1268] ;  /* 0x0012680001167983 */ /* 0x002ea80000300800 */
[----:B------:R-:W2:Y:S04]  /*88650*/  LDL.LU R23, [R1+0x126c] ;  /* 0x00126c0001177983 */ /* 0x000ea80000300800 */
[----:B------:R-:W2:Y:S04]  /*88660*/  LDL R0, [R1+0x143c] ;  /* 0x00143c0001007983 */ /* 0x000ea80000100800 */
[----:B------:R-:W-:Y:S01]  /*88670*/  STL.64 [R1+0xe80], R16 ;  /* 0x000e801001007387 */ /* 0x000fe20000100a00 */
[----:B----4-:R-:W-:-:S03]  /*88680*/  IMAD R2, R2, 0x100, R8 ;  /* 0x0000010002027824 */ /* 0x010fc600078e0208 */
[----:B------:R0:W-:Y:S01]  /*88690*/  STL.64 [R1+0xe88], R18 ;  /* 0x000e881201007387 */ /* 0x0001e20000100a00 */
[----:B---3--:R-:W-:-:S03]  /*886a0*/  IMAD R3, R3, 0x100, R9 ;  /* 0x0000010003037824 */ /* 0x008fc600078e0209 */
[----:B0-----:R-:W3:Y:S04]  /*886b0*/  LDL.LU.64 R18, [R1+0xace8] ;  /* 0x00ace80001127983 */ /* 0x001ee80000300a00 */
[----:B------:R-:W3:Y:S04]  /*886c0*/  LDL.LU.64 R16, [R1+0xace0] ;  /* 0x00ace00001107983 */ /* 0x000ee80000300a00 */
[----:B------:R-:W4:Y:S04]  /*886d0*/  LDL R6, [R1+0x13f8] ;  /* 0x0013f80001067983 */ /* 0x000f280000100800 */
[----:B------:R-:W2:Y:S04]  /*886e0*/  LDL R7, [R1+0x13fc] ;  /* 0x0013fc0001077983 */ /* 0x000ea80000100800 */
[----:B------:R-:W3:Y:S04]  /*886f0*/  LDL.LU R8, [R1+0xacdc] ;  /* 0x00acdc0001087983 */ /* 0x000ee80000300800 */
[----:B------:R-:W3:Y:S02]  /*88700*/  LDL.LU R9, [R1+0xacd8] ;  /* 0x00acd80001097983 */ /* 0x000ee40000300800 */
[----:B---3--:R-:W-:Y:S02]  /*88710*/  HMMA.16816.F32 R12, R12, R8, R16 ;  /* 0x000000080c0c723c */ /* 0x008fe40000001810 */
[----:B------:R-:W3:Y:S04]  /*88720*/  LDL.LU.64 R18, [R1+0xacd0] ;  /* 0x00acd00001127983 */ /* 0x000ee80000300a00 */
[----:B------:R-:W3:Y:S01]  /*88730*/  LDL.LU.64 R16, [R1+0xacc8] ;  /* 0x00acc80001107983 */ /* 0x000ee20000300a00 */
[----:B--2---:R-:W-:-:S02]  /*88740*/  IMAD R4, R5, 0x100, R4 ;  /* 0x0000010005047824 */ /* 0x004fc400078e0204 */
[----:B------:R-:W-:Y:S01]  /*88750*/  IMAD R5, R11, 0x100, R10 ;  /* 0x000001000b057824 */ /* 0x000fe200078e020a */
[----:B------:R-:W2:Y:S01]  /*88760*/  LDL.LU R8, [R1+0x1230] ;  /* 0x0012300001087983 */ /* 0x000ea20000300800 */
[----:B----4-:R-:W-:Y:S02]  /*88770*/  F2FP.F16.E4M3.UNPACK_B R6, R6 ;  /* 0x00000006ff06723e */ /* 0x010fe400020006ff */
[----:B------:R-:W-:-:S06]  /*88780*/  F2FP.F16.E4M3.UNPACK_B R7, R7 ;  /* 0x00000007ff07723e */ /* 0x000fcc00020006ff */
[----:B------:R0:W-:Y:S04]  /*88790*/  STL.64 [R1+0xe50], R12 ;  /* 0x000e500c01007387 */ /* 0x0001e80000100a00 */
[----:B------:R1:W-:Y:S04]  /*887a0*/  STL.64 [R1+0xe58], R14 ;  /* 0x000e580e01007387 */ /* 0x0003e80000100a00 */
[----:B------:R-:W2:Y:S01]  /*887b0*/  LDL.LU R9, [R1+0x1234] ;  /* 0x0012340001097983 */ /* 0x000ea20000300800 */
[----:B0-----:R-:W-:-:S03]  /*887c0*/  F2FP.F16.E4M3.UNPACK_B R12, R2 ;  /* 0x00000002ff0c723e */ /* 0x001fc600020006ff */
[----:B------:R-:W2:Y:S01]  /*887d0*/  LDL.LU R10, [R1+0x1238] ;  /* 0x00123800010a7983 */ /* 0x000ea20000300800 */
[----:B------:R-:W-:Y:S02]  /*887e0*/  F2FP.F16.E4M3.UNPACK_B R13, R3 ;  /* 0x00000003ff0d723e */ /* 0x000fe400020006ff */
[----:B-1----:R-:W-:Y:S01]  /*887f0*/  F2FP.F16.E4M3.UNPACK_B R14, R4 ;  /* 0x00000004ff0e723e */ /* 0x002fe200020006ff */
[----:B------:R-:W2:Y:S01]  /*88800*/  LDL.LU R11, [R1+0x123c] ;  /* 0x00123c00010b7983 */ /* 0x000ea20000300800 */
[----:B------:R-:W-:-:S03]  /*88810*/  F2FP.F16.E4M3.UNPACK_B R15, R5 ;  /* 0x00000005ff0f723e */ /* 0x000fc600020006ff */
[----:B------:R-:W4:Y:S04]  /*88820*/  LDL R2, [R1+0x1408] ;  /* 0x0014080001027983 */ /* 0x000f280000100800 */
[----:B------:R-:W-:Y:S01]  /*88830*/  STL.64 [R1+0x18], R6 ;  /* 0x0000180601007387 */ /* 0x000fe20000100a00 */
[----:B---3--:R-:W-:-:S15]  /*88840*/  HMMA.16816.F32 R16, R12, R6, R16 ;  /* 0x000000060c10723c */ /* 0x008fde0000001810 */
[----:B------:R-:W-:-:S04]  /*88850*/  NOP ;  /* 0x0000000000007918 */ /* 0x000fc80000000000 */
[----:B------:R-:W-:Y:S04]  /*88860*/  STL.64 [R1+0xfc0], R16 ;  /* 0x000fc01001007387 */ /* 0x000fe80000100a00 */
[----:B------:R0:W-:Y:S04]  /*88870*/  STL.64 [R1+0xfc8], R18 ;  /* 0x000fc81201007387 */ /* 0x0001e80000100a00 */
[----:B0-----:R-:W3:Y:S04]  /*88880*/  LDL.LU.64 R18, [R1+0xacc0] ;  /* 0x00acc00001127983 */ /* 0x001ee80000300a00 */
[----:B------:R-:W2:Y:S01]  /*88890*/  LDL.LU.64 R16, [R1+0xacb8] ;  /* 0x00acb80001107983 */ /* 0x000ea20000300a00 */
[----:B----4-:R-:W-:-:S02]  /*888a0*/  F2FP.F16.E4M3.UNPACK_B R4, R2 ;  /* 0x00000002ff04723e */ /* 0x010fc400020006ff */
[----:B--2---:R-:W-:-:S07]  /*888b0*/  F2FP.F16.E4M3.UNPACK_B R5, R16 ;  /* 0x00000010ff05723e */ /* 0x004fce00020006ff */
[----:B------:R-:W-:Y:S01]  /*888c0*/  HMMA.16816.F32 R8, R12, R4, R8 ;  /* 0x000000040c08723c */ /* 0x000fe20000001808 */
[----:B------:R-:W-:Y:S02]  /*888d0*/  F2FP.F16.E4M3.UNPACK_B R2, R17 ;  /* 0x00000011ff02723e */ /* 0x000fe400020006ff */
[----:B---3--:R-:W-:Y:S01]  /*888e0*/  F2FP.F16.E4M3.UNPACK_B R3, R18 ;  /* 0x00000012ff03723e */ /* 0x008fe200020006ff */
[----:B------:R-:W-:-:S15]  /*888f0*/  STL.64 [R1+0x10], R4 ;  /* 0x0000100401007387 */ /* 0x000fde0000100a00 */
[----:B------:R-:W-:Y:S04]  /*88900*/  STL.64 [R1+0x1070], R8 ;  /* 0x0010700801007387 */ /* 0x000fe80000100a00 */
[----:B------:R0:W-:Y:S02]  /*88910*/  STL.64 [R1+0x1078], R10 ;  /* 0x0010780a01007387 */ /* 0x0001e40000100a00 */
[C---:B0-----:R-:W-:Y:S01]  /*88920*/  HMMA.16816.F32 R8, R12.reuse, R2, R24 ;  /* 0x000000020c08723c */ /* 0x041fe20000001818 */
[----:B------:R-:W-:Y:S02]  /*88930*/  F2FP.F16.E4M3.UNPACK_B R4, R19 ;  /* 0x00000013ff04723e */ /* 0x000fe400020006ff */
[----:B------:R-:W-:Y:S01]  /*88940*/  F2FP.F16.E4M3.UNPACK_B R5, R28 ;  /* 0x0000001cff05723e */ /* 0x000fe200020006ff */
[----:B------:R-:W-:Y:S04]  /*88950*/  STL.64 [R1+0x8], R2 ;  /* 0x0000080201007387 */ /* 0x000fe80000100a00 */
[----:B------:R-:W2:Y:S04]  /*88960*/  LDL R26, [R1+0x1448] ;  /* 0x00144800011a7983 */ /* 0x000ea80000100800 */
[----:B------:R-:W3:Y:S07]  /*88970*/  LDL.LU R16, [R1+0x1280] ;  /* 0x0012800001107983 */ /* 0x000eee0000300800 */
[----:B------:R-:W-:Y:S04]  /*88980*/  STL.64 [R1+0x10e0], R8 ;  /* 0x0010e00801007387 */ /* 0x000fe80000100a00 */
[----:B------:R0:W-:Y:S02]  /*88990*/  STL.64 [R1+0x10e8], R10 ;  /* 0x0010e80a01007387 */ /* 0x0001e40000100a00 */
[----:B0-----:R-:W-:Y:S02]  /*889a0*/  HMMA.16816.F32 R8, R12, R4, R20 ;  /* 0x000000040c08723c */ /* 0x001fe40000001814 */
[----:B------:R-:W-:Y:S04]  /*889b0*/  STL [R1], R4 ;  /* 0x0000000401007387 */ /* 0x000fe80000100800 */
[----:B------:R-:W3:Y:S04]  /*889c0*/  LDL.LU R17, [R1+0x1284] ;  /* 0x0012840001117983 */ /* 0x000ee80000300800 */
[----:B------:R-:W3:Y:S04]  /*889d0*/  LDL.LU R18, [R1+0x1288] ;  /* 0x0012880001127983 */ /* 0x000ee80000300800 */
[----:B------:R-:W3:Y:S04]  /*889e0*/  LDL.LU R19, [R1+0x128c] ;  /* 0x00128c0001137983 */ /* 0x000ee80000300800 */
[----:B------:R-:W-:Y:S04]  /*889f0*/  STL [R1+0x4], R5 ;  /* 0x0000040501007387 */ /* 0x000fe80000100800 */
[----:B------:R-:W-:Y:S04]  /*88a00*/  STL.64 [R1+0x1130], R8 ;  /* 0x0011300801007387 */ /* 0x000fe80000100a00 */
[----:B------:R-:W-:Y:S04]  /*88a10*/  STL.64 [R1+0x1138], R10 ;  /* 0x0011380a01007387 */ /* 0x000fe80000100a00 */
[----:B------:R-:W4:Y:S04]  /*88a20*/  LDL R22, [R1+0x1468] ;  /* 0x0014680001167983 */ /* 0x000f280000100800 */
[----:B------:R-:W4:Y:S04]  /*88a30*/  LDL R23, [R1+0x146c] ;  /* 0x00146c0001177983 */ /* 0x000f280000100800 */
[----:B------:R-:W2:Y:S04]  /*88a40*/  LDL R21, [R1+0x1478] ;  /* 0x0014780001157983 */ /* 0x000ea80000100800 */
[----:B------:R-:W3:Y:S04]  /*88a50*/  LDL R27, [R1+0x144c] ;  /* 0x00144c00011b7983 */ /* 0x000ee80000100800 */
[----:B------:R-:W3:Y:S04]  /*88a60*/  LDL R24, [R1+0x1458] ;  /* 0x0014580001187983 */ /* 0x000ee80000100800 */
[----:B------:R-:W3:Y:S01]  /*88a70*/  LDL R25, [R1+0x145c] ;  /* 0x00145c0001197983 */ /* 0x000ee20000100800 */
[----:B------:R-:W-:-:S02]  /*88a80*/  IMAD.MOV.U32 R3, RZ, RZ, R4 ;  /* 0x000000ffff037224 */ /* 0x000fc400078e0004 */
[----:B------:R-:W-:Y:S01]  /*88a90*/  IMAD.MOV.U32 R2, RZ, RZ, R5 ;  /* 0x000000ffff027224 */ /* 0x000fe200078e0005 */
[----:B----4-:R-:W-:Y:S04]  /*88aa0*/  STL.64 [R1+0xacb0], R22 ;  /* 0x00acb01601007387 */ /* 0x010fe80000100a00 */
[----:B--2---:R0:W-:Y:S04]  /*88ab0*/  STL [R1+0xaca8], R21 ;  /* 0x00aca81501007387 */ /* 0x0041e80000100800 */
[----:B------:R-:W2:Y:S04]  /*88ac0*/  LDL.LU R20, [R1+0x12a0] ;  /* 0x0012a00001147983 */ /* 0x000ea80000300800 */
[----:B0-----:R-:W2:Y:S04]  /*88ad0*/  LDL.LU R21, [R1+0x12a4] ;  /* 0x0012a40001157983 */ /* 0x001ea80000300800 */
[----:B------:R-:W2:Y:S04]  /*88ae0*/  LDL.LU R22, [R1+0x12a8] ;  /* 0x0012a80001167983 */ /* 0x000ea80000300800 */
[----:B------:R-:W2:Y:S04]  /*88af0*/  LDL.LU R23, [R1+0x12ac] ;  /* 0x0012ac0001177983 */ /* 0x000ea80000300800 */
[----:B------:R-:W4:Y:S04]  /*88b00*/  LDL.LU R4, [R1+0x12d0] ;  /* 0x0012d00001047983 */ /* 0x000f280000300800 */
[----:B------:R-:W4:Y:S04]  /*88b10*/  LDL.LU R5, [R1+0x12d4] ;  /* 0x0012d40001057983 */ /* 0x000f280000300800 */
[----:B------:R-:W2:Y:S04]  /*88b20*/  LDL.LU R6, [R1+0x12d8] ;  /* 0x0012d80001067983 */ /* 0x000ea80000300800 */
[----:B------:R-:W2:Y:S01]  /*88b30*/  LDL.LU R7, [R1+0x12dc] ;  /* 0x0012dc0001077983 */ /* 0x000ea20000300800 */
[----:B------:R-:W-:-:S02]  /*88b40*/  F2FP.F16.E4M3.UNPACK_B R28, R29 ;  /* 0x0000001dff1c723e */ /* 0x000fc400020006ff */
[----:B------:R-:W-:-:S07]  /*88b50*/  F2FP.F16.E4M3.UNPACK_B R29, R0 ;  /* 0x00000000ff1d723e */ /* 0x000fce00020006ff */
[----:B---3--:R-:W-:Y:S01]  /*88b60*/  HMMA.16816.F32 R8, R12, R28, R16 ;  /* 0x0000001c0c08723c */ /* 0x008fe20000001810 */
[----:B--2---:R-:W-:Y:S04]  /*88b70*/  STL.64 [R1+0xaca0], R6 ;  /* 0x00aca00601007387 */ /* 0x004fe80000100a00 */
[----:B----4-:R0:W-:Y:S04]  /*88b80*/  STL.64 [R1+0xac98], R4 ;  /* 0x00ac980401007387 */ /* 0x0101e80000100a00 */
[----:B0-----:R-:W2:Y:S04]  /*88b90*/  LDL.LU R4, [R1+0x12b0] ;  /* 0x0012b00001047983 */ /* 0x001ea80000300800 */
[----:B------:R-:W2:Y:S04]  /*88ba0*/  LDL.LU R5, [R1+0x12b4] ;  /* 0x0012b40001057983 */ /* 0x000ea80000300800 */
[----:B------:R-:W2:Y:S04]  /*88bb0*/  LDL.LU R6, [R1+0x12b8] ;  /* 0x0012b80001067983 */ /* 0x000ea80000300800 */
[----:B------:R-:W2:Y:S04]  /*88bc0*/  LDL.LU R7, [R1+0x12bc] ;  /* 0x0012bc0001077983 */ /* 0x000ea80000300800 */
[----:B------:R-:W3:Y:S04]  /*88bd0*/  LDL R0, [R1+0x147c] ;  /* 0x00147c0001007983 */ /* 0x000ee80000100800 */
[----:B------:R-:W4:Y:S04]  /*88be0*/  LDL R18, [R1+0x1488] ;  /* 0x0014880001127983 */ /* 0x000f280000100800 */
[----:B------:R-:W3:Y:S04]  /*88bf0*/  LDL R19, [R1+0x148c] ;  /* 0x00148c0001137983 */ /* 0x000ee80000100800 */
[----:B------:R-:W-:Y:S04]  /*88c00*/  STL.64 [R1+0x1160], R8 ;  /* 0x0011600801007387 */ /* 0x000fe80000100a00 */
[----:B------:R0:W-:Y:S01]  /*88c10*/  STL.64 [R1+0x1168], R10 ;  /* 0x0011680a01007387 */ /* 0x0001e20000100a00 */
[----:B------:R-:W-:-:S02]  /*88c20*/  F2FP.F16.E4M3.UNPACK_B R26, R26 ;  /* 0x0000001aff1a723e */ /* 0x000fc400020006ff */
[----:B------:R-:W-:Y:S01]  /*88c30*/  F2FP.F16.E4M3.UNPACK_B R27, R27 ;  /* 0x0000001bff1b723e */ /* 0x000fe200020006ff */
[----:B------:R-:W3:Y:S01]  /*88c40*/  LDL R16, [R1+0x1498] ;  /* 0x0014980001107983 */ /* 0x000ee20000100800 */
[----:B------:R-:W-:Y:S02]  /*88c50*/  F2FP.F16.E4M3.UNPACK_B R24, R24 ;  /* 0x00000018ff18723e */ /* 0x000fe400020006ff */
[----:B------:R-:W-:Y:S01]  /*88c60*/  F2FP.F16.E4M3.UNPACK_B R25, R25 ;  /* 0x00000019ff19723e */ /* 0x000fe200020006ff */
[----:B------:R-:W3:Y:S04]  /*88c70*/  LDL R17, [R1+0x149c] ;  /* 0x00149c0001117983 */ /* 0x000ee80000100800 */
[----:B0-----:R-:W3:Y:S04]  /*88c80*/  LDL R10, [R1+0x14a8] ;  /* 0x0014a800010a7983 */ /* 0x001ee80000100800 */
[----:B------:R-:W3:Y:S01]  /*88c90*/  LDL R11, [R1+0x14ac] ;  /* 0x0014ac00010b7983 */ /* 0x000ee20000100800 */
[C---:B------:R-:W-:Y:S08]  /*88ca0*/  HMMA.16816.F32 R20, R12.reuse, R26, R20 ;  /* 0x0000001a0c14723c */ /* 0x040ff00000001814 */
[----:B--2---:R-:W-:Y:S01]  /*88cb0*/  HMMA.16816.F32 R4, R12, R24, R4 ;  /* 0x000000180c04723c */ /* 0x004fe20000001804 */
[----:B---3--:R0:W-:Y:S04]  /*88cc0*/  STL.64 [R1+0xac90], R10 ;  /* 0x00ac900a01007387 */ /* 0x0081e80000100a00 */
[----:B------:R-:W2:Y:S04]  /*88cd0*/  LDL.LU R8, [R1+0x12f0] ;  /* 0x0012f00001087983 */ /* 0x000ea80000300800 */
[----:B------:R-:W2:Y:S04]  /*88ce0*/  LDL.LU R9, [R1+0x12f4] ;  /* 0x0012f40001097983 */ /* 0x000ea80000300800 */
[----:B0-----:R-:W2:Y:S04]  /*88cf0*/  LDL.LU R10, [R1+0x12f8] ;  /* 0x0012f800010a7983 */ /* 0x001ea80000300800 */
[----:B------:R-:W2:Y:S04]  /*88d00*/  LDL.LU R11, [R1+0x12fc] ;  /* 0x0012fc00010b7983 */ /* 0x000ea80000300800 */
[----:B------:R-:W-:Y:S04]  /*88d10*/  STL [R1+0xac54], R28 ;  /* 0x00ac541c01007387 */ /* 0x000fe80000100800 */
[----:B------:R-:W-:Y:S04]  /*88d20*/  STL [R1+0xac50], R29 ;  /* 0x00ac501d01007387 */ /* 0x000fe80000100800 */
[----:B------:R-:W-:Y:S04]  /*88d30*/  STL.64 [R1+0x11b0], R20 ;  /* 0x0011b01401007387 */ /* 0x000fe80000100a00 */
[----:B------:R0:W-:Y:S04]  /*88d40*/  STL.64 [R1+0x11b8], R22 ;  /* 0x0011b81601007387 */ /* 0x0001e80000100a00 */
[----:B0-----:R-:W3:Y:S04]  /*88d50*/  LDL.LU.64 R22, [R1+0xacb0] ;  /* 0x00acb00001167983 */ /* 0x001ee80000300a00 */
[----:B------:R-:W2:Y:S04]  /*88d60*/  LDL.LU R21, [R1+0xaca8] ;  /* 0x00aca80001157983 */ /* 0x000ea80000300800 */
[----:B------:R-:W-:Y:S04]  /*88d70*/  STL.64 [R1+0x11d0], R4 ;  /* 0x0011d00401007387 */ /* 0x000fe80000100a00 */
[----:B------:R0:W-:Y:S04]  /*88d80*/  STL.64 [R1+0x11d8], R6 ;  /* 0x0011d80601007387 */ /* 0x0001e80000100a00 */
[----:B0-----:R-:W4:Y:S04]  /*88d90*/  LDL.LU.64 R6, [R1+0xaca0] ;  /* 0x00aca00001067983 */ /* 0x001f280000300a00 */
[----:B------:R-:W4:Y:S04]  /*88da0*/  LDL.LU.64 R4, [R1+0xac98] ;  /* 0x00ac980001047983 */ /* 0x000f280000300a00 */
[----:B------:R-:W-:Y:S04]  /*88db0*/  STL.64 [R1+0xac18], R26 ;  /* 0x00ac181a01007387 */ /* 0x000fe80000100a00 */
[----:B------:R0:W-:Y:S04]  /*88dc0*/  STL.64 [R1+0xac10], R24 ;  /* 0x00ac101801007387 */ /* 0x0001e80000100a00 */
[----:B0-----:R-:W4:Y:S04]  /*88dd0*/  LDL.LU R24, [R1+0x1320] ;  /* 0x0013200001187983 */ /* 0x001f280000300800 */
[----:B------:R-:W4:Y:S04]  /*88de0*/  LDL.LU R25, [R1+0x1324] ;  /* 0x0013240001197983 */ /* 0x000f280000300800 */
[----:B------:R-:W4:Y:S04]  /*88df0*/  LDL.LU R26, [R1+0x1328] ;  /* 0x00132800011a7983 */ /* 0x000f280000300800 */
[----:B------:R-:W4:Y:S01]  /*88e00*/  LDL.LU R27, [R1+0x132c] ;  /* 0x00132c00011b7983 */ /* 0x000f220000300800 */
[----:B---3--:R-:W-:-:S02]  /*88e10*/  F2FP.F16.E4M3.UNPACK_B R22, R22 ;  /* 0x00000016ff16723e */ /* 0x008fc400020006ff */
[----:B------:R-:W-:Y:S02]  /*88e20*/  F2FP.F16.E4M3.UNPACK_B R23, R23 ;  /* 0x00000017ff17723e */ /* 0x000fe400020006ff */
[----:B--2---:R-:W-:Y:S02]  /*88e30*/  F2FP.F16.E4M3.UNPACK_B R20, R21 ;  /* 0x00000015ff14723e */ /* 0x004fe400020006ff */
[----:B------:R-:W-:-:S07]  /*88e40*/  F2FP.F16.E4M3.UNPACK_B R21, R0 ;  /* 0x00000000ff15723e */ /* 0x000fce00020006ff */
[C---:B------:R-:W-:Y:S08]  /*88e50*/  HMMA.16816.F32 R8, R12.reuse, R20, R8 ;  /* 0x000000140c08723c */ /* 0x040ff00000001808 */
[----:B----4-:R-:W-:-:S15]  /*88e60*/  HMMA.16816.F32 R4, R12, R22, R4 ;  /* 0x000000160c04723c */ /* 0x010fde0000001804 */
[----:B------:R-:W-:-:S04]  /*88e70*/  NOP ;  /* 0x0000000000007918 */ /* 0x000fc80000000000 */
[----:B------:R0:W-:Y:S04]  /*88e80*/  STL.64 [R1+0x1200], R4 ;  /* 0x0012000401007387 */ /* 0x0001e80000100a00 */
[----:B------:R1:W-:Y:S04]  /*88e90*/  STL.64 [R1+0x1208], R6 ;  /* 0x0012080601007387 */ /* 0x0003e80000100a00 */
[----:B0-----:R-:W2:Y:S04]  /*88ea0*/  LDL.LU R4, [R1+0x1340] ;  /* 0x0013400001047983 */ /* 0x001ea80000300800 */
[----:B------:R-:W2:Y:S04]  /*88eb0*/  LDL.LU R5, [R1+0x1344] ;  /* 0x0013440001057983 */ /* 0x000ea80000300800 */
[----:B-1----:R-:W2:Y:S04]  /*88ec0*/  LDL.LU R6, [R1+0x1348] ;  /* 0x0013480001067983 */ /* 0x002ea80000300800 */
[----:B------:R-:W2:Y:S04]  /*88ed0*/  LDL.LU R7, [R1+0x134c] ;  /* 0x00134c0001077983 */ /* 0x000ea80000300800 */
[----:B------:R-:W3:Y:S04]  /*88ee0*/  LDL R0, [R1+0x14b8] ;  /* 0x0014b80001007983 */ /* 0x000ee80000100800 */
[----:B------:R-:W-:Y:S04]  /*88ef0*/  STL.64 [R1+0x1230], R8 ;  /* 0x0012300801007387 */ /* 0x000fe80000100a00 */
[----:B------:R0:W-:Y:S04]  /*88f00*/  STL.64 [R1+0x1238], R10 ;  /* 0x0012380a01007387 */ /* 0x0001e80000100a00 */
[----:B0-----:R-:W4:Y:S04]  /*88f10*/  LDL.LU.64 R10, [R1+0xac90] ;  /* 0x00ac9000010a7983 */ /* 0x001f280000300a00 */
[----:B------:R-:W-:Y:S04]  /*88f20*/  STL.64 [R1+0xabf8], R22 ;  /* 0x00abf81601007387 */ /* 0x000fe80000100a00 */
[----:B------:R0:W-:Y:S04]  /*88f30*/  STL.64 [R1+0xabf0], R20 ;  /* 0x00abf01401007387 */ /* 0x0001e80000100a00 */
[----:B0-----:R-:W2:Y:S04]  /*88f40*/  LDL.LU R20, [R1+0x1310] ;  /* 0x0013100001147983 */ /* 0x001ea80000300800 */
[----:B------:R-:W2:Y:S04]  /*88f50*/  LDL.LU R21, [R1+0x1314] ;  /* 0x0013140001157983 */ /* 0x000ea80000300800 */
[----:B------:R-:W2:Y:S04]  /*88f60*/  LDL.LU R22, [R1+0x1318] ;  /* 0x0013180001167983 */ /* 0x000ea80000300800 */
[----:B------:R-:W2:Y:S01]  /*88f70*/  LDL.LU R23, [R1+0x131c] ;  /* 0x00131c0001177983 */ /* 0x000ea20000300800 */
[----:B------:R-:W-:-:S02]  /*88f80*/  F2FP.F16.E4M3.UNPACK_B R18, R18 ;  /* 0x00000012ff12723e */ /* 0x000fc400020006ff */
[----:B------:R-:W-:Y:S02]  /*88f90*/  F2FP.F16.E4M3.UNPACK_B R19, R19 ;  /* 0x00000013ff13723e */ /* 0x000fe400020006ff */
[----:B------:R-:W-:Y:S02]  /*88fa0*/  F2FP.F16.E4M3.UNPACK_B R16, R16 ;  /* 0x00000010ff10723e */ /* 0x000fe400020006ff */
[----:B------:R-:W-:-:S03]  /*88fb0*/  F2FP.F16.E4M3.UNPACK_B R17, R17 ;  /* 0x00000011ff11723e */ /* 0x000fc600020006ff */
[----:B--2---:R-:W-:-:S15]  /*88fc0*/  HMMA.16816.F32 R20, R12, R18, R20 ;  /* 0x000000120c14723c */ /* 0x004fde0000001814 */
[----:B------:R-:W-:-:S04]  /*88fd0*/  NOP ;  /* 0x0000000000007918 */ /* 0x000fc80000000000 */
[----:B------:R-:W-:Y:S04]  /*88fe0*/  STL.64 [R1+0x1260], R20 ;  /* 0x0012601401007387 */ /* 0x000fe80000100a00 */
[----:B------:R0:W-:Y:S02]  /*88ff0*/  STL.64 [R1+0x1268], R22 ;  /* 0x0012681601007387 */ /* 0x0001e40000100a00 */
[----:B0-----:R-:W-:Y:S02]  /*89000*/  HMMA.16816.F32 R20, R12, R16, R24 ;  /* 0x000000100c14723c */ /* 0x001fe40000001818 */
[----:B------:R-:W-:Y:S04]  /*89010*/  STL.64 [R1+0xabd8], R18 ;  /* 0x00abd81201007387 */ /* 0x000fe80000100a00 */
[----:B------:R0:W-:-:S13]  /*89020*/  STL.64 [R1+0xabd0], R16 ;  /* 0x00abd01001007387 */ /* 0x0001da0000100a00 */
[----:B------:R1:W-:Y:S04]  /*89030*/  STL.64 [R1+0x12a0], R20 ;  /* 0x0012a01401007387 */ /* 0x0003e80000100a00 */
[----:B------:R2:W-:Y:S04]  /*89040*/  STL.64 [R1+0x12a8], R22 ;  /* 0x0012a81601007387 */ /* 0x0005e80000100a00 */
[----:B0-----:R-:W2:Y:S04]  /*89050*/  LDL.LU R16, [R1+0x1300] ;  /* 0x0013000001107983 */ /* 0x001ea80000300800 */
[----:B------:R-:W2:Y:S04]  /*89060*/  LDL.LU R17, [R1+0x1304] ;  /* 0x0013040001117983 */ /* 0x000ea80000300800 */
[----:B------:R-:W2:Y:S04]  /*89070*/  LDL.LU R18, [R1+0x1308] ;  /* 0x0013080001127983 */ /* 0x000ea80000300800 */
[----:B------:R-:W2:Y:S01]  /*89080*/  LDL.LU R19, [R1+0x130c] ;  /* 0x00130c0001137983 */ /* 0x000ea20000300800 */
[----:B------:R-:W-:-:S02]  /*89090*/  IMAD.MOV.U32 R26, RZ, RZ, R3 ;  /* 0x000000ffff1a7224 */ /* 0x000fc400078e0003 */
[----:B------:R-:W-:Y:S01]  /*890a0*/  IMAD.MOV.U32 R27, RZ, RZ, R2 ;  /* 0x000000ffff1b7224 */ /* 0x000fe200078e0002 */
[----:B--2---:R-:W-:Y:S04]  /*890b0*/  STL.64 [R1+0xac28], R18 ;  /* 0x00ac281201007387 */ /* 0x004fe80000100a00 */
[----:B------:R0:W-:Y:S04]  /*890c0*/  STL.64 [R1+0xac20], R16 ;  /* 0x00ac201001007387 */ /* 0x0001e80000100a00 */
[----:B------:R-:W2:Y:S04]  /*890d0*/  LDL.64 R24, [R1+0x8] ;  /* 0x0000080001187983 */ /* 0x000ea80000100a00 */
[----:B------:R-:W-:Y:S01]  /*890e0*/  STL.64 [R1+0xac38], R26 ;  /* 0x00ac381a01007387 */ /* 0x000fe20000100a00 */
[----:B----4-:R-:W-:-:S02]  /*890f0*/  F2FP.F16.E4M3.UNPACK_B R10, R10 ;  /* 0x0000000aff0a723e */ /* 0x010fc400020006ff */
[----:B------:R-:W-:Y:S01]  /*89100*/  F2FP.F16.E4M3.UNPACK_B R11, R11 ;  /* 0x0000000bff0b723e */ /* 0x000fe200020006ff */
[----:B--2---:R-:W-:Y:S04]  /*89110*/  STL.64 [R1+0xac30], R24 ;  /* 0x00ac301801007387 */ /* 0x004fe80000100a00 */
[----:B-1----:R-:W2:Y:S04]  /*89120*/  LDL.LU R20, [R1+0x12e0] ;  /* 0x0012e00001147983 */ /* 0x002ea80000300800 */
[----:B------:R-:W2:Y:S04]  /*89130*/  LDL.LU R21, [R1+0x12e4] ;  /* 0x0012e40001157983 */ /* 0x000ea80000300800 */
[----:B------:R-:W4:Y:S04]  /*89140*/  LDL.LU R22, [R1+0x12e8] ;  /* 0x0012e80001167983 */ /* 0x000f280000300800 */
[----:B------:R-:W4:Y:S01]  /*89150*/  LDL.LU R23, [R1+0x12ec] ;  /* 0x0012ec0001177983 */ /* 0x000f220000300800 */
[----:B0-----:R-:W-:Y:S03]  /*89160*/  HMMA.16816.F32 R16, R12, R10, R4 ;  /* 0x0000000a0c10723c */ /* 0x001fe60000001804 */
[----:B----4-:R-:W-:Y:S04]  /*89170*/  STL.64 [R1+0xac48], R22 ;  /* 0x00ac481601007387 */ /* 0x010fe80000100a00 */
[----:B--2---:R-:W-:Y:S04]  /*89180*/  STL.64 [R1+0xac40], R20 ;  /* 0x00ac401401007387 */ /* 0x004fe80000100a00 */
[----:B------:R-:W2:Y:S04]  /*89190*/  LDL R9, [R1+0x14bc] ;  /* 0x0014bc0001097983 */ /* 0x000ea80000100800 */
[----:B------:R-:W4:Y:S04]  /*891a0*/  LDL R6, [R1+0x14c8] ;  /* 0x0014c80001067983 */ /* 0x000f280000100800 */
[----:B------:R0:W-:Y:S04]  /*891b0*/  STL.64 [R1+0x12b0], R16 ;  /* 0x0012b01001007387 */ /* 0x0001e80000100a00 */
[----:B------:R-:W-:Y:S04]  /*891c0*/  STL.64 [R1+0x12b8], R18 ;  /* 0x0012b81201007387 */ /* 0x000fe80000100a00 */
[----:B------:R-:W2:Y:S04]  /*891d0*/  LDL R7, [R1+0x14cc] ;  /* 0x0014cc0001077983 */ /* 0x000ea80000100800 */
[----:B------:R-:W2:Y:S04]  /*891e0*/  LDL R4, [R1+0x14d8] ;  /* 0x0014d80001047983 */ /* 0x000ea80000100800 */
[----:B------:R-:W2:Y:S04]  /*891f0*/  LDL R5, [R1+0x14dc] ;  /* 0x0014dc0001057983 */ /* 0x000ea80000100800 */
[----:B------:R-:W2:Y:S04]  /*89200*/  LDL R2, [R1+0x14e8] ;  /* 0x0014e80001027983 */ /* 0x000ea80000100800 */
[----:B------:R-:W2:Y:S04]  /*89210*/  LDL R3, [R1+0x14ec] ;  /* 0x0014ec0001037983 */ /* 0x000ea80000100800 */
[----:B0-----:R-:W2:Y:S04]  /*89220*/  LDL.LU R16, [R1+0x1d24] ;  /* 0x001d240001107983 */ /* 0x001ea80000300800 */
[----:B------:R-:W2:Y:S01]  /*89230*/  LDL.LU R28, [R1+0x1d30] ;  /* 0x001d3000011c7983 */ /* 0x000ea20000300800 */
[----:B---3--:R-:W-:-:S03]  /*89240*/  F2FP.F16.E4M3.UNPACK_B R8, R0 ;  /* 0x00000000ff08723e */ /* 0x008fc600020006ff */
[----:B--2---:R0:W-:Y:S04]  /*89250*/  STL [R1+0xac58], R28 ;  /* 0x00ac581c01007387 */ /* 0x0041e80000100800 */
[----:B0-----:R-:W2:Y:S04]  /*89260*/  LDL.LU R28, [R1+0x1d28] ;  /* 0x001d2800011c7983 */ /* 0x001ea80000300800 */
[----:B------:R-:W3:Y:S04]  /*89270*/  LDL.LU R29, [R1+0x1d38] ;  /* 0x001d3800011d7983 */ /* 0x000ee80000300800 */
        /* <DEDUP_REMOVED lines=18> */
[----:B------:R-:W-:-:S03]  /*893a0*/  F2FP.F16.E4M3.UNPACK_B R9, R9 ;  /* 0x00000009ff09723e */ /* 0x000fc600020006ff */
[----:B--2---:R-:W-:Y:S04]  /*893b0*/  STL.64 [R1+0xac88], R22 ;  /* 0x00ac881601007387 */ /* 0x004fe80000100a00 */
[----:B------:R0:W-:Y:S04]  /*893c0*/  STL.64 [R1+0xac80], R20 ;  /* 0x00ac801401007387 */ /* 0x0001e80000100a00 */
[----:B0-----:R-:W2:Y:S04]  /*893d0*/  LDL.LU R20, [R1+0x1360] ;  /* 0x0013600001147983 */ /* 0x001ea80000300800 */
[----:B------:R-:W2:Y:S04]  /*893e0*/  LDL.LU R21, [R1+0x1364] ;  /* 0x0013640001157983 */ /* 0x000ea80000300800 */
[----:B------:R-:W2:Y:S04]  /*893f0*/  LDL.LU R22, [R1+0x1368] ;  /* 0x0013680001167983 */ /* 0x000ea80000300800 */
[----:B------:R-:W2:Y:S04]  /*89400*/  LDL.LU R23, [R1+0x136c] ;  /* 0x00136c0001177983 */ /* 0x000ea80000300800 */
[----:B------:R-:W3:Y:S04]  /*89410*/  LDL R18, [R1+0x18] ;  /* 0x0000180001127983 */ /* 0x000ee80000100800 */
[----:B------:R-:W3:Y:S04]  /*89420*/  LDL R19, [R1+0x1c] ;  /* 0x00001c0001137983 */ /* 0x000ee80000100800 */
        /* <DEDUP_REMOVED lines=9> */
[----:B------:R-:W2:Y:S01]  /*894c0*/  LDL.LU.64 R20, [R1+0xac80] ;  /* 0x00ac800001147983 */ /* 0x000ea20000300a00 */
[----:B----4-:R-:W-:-:S02]  /*894d0*/  F2FP.F16.E4M3.UNPACK_B R6, R6 ;  /* 0x00000006ff06723e */ /* 0x010fc400020006ff */
[----:B------:R-:W-:Y:S01]  /*894e0*/  F2FP.F16.E4M3.UNPACK_B R7, R7 ;  /* 0x00000007ff07723e */ /* 0x000fe200020006ff */
[----:B------:R0:W-:Y:S04]  /*894f0*/  STL.64 [R1+0xabb8], R10 ;  /* 0x00abb80a01007387 */ /* 0x0001e80000100a00 */
[----:B0-----:R-:W4:Y:S04]  /*89500*/  LDL R10, [R1+0x10] ;  /* 0x00001000010a7983 */ /* 0x001f280000100800 */
[----:B------:R-:W4:Y:S04]  /*89510*/  LDL R11, [R1+0x14] ;  /* 0x00001400010b7983 */ /* 0x000f280000100800 */
[----:B------:R0:W-:Y:S04]  /*89520*/  STL.64 [R1+0xabb0], R8 ;  /* 0x00abb00801007387 */ /* 0x0001e80000100a00 */
[----:B0-----:R-:W3:Y:S04]  /*89530*/  LDL.LU R9, [R1+0x1d2c] ;  /* 0x001d2c0001097983 */ /* 0x001ee80000300800 */
[----:B------:R-:W3:Y:S01]  /*89540*/  LDL.LU R8, [R1+0x1d34] ;  /* 0x001d340001087983 */ /* 0x000ee20000300800 */
[----:B--2---:R-:W-:-:S15]  /*89550*/  HMMA.16816.F32 R20, R12, R6, R20 ;  /* 0x000000060c14723c */ /* 0x004fde0000001814 */
[----:B------:R-:W-:-:S04]  /*89560*/  NOP ;  /* 0x0000000000007918 */ /* 0x000fc80000000000 */
[----:B------:R-:W-:Y:S04]  /*89570*/  STL.64 [R1+0x1340], R20 ;  /* 0x0013401401007387 */ /* 0x000fe80000100a00 */
[----:B------:R0:W-:Y:S04]  /*89580*/  STL.64 [R1+0x1348], R22 ;  /* 0x0013481601007387 */ /* 0x0001e80000100a00 */
[----:B0-----:R-:W2:Y:S04]  /*89590*/  LDL.LU.64 R22, [R1+0xac78] ;  /* 0x00ac780001167983 */ /* 0x001ea80000300a00 */
[----:B------:R-:W2:Y:S01]  /*895a0*/  LDL.LU.64 R20, [R1+0xac70] ;  /* 0x00ac700001147983 */ /* 0x000ea20000300a00 */
[----:B------:R-:W-:-:S02]  /*895b0*/  F2FP.F16.E4M3.UNPACK_B R4, R4 ;  /* 0x00000004ff04723e */ /* 0x000fc400020006ff */
[----:B------:R-:W-:Y:S01]  /*895c0*/  F2FP.F16.E4M3.UNPACK_B R5, R5 ;  /* 0x00000005ff05723e */ /* 0x000fe200020006ff */
[----:B------:R-:W-:-:S06]  /*895d0*/  IMAD R16, R16, 0x100, R28 ;  /* 0x0000010010107824 */ /* 0x000fcc00078e021c */
        /* <DEDUP_REMOVED lines=11> */
[----:B------:R-:W4:Y:S04]  /*89690*/  LDL.LU R7, [R1+0x133c] ;  /* 0x00133c0001077983 */ /* 0x000f280000300800 */
[----:B------:R-:W4:Y:S01]  /*896a0*/  LDL.LU R28, [R1+0xac58] ;  /* 0x00ac5800011c7983 */ /* 0x000f220000300800 */
[----:B------:R-:W-:-:S02]  /*896b0*/  F2FP.F16.E4M3.UNPACK_B R2, R2 ;  /* 0x00000002ff02723e */ /* 0x000fc400020006ff */
[----:B------:R-:W-:Y:S01]  /*896c0*/  F2FP.F16.E4M3.UNPACK_B R3, R3 ;  /* 0x00000003ff03723e */ /* 0x000fe200020006ff */
[----:B---3--:R-:W-:Y:S02]  /*896d0*/  IMAD R8, R8, 0x100, R29 ;  /* 0x0000010008087824 */ /* 0x008fe400078e021d */
[----:B------:R-:W-:-:S04]  /*896e0*/  IMAD R0, R0, 0x100, R17 ;  /* 0x0000010000007824 */ /* 0x000fc800078e0211 */
[----:B--2---:R-:W-:Y:S01]  /*896f0*/  HMMA.16816.F32 R12, R12, R2, R20 ;  /* 0x000000020c0c723c */ /* 0x004fe20000001814 */
[----:B----4-:R-:W-:Y:S02]  /*89700*/  IMAD R9, R9, 0x100, R28 ;  /* 0x0000010009097824 */ /* 0x010fe400078e021c */
[----:B------:R-:W2:Y:S04]  /*89710*/  LDL.LU R28, [R1+0xac54] ;  /* 0x00ac5400011c7983 */ /* 0x000ea80000300800 */
[----:B------:R-:W2:Y:S04]  /*89720*/  LDL.LU R29, [R1+0xac50] ;  /* 0x00ac5000011d7983 */ /* 0x000ea80000300800 */
[----:B------:R-:W3:Y:S04]  /*89730*/  LDL.LU.64 R22, [R1+0xac48] ;  /* 0x00ac480001167983 */ /* 0x000ee80000300a00 */
[----:B------:R-:W3:Y:S04]  /*89740*/  LDL.LU.64 R20, [R1+0xac40] ;  /* 0x00ac400001147983 */ /* 0x000ee80000300a00 */
[----:B------:R-:W-:Y:S04]  /*89750*/  STL [R1+0xab88], R3 ;  /* 0x00ab880301007387 */ /* 0x000fe80000100800 */
[----:B------:R0:W-:Y:S04]  /*89760*/  STL.64 [R1+0x13b0], R12 ;  /* 0x0013b00c01007387 */ /* 0x0001e80000100a00 */
[----:B------:R1:W-:Y:S01]  /*89770*/  STL.64 [R1+0x13b8], R14 ;  /* 0x0013b80e01007387 */ /* 0x0003e20000100a00 */
[----:B0-----:R-:W-:-:S02]  /*89780*/  F2FP.F16.E4M3.UNPACK_B R12, R16 ;  /* 0x00000010ff0c723e */ /* 0x001fc400020006ff */
[----:B------:R-:W-:Y:S02]  /*89790*/  F2FP.F16.E4M3.UNPACK_B R13, R9 ;  /* 0x00000009ff0d723e */ /* 0x000fe400020006ff */
[----:B-1----:R-:W-:Y:S02]  /*897a0*/  F2FP.F16.E4M3.UNPACK_B R14, R8 ;  /* 0x00000008ff0e723e */ /* 0x002fe400020006ff */
[----:B------:R-:W-:-:S07]  /*897b0*/  F2FP.F16.E4M3.UNPACK_B R15, R0 ;  /* 0x00000000ff0f723e */ /* 0x000fce00020006ff */
[----:B------:R-:W-:Y:S01]  /*897c0*/  HMMA.16816.F32 R16, R12, R18, R24 ;  /* 0x000000120c10723c */ /* 0x000fe20000001818 */
[----:B------:R-:W3:Y:S04]  /*897d0*/  LDL.LU.64 R26, [R1+0xac38] ;  /* 0x00ac3800011a7983 */ /* 0x000ee80000300a00 */
[----:B------:R-:W4:-:S14]  /*897e0*/  LDL.LU.64 R24, [R1+0xac30] ;  /* 0x00ac300001187983 */ /* 0x000f1c0000300a00 */
[----:B------:R-:W-:Y:S04]  /*897f0*/  STL.64 [R1+0x13d0], R16 ;  /* 0x0013d01001007387 */ /* 0x000fe80000100a00 */
[----:B------:R0:W-:Y:S04]  /*89800*/  STL.64 [R1+0x13d8], R18 ;  /* 0x0013d81201007387 */ /* 0x0001e80000100a00 */
[----:B0-----:R-:W4:Y:S04]  /*89810*/  LDL.LU.64 R18, [R1+0xac28] ;  /* 0x00ac280001127983 */ /* 0x001f280000300a00 */
[----:B------:R-:W4:Y:S01]  /*89820*/  LDL.LU.64 R16, [R1+0xac20] ;  /* 0x00ac200001107983 */ /* 0x000f220000300a00 */
[----:B------:R-:W-:-:S15]  /*89830*/  HMMA.16816.F32 R8, R12, R10, R4 ;  /* 0x0000000a0c08723c */ /* 0x000fde0000001804 */
[----:B------:R-:W-:-:S04]  /*89840*/  NOP ;  /* 0x0000000000007918 */ /* 0x000fc80000000000 */
[----:B------:R0:W-:Y:S04]  /*89850*/  STL.64 [R1+0x13c0], R8 ;  /* 0x0013c00801007387 */ /* 0x0001e80000100a00 */
[----:B------:R-:W-:Y:S01]  /*89860*/  STL.64 [R1+0x13c8], R10 ;  /* 0x0013c80a01007387 */ /* 0x000fe20000100a00 */
[----:B----4-:R-:W-:-:S15]  /*89870*/  HMMA.16816.F32 R4, R12, R24, R16 ;  /* 0x000000180c04723c */ /* 0x010fde0000001810 */
[----:B------:R-:W-:-:S04]  /*89880*/  NOP ;  /* 0x0000000000007918 */ /* 0x000fc80000000000 */
[----:B------:R-:W-:Y:S04]  /*89890*/  STL.64 [R1+0x13a0], R4 ;  /* 0x0013a00401007387 */ /* 0x000fe80000100a00 */
[----:B------:R3:W-:Y:S04]  /*898a0*/  STL.64 [R1+0x13a8], R6 ;  /* 0x0013a80601007387 */ /* 0x0007e80000100a00 */
[----:B0-----:R-:W4:Y:S01]  /*898b0*/  LDL.LU R8, [R1+0x1090] ;  /* 0x0010900001087983 */ /* 0x001f220000300800 */
[----:B---3--:R-:W-:-:S15]  /*898c0*/  HMMA.16816.F32 R4, R12, R26, R20 ;  /* 0x0000001a0c04723c */ /* 0x008fde0000001814 */
[----:B------:R-:W-:-:S04]  /*898d0*/  NOP ;  /* 0x0000000000007918 */ /* 0x000fc80000000000 */
[----:B------:R-:W-:Y:S04]  /*898e0*/  STL.64 [R1+0x1390], R4 ;  /* 0x0013900401007387 */ /* 0x000fe80000100a00 */
[----:B------:R-:W-:Y:S04]  /*898f0*/  STL.64 [R1+0x1398], R6 ;  /* 0x0013980601007387 */ /* 0x000fe80000100a00 */
[----:B------:R-:W4:Y:S04]  /*89900*/  LDL.LU R9, [R1+0x1094] ;  /* 0x0010940001097983 */ /* 0x000f280000300800 */
[----:B------:R-:W3:Y:S04]  /*89910*/  LDL.LU R10, [R1+0x1098] ;  /* 0x00109800010a7983 */ /* 0x000ee80000300800 */
[----:B------:R-:W3:Y:S04]  /*89920*/  LDL.LU R11, [R1+0x109c] ;  /* 0x00109c00010b7983 */ /* 0x000ee80000300800 */
[----:B------:R-:W2:Y:S04]  /*89930*/  LDL.LU R20, [R1+0x1270] ;  /* 0x0012700001147983 */ /* 0x000ea80000300800 */
[----:B------:R-:W2:Y:S04]  /*89940*/  LDL.LU R21, [R1+0x1274] ;  /* 0x0012740001157983 */ /* 0x000ea80000300800 */
[----:B------:R-:W2:Y:S04]  /*89950*/  LDL.LU R22, [R1+0x1278] ;  /* 0x0012780001167983 */ /* 0x000ea80000300800 */
[----:B------:R-:W2:Y:S01]  /*89960*/  LDL.LU R23, [R1+0x127c] ;  /* 0x00127c0001177983 */ /* 0x000ea20000300800 */
[----:B------:R-:W-:-:S02]  /*89970*/  IMAD.MOV.U32 R3, RZ, RZ, R24 ;  /* 0x000000ffff037224 */ /* 0x000fc400078e0018 */
[----:B------:R-:W-:Y:S01]  /*89980*/  IMAD.MOV.U32 R0, RZ, RZ, R25 ;  /* 0x000000ffff007224 */ /* 0x000fe200078e0019 */
[----:B------:R-:W3:Y:S04]  /*89990*/  LDL.LU R24, [R1+0x12c0] ;  /* 0x0012c00001187983 */ /* 0x000ee80000300800 */
[----:B------:R-:W3:Y:S04]  /*899a0*/  LDL.LU R25, [R1+0x12c4] ;  /* 0x0012c40001197983 */ /* 0x000ee80000300800 */
        /* <DEDUP_REMOVED lines=19> */
[----:B----4-:R0:W-:Y:S04]  /*89ae0*/  STL.64 [R1+0xabc0], R8 ;  /* 0x00abc00801007387 */ /* 0x0101e80000100a00 */
        /* <DEDUP_REMOVED lines=19> */
[----:B------:R0:W-:Y:S04]  /*89c20*/  STL [R1+0xab74], R28 ;  /* 0x00ab741c01007387 */ /* 0x0001e80000100800 */
[----:B0-----:R-:W2:Y:S04]  /*89c30*/  LDL.LU R28, [R1+0x1d4c] ;  /* 0x001d4c00011c7983 */ /* 0x001ea80000300800 */
[----:B------:R0:W-:Y:S04]  /*89c40*/  STL [R1+0xab70], R29 ;  /* 0x00ab701d01007387 */ /* 0x0001e80000100800 */
[----:B0-----:R-:W2:Y:S01]  /*89c50*/  LDL.LU R29, [R1+0x1d54] ;  /* 0x001d5400011d7983 */ /* 0x001ea20000300800 */
        /* <DEDUP_REMOVED lines=12> */
[----:B------:R0:W-:Y:S04]  /*89d20*/  STL.64 [R1+0xab20], R26 ;  /* 0x00ab201a01007387 */ /* 0x0001e80000100a00 */
[----:B0-----:R-:W3:Y:S04]  /*89d30*/  LDL.LU R26, [R1+0x1d50] ;  /* 0x001d5000011a7983 */ /* 0x001ee80000300800 */
[----:B------:R-:W3:Y:S04]  /*89d40*/  LDL.LU R27, [R1+0x1d58] ;  /* 0x001d5800011b7983 */ /* 0x000ee80000300800 */
[----:B------:R0:W-:Y:S04]  /*89d50*/  STL.64 [R1+0xab18], R24 ;  /* 0x00ab181801007387 */ /* 0x0001e80000100a00 */
[----:B0-----:R-:W3:Y:S04]  /*89d60*/  LDL.LU R24, [R1+0x1d48] ;  /* 0x001d480001187983 */ /* 0x001ee80000300800 */
        /* <DEDUP_REMOVED lines=49> */
[----:B------:R-:W-:Y:S04]  /*8a080*/  STL [R1+0xaad4], R8 ;  /* 0x00aad40801007387 */ /* 0x000fe80000100800 */
[----:B------:R-:W-:Y:S04]  /*8a090*/  STL [R1+0xaad0], R9 ;  /* 0x00aad00901007387 */ /* 0x000fe80000100800 */
[----:B------:R4:W-:Y:S01]  /*8a0a0*/  STL.64 [R1+0xab28], R10 ;  /* 0x00ab280a01007387 */ /* 0x0009e20000100a00 */
[----:B------:R-:W-:-:S02]  /*8a0b0*/  IMAD R28, R28, 0x100, R26 ;  /* 0x000001001c1c7824 */ /* 0x000fc400078e021a */
[----:B------:R-:W-:Y:S01]  /*8a0c0*/  IMAD R29, R29, 0x100, R27 ;  /* 0x000001001d1d7824 */ /* 0x000fe200078e021b */
[C---:B--2---:R-:W-:Y:S08]  /*8a0d0*/  HMMA.16816.F32 R16, R12.reuse, R6, R16 ;  /* 0x000000060c10723c */ /* 0x044ff00000001810 */
[----:B----4-:R-:W-:Y:S01]  /*8a0e0*/  HMMA.16816.F32 R8, R12, R4, R20 ;  /* 0x000000040c08723c */ /* 0x010fe20000001814 */
[----:B------:R-:W-:Y:S10]  /*8a0f0*/  STL.64 [R1+0xaab8], R6 ;  /* 0x00aab80601007387 */ /* 0x000ff40000100a00 */
[----:B------:R-:W-:Y:S04]  /*8a100*/  STL.64 [R1+0x12d0], R16 ;  /* 0x0012d01001007387 */ /* 0x000fe80000100a00 */
[----:B------:R-:W-:Y:S04]  /*8a110*/  STL.64 [R1+0x12d8], R18 ;  /* 0x0012d81201007387 */ /* 0x000fe80000100a00 */
[----:B------:R0:W-:Y:S04]  /*8a120*/  STL.64 [R1+0xaab0], R4 ;  /* 0x00aab00401007387 */ /* 0x0001e80000100a00 */
[----:B------:R1:W-:Y:S04]  /*8a130*/  STL.64 [R1+0x12c0], R8 ;  /* 0x0012c00801007387 */ /* 0x0003e80000100a00 */
[----:B------:R2:W-:Y:S01]  /*8a140*/  STL.64 [R1+0x12c8], R10 ;  /* 0x0012c80a01007387 */ /* 0x0005e20000100a00 */
[----:B0-----:R-:W-:-:S05]  /*8a150*/  IMAD R4, R25, 0x100, R24 ;  /* 0x0000010019047824 */ /* 0x001fca00078e0218 */
[----:B------:R-:W-:Y:S04]  /*8a160*/  STL [R1+0x3d0], R4 ;  /* 0x0003d00401007387 */ /* 0x000fe80000100800 */
[----:B------:R-:W3:Y:S04]  /*8a170*/  LDL.LU R20, [R1+0xfb0] ;  /* 0x000fb00001147983 */ /* 0x000ee80000300800 */
[----:B------:R-:W3:Y:S04]  /*8a180*/  LDL.LU R21, [R1+0xfb4] ;  /* 0x000fb40001157983 */ /* 0x000ee80000300800 */
[----:B------:R-:W4:Y:S04]  /*8a190*/  LDL.LU R22, [R1+0xfb8] ;  /* 0x000fb80001167983 */ /* 0x000f280000300800 */
[----:B------:R-:W4:Y:S04]  /*8a1a0*/  LDL.LU R23, [R1+0xfbc] ;  /* 0x000fbc0001177983 */ /* 0x000f280000300800 */
[----:B------:R-:W2:Y:S04]  /*8a1b0*/  LDL.LU R24, [R1+0xfe0] ;  /* 0x000fe00001187983 */ /* 0x000ea80000300800 */
[----:B------:R-:W2:Y:S04]  /*8a1c0*/  LDL.LU R25, [R1+0xfe4] ;  /* 0x000fe40001197983 */ /* 0x000ea80000300800 */
[----:B------:R-:W2:Y:S04]  /*8a1d0*/  LDL.LU R26, [R1+0xfe8] ;  /* 0x000fe800011a7983 */ /* 0x000ea80000300800 */
[----:B------:R-:W2:Y:S04]  /*8a1e0*/  LDL.LU R27, [R1+0xfec] ;  /* 0x000fec00011b7983 */ /* 0x000ea80000300800 */
[----:B--2---:R0:W-:Y:S04]  /*8a1f0*/  STL.64 [R1+0xab38], R26 ;  /* 0x00ab381a01007387 */ /* 0x0041e80000100a00 */
[----:B------:R2:W-:Y:S04]  /*8a200*/  STL.64 [R1+0xab30], R24 ;  /* 0x00ab301801007387 */ /* 0x0005e80000100a00 */
[----:B-1----:R-:W2:Y:S04]  /*8a210*/  LDL.LU R8, [R1+0xff0] ;  /* 0x000ff00001087983 */ /* 0x002ea80000300800 */
[----:B------:R-:W2:Y:S04]  /*8a220*/  LDL.LU R9, [R1+0xff4] ;  /* 0x000ff40001097983 */ /* 0x000ea80000300800 */
[----:B------:R-:W2:Y:S04]  /*8a230*/  LDL.LU R10, [R1+0xff8] ;  /* 0x000ff800010a7983 */ /* 0x000ea80000300800 */
[----:B------:R-:W2:Y:S01]  /*8a240*/  LDL.LU R11, [R1+0xffc] ;  /* 0x000ffc00010b7983 */ /* 0x000ea20000300800 */
[----:B0-----:R-:W-:-:S02]  /*8a250*/  IMAD.MOV.U32 R26, RZ, RZ, R3 ;  /* 0x000000ffff1a7224 */ /* 0x001fc400078e0003 */
[----:B------:R-:W-:Y:S01]  /*8a260*/  IMAD.MOV.U32 R27, RZ, RZ, R0 ;  /* 0x000000ffff1b7224 */ /* 0x000fe200078e0000 */
[----:B--2---:R-:W-:Y:S04]  /*8a270*/  STL.64 [R1+0xab48], R10 ;  /* 0x00ab480a01007387 */ /* 0x004fe80000100a00 */
[----:B------:R0:W-:Y:S04]  /*8a280*/  STL.64 [R1+0xab40], R8 ;  /* 0x00ab400801007387 */ /* 0x0001e80000100a00 */
[----:B------:R-:W2:Y:S04]  /*8a290*/  LDL.64 R24, [R1+0x10] ;  /* 0x0000100001187983 */ /* 0x000ea80000100a00 */
[----:B------:R-:W-:Y:S04]  /*8a2a0*/  STL.64 [R1+0xab68], R26 ;  /* 0x00ab681a01007387 */ /* 0x000fe80000100a00 */
[----:B--2---:R1:W-:Y:S04]  /*8a2b0*/  STL.64 [R1+0xab60], R24 ;  /* 0x00ab601801007387 */ /* 0x0043e80000100a00 */
[----:B0-----:R-:W2:Y:S04]  /*8a2c0*/  LDL.LU R8, [R1+0x1000] ;  /* 0x0010000001087983 */ /* 0x001ea80000300800 */
[----:B------:R-:W2:Y:S04]  /*8a2d0*/  LDL.LU R9, [R1+0x1004] ;  /* 0x0010040001097983 */ /* 0x000ea80000300800 */
[----:B------:R-:W2:Y:S04]  /*8a2e0*/  LDL.LU R10, [R1+0x1008] ;  /* 0x00100800010a7983 */ /* 0x000ea80000300800 */
[----:B------:R-:W2:Y:S04]  /*8a2f0*/  LDL.LU R11, [R1+0x100c] ;  /* 0x00100c00010b7983 */ /* 0x000ea80000300800 */
[----:B-1----:R-:W2:Y:S04]  /*8a300*/  LDL.LU R24, [R1+0x1020] ;  /* 0x0010200001187983 */ /* 0x002ea80000300800 */
[----:B------:R-:W2:Y:S04]  /*8a310*/  LDL.LU R25, [R1+0x1024] ;  /* 0x0010240001197983 */ /* 0x000ea80000300800 */
[----:B------:R-:W2:Y:S04]  /*8a320*/  LDL.LU R26, [R1+0x1028] ;  /* 0x00102800011a7983 */ /* 0x000ea80000300800 */
[----:B------:R-:W2:Y:S04]  /*8a330*/  LDL.LU R27, [R1+0x102c] ;  /* 0x00102c00011b7983 */ /* 0x000ea80000300800 */
        /* <DEDUP_REMOVED lines=8> */
[----:B------:R-:W2:Y:S04]  /*8a3c0*/  LDL.64 R4, [R1+0x18] ;  /* 0x0000180001047983 */ /* 0x000ea80000100a00 */
[----:B------:R-:W-:Y:S04]  /*8a3d0*/  STL.64 [R1+0xab58], R10 ;  /* 0x00ab580a01007387 */ /* 0x000fe80000100a00 */
[----:B------:R0:W-:Y:S04]  /*8a3e0*/  STL.64 [R1+0xab50], R8 ;  /* 0x00ab500801007387 */ /* 0x0001e80000100a00 */
[----:B0-----:R-:W2:Y:S04]  /*8a3f0*/  LDL.LU R8, [R1+0x1010] ;  /* 0x0010100001087983 */ /* 0x001ea80000300800 */
[----:B------:R-:W2:Y:S04]  /*8a400*/  LDL.LU R9, [R1+0x1014] ;  /* 0x0010140001097983 */ /* 0x000ea80000300800 */
[----:B------:R-:W2:Y:S04]  /*8a410*/  LDL.LU R10, [R1+0x1018] ;  /* 0x00101800010a7983 */ /* 0x000ea80000300800 */
[----:B------:R-:W2:Y:S04]  /*8a420*/  LDL.LU R11, [R1+0x101c] ;  /* 0x00101c00010b7983 */ /* 0x000ea80000300800 */
[----:B------:R-:W2:Y:S04]  /*8a430*/  LDL.64 R6, [R1] ;  /* 0x0000000001067983 */ /* 0x000ea80000100a00 */
        /* <DEDUP_REMOVED lines=10> */
[----:B------:R-:W-:-:S03]  /*8a4e0*/  IMAD R0, R0, 0x100, R3 ;  /* 0x0000010000007824 */ /* 0x000fc600078e0203 */
[----:B--2---:R-:W-:Y:S04]  /*8a4f0*/  STL.64 [R1+0xaaf0], R18 ;  /* 0x00aaf01201007387 */ /* 0x004fe80000100a00 */
[----:B----4-:R0:W-:Y:S04]  /*8a500*/  STL.64 [R1+0xaae8], R16 ;  /* 0x00aae81001007387 */ /* 0x0101e80000100a00 */
[----:B0-----:R-:W2:Y:S04]  /*8a510*/  LDL.LU R16, [R1+0xfa0] ;  /* 0x000fa00001107983 */ /* 0x001ea80000300800 */
[----:B------:R-:W2:Y:S04]  /*8a520*/  LDL.LU R17, [R1+0xfa4] ;  /* 0x000fa40001117983 */ /* 0x000ea80000300800 */
[----:B------:R-:W2:Y:S04]  /*8a530*/  LDL.LU R18, [R1+0xfa8] ;  /* 0x000fa80001127983 */ /* 0x000ea80000300800 */
[----:B------:R-:W2:Y:S04]  /*8a540*/  LDL.LU R19, [R1+0xfac] ;  /* 0x000fac0001137983 */ /* 0x000ea80000300800 */
[----:B------:R-:W4:Y:S02]  /*8a550*/  LDL.LU R3, [R1+0xab88] ;  /* 0x00ab880001037983 */ /* 0x000f240000300800 */
[----:B----4-:R-:W-:Y:S02]  /*8a560*/  HMMA.16816.F32 R12, R12, R2, R24 ;  /* 0x000000020c0c723c */ /* 0x010fe40000001818 */
[----:B------:R-:W4:Y:S04]  /*8a570*/  LDL.LU.64 R26, [R1+0xab80] ;  /* 0x00ab8000011a7983 */ /* 0x000f280000300a00 */
[----:B------:R-:W4:-:S13]  /*8a580*/  LDL.LU.64 R24, [R1+0xab78] ;  /* 0x00ab780001187983 */ /* 0x000f1a0000300a00 */
[----:B------:R-:W-:Y:S04]  /*8a590*/  STL.64 [R1+0x1290], R12 ;  /* 0x0012900c01007387 */ /* 0x000fe80000100a00 */
[----:B------:R0:W-:Y:S04]  /*8a5a0*/  STL.64 [R1+0x1298], R14 ;  /* 0x0012980e01007387 */ /* 0x0001e80000100a00 */
[----:B0-----:R-:W2:Y:S01]  /*8a5b0*/  LDL.LU R15, [R1+0x3d0] ;  /* 0x0003d000010f7983 */ /* 0x001ea20000300800 */
[----:B------:R-:W-:Y:S02]  /*8a5c0*/  F2FP.F16.E4M3.UNPACK_B R13, R28 ;  /* 0x0000001cff0d723e */ /* 0x000fe400020006ff */
[----:B------:R-:W-:Y:S01]  /*8a5d0*/  F2FP.F16.E4M3.UNPACK_B R14, R29 ;  /* 0x0000001dff0e723e */ /* 0x000fe200020006ff */
[----:B------:R-:W-:Y:S04]  /*8a5e0*/  STL [R1+0xaa84], R2 ;  /* 0x00aa840201007387 */ /* 0x000fe80000100800 */
[----:B------:R-:W-:Y:S04]  /*8a5f0*/  STL [R1+0xaa80], R3 ;  /* 0x00aa800301007387 */ /* 0x000fe80000100800 */
[----:B------:R-:W3:Y:S04]  /*8a600*/  LDL.LU R28, [R1+0xab74] ;  /* 0x00ab7400011c7983 */ /* 0x000ee80000300800 */
[----:B------:R-:W3:Y:S01]  /*8a610*/  LDL.LU R29, [R1+0xab70] ;  /* 0x00ab7000011d7983 */ /* 0x000ee20000300800 */
[----:B--2---:R-:W-:-:S02]  /*8a620*/  F2FP.F16.E4M3.UNPACK_B R12, R15 ;  /* 0x0000000fff0c723e */ /* 0x004fc400020006ff */
[----:B------:R-:W-:-:S07]  /*8a630*/  F2FP.F16.E4M3.UNPACK_B R15, R0 ;  /* 0x00000000ff0f723e */ /* 0x000fce00020006ff */
[----:B----4-:R-:W-:-:S15]  /*8a640*/  HMMA.16816.F32 R24, R12, R4, R24 ;  /* 0x000000040c18723c */ /* 0x010fde0000001818 */
[----:B------:R-:W-:-:S04]  /*8a650*/  NOP ;  /* 0x0000000000007918 */ /* 0x000fc80000000000 */
[----:B------:R-:W-:Y:S04]  /*8a660*/  STL.64 [R1+0x1280], R24 ;  /* 0x0012801801007387 */ /* 0x000fe80000100a00 */
[----:B------:R0:W-:Y:S04]  /*8a670*/  STL.64 [R1+0x1288], R26 ;  /* 0x0012881a01007387 */ /* 0x0001e80000100a00 */
[----:B0-----:R-:W2:Y:S04]  /*8a680*/  LDL.LU.64 R26, [R1+0xab68] ;  /* 0x00ab6800011a7983 */ /* 0x001ea80000300a00 */
[----:B------:R-:W4:Y:S02]  /*8a690*/  LDL.LU.64 R24, [R1+0xab60] ;  /* 0x00ab600001187983 */ /* 0x000f240000300a00 */
[----:B----4-:R-:W-:-:S15]  /*8a6a0*/  HMMA.16816.F32 R8, R12, R24, R8 ;  /* 0x000000180c08723c */ /* 0x010fde0000001808 */
        /* <DEDUP_REMOVED lines=8> */
[----:B--2---:R-:W-:Y:S01]  /*8a730*/  HMMA.16816.F32 R24, R12, R26, R8 ;  /* 0x0000001a0c18723c */ /* 0x004fe20000001808 */
[----:B------:R-:W2:Y:S04]  /*8a740*/  LDL.LU.64 R10, [R1+0xab48] ;  /* 0x00ab4800010a7983 */ /* 0x000ea80000300a00 */
[----:B------:R-:W2:-:S14]  /*8a750*/  LDL.LU.64 R8, [R1+0xab40] ;  /* 0x00ab400001087983 */ /* 0x000e9c0000300a00 */
        /* <DEDUP_REMOVED lines=9> */
[----:B------:R-:W-:Y:S04]  /*8a7f0*/  STL.64 [R1+0x1220], R24 ;  /* 0x0012201801007387 */ /* 0x000fe80000100a00 */
[----:B------:R0:W-:Y:S04]  /*8a800*/  STL.64 [R1+0x1228], R26 ;  /* 0x0012281a01007387 */ /* 0x0001e80000100a00 */
[----:B0-----:R-:W3:Y:S04]  /*8a810*/  LDL.LU.64 R26, [R1+0xab20] ;  /* 0x00ab2000011a7983 */ /* 0x001ee80000300a00 */
[----:B------:R-:W4:Y:S04]  /*8a820*/  LDL.LU.64 R24, [R1+0xab18] ;  /* 0x00ab180001187983 */ /* 0x000f280000300a00 */
[----:B------:R-:W-:Y:S04]  /*8a830*/  STL [R1+0xaa88], R28 ;  /* 0x00aa881c01007387 */ /* 0x000fe80000100800 */
[----:B------:R-:W-:Y:S01]  /*8a840*/  STL [R1+0xaa68], R29 ;  /* 0x00aa681d01007387 */ /* 0x000fe20000100800 */
[----:B---3--:R-:W-:-:S15]  /*8a850*/  HMMA.16816.F32 R20, R12, R26, R20 ;  /* 0x0000001a0c14723c */ /* 0x008fde0000001814 */
        /* <DEDUP_REMOVED lines=10> */
[----:B------:R-:W4:Y:S04]  /*8a900*/  LDL.LU.64 R20, [R1+0xaaf8] ;  /* 0x00aaf80001147983 */ /* 0x000f280000300a00 */
[----:B------:R-:W-:Y:S04]  /*8a910*/  STL.64 [R1+0xaa38], R26 ;  /* 0x00aa381a01007387 */ /* 0x000fe80000100a00 */
[----:B------:R0:W-:Y:S04]  /*8a920*/  STL.64 [R1+0xaa30], R24 ;  /* 0x00aa301801007387 */ /* 0x0001e80000100a00 */
[----:B0-----:R-:W2:Y:S04]  /*8a930*/  LDL.LU R24, [R1+0xf70] ;  /* 0x000f700001187983 */ /* 0x001ea80000300800 */
[----:B------:R-:W2:Y:S04]  /*8a940*/  LDL.LU R25, [R1+0xf74] ;  /* 0x000f740001197983 */ /* 0x000ea80000300800 */
[----:B------:R-:W2:Y:S04]  /*8a950*/  LDL.LU R26, [R1+0xf78] ;  /* 0x000f7800011a7983 */ /* 0x000ea80000300800 */
[----:B------:R-:W2:Y:S01]  /*8a960*/  LDL.LU R27, [R1+0xf7c] ;  /* 0x000f7c00011b7983 */ /* 0x000ea20000300800 */
        /* <DEDUP_REMOVED lines=16> */
[----:B------:R-:W2:Y:S04]  /*8aa70*/  LDL.LU R22, [R1+0x668] ;  /* 0x0006680001167983 */ /* 0x000ea80000300800 */
[----:B------:R-:W2:Y:S04]  /*8aa80*/  LDL.LU R23, [R1+0x66c] ;  /* 0x00066c0001177983 */ /* 0x000ea80000300800 */
[----:B--2---:R-:W-:Y:S04]  /*8aa90*/  STL.64 [R1+0xaa48], R22 ;  /* 0x00aa481601007387 */ /* 0x004fe80000100a00 */
[----:B----4-:R0:W-:Y:S04]  /*8aaa0*/  STL.64 [R1+0xaa40], R20 ;  /* 0x00aa401401007387 */ /* 0x0101e80000100a00 */
[----:B0-----:R-:W3:Y:S04]  /*8aab0*/  LDL.LU R20, [R1+0xf80] ;  /* 0x000f800001147983 */ /* 0x001ee80000300800 */
[----:B------:R-:W3:Y:S04]  /*8aac0*/  LDL.LU R21, [R1+0xf84] ;  /* 0x000f840001157983 */ /* 0x000ee80000300800 */
[----:B------:R-:W3:Y:S04]  /*8aad0*/  LDL.LU R22, [R1+0xf88] ;  /* 0x000f880001167983 */ /* 0x000ee80000300800 */
[----:B------:R-:W3:Y:S02]  /*8aae0*/  LDL.LU R23, [R1+0xf8c] ;  /* 0x000f8c0001177983 */ /* 0x000ee40000300800 */
[----:B---3--:R-:W-:-:S15]  /*8aaf0*/  HMMA.16816.F32 R20, R12, R18, R20 ;  /* 0x000000120c14723c */ /* 0x008fde0000001814 */
[----:B------:R-:W-:-:S04]  /*8ab00*/  NOP ;  /* 0x0000000000007918 */ /* 0x000fc80000000000 */
[----:B------:R-:W-:Y:S04]  /*8ab10*/  STL.64 [R1+0x11a0], R20 ;  /* 0x0011a01401007387 */ /* 0x000fe80000100a00 */
[----:B------:R0:W-:Y:S02]  /*8ab20*/  STL.64 [R1+0x11a8], R22 ;  /* 0x0011a81601007387 */ /* 0x0001e40000100a00 */
[----:B0-----:R-:W-:Y:S01]  /*8ab30*/  HMMA.16816.F32 R20, R12, R16, R24 ;  /* 0x000000100c14723c */ /* 0x001fe20000001818 */
        /* <DEDUP_REMOVED lines=16> */
[----:B------:R-:W-:Y:S04]  /*8ac40*/  STL [R1+0xaa8c], R24 ;  /* 0x00aa8c1801007387 */ /* 0x000fe80000100800 */
        /* <DEDUP_REMOVED lines=16> */
[----:B------:R-:W2:Y:S04]  /*8ad50*/  LDL.LU R28, [R1+0x1d70] ;  /* 0x001d7000011c7983 */ /* 0x000ea80000300800 */
[----:B------:R-:W2:Y:S04]  /*8ad60*/  LDL.LU R27, [R1+0x1d6c] ;  /* 0x001d6c00011b7983 */ /* 0x000ea80000300800 */
[----:B------:R-:W2:Y:S04]  /*8ad70*/  LDL.LU R2, [R1+0x1d78] ;  /* 0x001d780001027983 */ /* 0x000ea80000300800 */
[----:B------:R-:W2:Y:S01]  /*8ad80*/  LDL.LU R26, [R1+0x1d74] ;  /* 0x001d7400011a7983 */ /* 0x000ea20000300800 */
[----:B------:R-:W-:-:S03]  /*8ad90*/  IMAD.MOV.U32 R25, RZ, RZ, R0 ;  /* 0x000000ffff197224 */ /* 0x000fc600078e0000 */
[----:B--2---:R-:W-:Y:S04]  /*8ada0*/  STL.64 [R1+0xaa98], R26 ;  /* 0x00aa981a01007387 */ /* 0x004fe80000100a00 */
[----:B----4-:R0:W-:Y:S04]  /*8adb0*/  STL.64 [R1+0xaa90], R24 ;  /* 0x00aa901801007387 */ /* 0x0101e80000100a00 */
[----:B0-----:R-:W2:Y:S04]  /*8adc0*/  LDL.LU R24, [R1+0x800] ;  /* 0x0008000001187983 */ /* 0x001ea80000300800 */
[----:B------:R-:W2:Y:S04]  /*8add0*/  LDL.LU R25, [R1+0x804] ;  /* 0x0008040001197983 */ /* 0x000ea80000300800 */
[----:B------:R-:W4:Y:S04]  /*8ade0*/  LDL.LU R26, [R1+0x808] ;  /* 0x00080800011a7983 */ /* 0x000f280000300800 */
[----:B------:R-:W4:Y:S01]  /*8adf0*/  LDL.LU R27, [R1+0x80c] ;  /* 0x00080c00011b7983 */ /* 0x000f220000300800 */
[----:B------:R-:W-:Y:S03]  /*8ae00*/  HMMA.16816.F32 R4, R12, R10, R4 ;  /* 0x0000000a0c04723c */ /* 0x000fe60000001804 */
[----:B----4-:R-:W-:Y:S04]  /*8ae10*/  STL.64 [R1+0xaaa8], R26 ;  /* 0x00aaa81a01007387 */ /* 0x010fe80000100a00 */
[----:B--2---:R0:W-:Y:S04]  /*8ae20*/  STL.64 [R1+0xaaa0], R24 ;  /* 0x00aaa01801007387 */ /* 0x0041e80000100a00 */
[----:B0-----:R-:W2:Y:S04]  /*8ae30*/  LDL.LU R24, [R1+0x840] ;  /* 0x0008400001187983 */ /* 0x001ea80000300800 */
[----:B------:R-:W2:Y:S04]  /*8ae40*/  LDL.LU R25, [R1+0x844] ;  /* 0x0008440001197983 */ /* 0x000ea80000300800 */
[----:B------:R-:W2:Y:S04]  /*8ae50*/  LDL.LU R26, [R1+0x848] ;  /* 0x00084800011a7983 */ /* 0x000ea80000300800 */
[----:B------:R-:W2:Y:S04]  /*8ae60*/  LDL.LU R27, [R1+0x84c] ;  /* 0x00084c00011b7983 */ /* 0x000ea80000300800 */
[----:B------:R-:W4:Y:S04]  /*8ae70*/  LDL.LU R3, [R1+0x1d80] ;  /* 0x001d800001037983 */ /* 0x000f280000300800 */
[----:B------:R-:W4:Y:S04]  /*8ae80*/  LDL.LU R0, [R1+0x1d7c] ;  /* 0x001d7c0001007983 */ /* 0x000f280000300800 */
[----:B---3--:R-:W-:Y:S04]  /*8ae90*/  STL.64 [R1+0xaa78], R22 ;  /* 0x00aa781601007387 */ /* 0x008fe80000100a00 */
[----:B------:R0:W-:Y:S04]  /*8aea0*/  STL.64 [R1+0xaa70], R20 ;  /* 0x00aa701401007387 */ /* 0x0001e80000100a00 */
[----:B0-----:R-:W3:Y:S04]  /*8aeb0*/  LDL.LU R20, [R1+0x7a0] ;  /* 0x0007a00001147983 */ /* 0x001ee80000300800 */
[----:B------:R-:W3:Y:S04]  /*8aec0*/  LDL.LU R21, [R1+0x7a4] ;  /* 0x0007a40001157983 */ /* 0x000ee80000300800 */
[----:B------:R-:W3:Y:S04]  /*8aed0*/  LDL.LU R22, [R1+0x7a8] ;  /* 0x0007a80001167983 */ /* 0x000ee80000300800 */
[----:B------:R-:W3:Y:S04]  /*8aee0*/  LDL.LU R23, [R1+0x7ac] ;  /* 0x0007ac0001177983 */ /* 0x000ee80000300800 */
[----:B------:R0:W-:Y:S02]  /*8aef0*/  STL.64 [R1+0xa9f8], R18 ;  /* 0x00a9f81201007387 */ /* 0x0001e40000100a00 */
[----:B0-----:R-:W-:-:S02]  /*8af00*/  IMAD.MOV.U32 R18, RZ, RZ, R8 ;  /* 0x000000ffff127224 */ /* 0x001fc400078e0008 */
[----:B------:R-:W2:Y:S01]  /*8af10*/  LDL.LU R8, [R1+0xaad4] ;  /* 0x00aad40001087983 */ /* 0x000ea20000300800 */
[----:B------:R-:W-:-:S03]  /*8af20*/  IMAD.MOV.U32 R19, RZ, RZ, R9 ;  /* 0x000000ffff137224 */ /* 0x000fc600078e0009 */
[----:B------:R-:W2:Y:S04]  /*8af30*/  LDL.LU R9, [R1+0xaad0] ;  /* 0x00aad00001097983 */ /* 0x000ea80000300800 */
[----:B------:R0:W-:Y:S04]  /*8af40*/  STL.64 [R1+0xa9f0], R16 ;  /* 0x00a9f01001007387 */ /* 0x0001e80000100a00 */
[----:B0-----:R-:W2:Y:S04]  /*8af50*/  LDL R16, [R1+0x8] ;  /* 0x0000080001107983 */ /* 0x001ea80000100800 */
[----:B------:R-:W2:Y:S04]  /*8af60*/  LDL R17, [R1+0xc] ;  /* 0x00000c0001117983 */ /* 0x000ea80000100800 */
        /* <DEDUP_REMOVED lines=29> */
[----:B------:R0:W-:Y:S01]  /*8b140*/  STL.64 [R1+0xa9b0], R4 ;  /* 0x00a9b00401007387 */ /* 0x0001e20000100a00 */
[----:B----4-:R-:W-:-:S03]  /*8b150*/  IMAD R0, R0, 0x100, R3 ;  /* 0x0000010000007824 */ /* 0x010fc600078e0203 */
[----:B0-----:R-:W4:Y:S04]  /*8b160*/  LDL.LU R4, [R1+0x6f0] ;  /* 0x0006f00001047983 */ /* 0x001f280000300800 */
[----:B------:R-:W4:Y:S04]  /*8b170*/  LDL.LU R5, [R1+0x6f4] ;  /* 0x0006f40001057983 */ /* 0x000f280000300800 */
[----:B------:R-:W4:Y:S04]  /*8b180*/  LDL.LU R6, [R1+0x6f8] ;  /* 0x0006f80001067983 */ /* 0x000f280000300800 */
[----:B------:R-:W4:Y:S01]  /*8b190*/  LDL.LU R7, [R1+0x6fc] ;  /* 0x0006fc0001077983 */ /* 0x000f220000300800 */
[----:B--2---:R-:W-:-:S02]  /*8b1a0*/  IMAD R27, R27, 0x100, R28 ;  /* 0x000001001b1b7824 */ /* 0x004fc400078e021c */
[----:B------:R-:W-:Y:S02]  /*8b1b0*/  IMAD R26, R26, 0x100, R2 ;  /* 0x000001001a1a7824 */ /* 0x000fe400078e0202 */
[----:B---3--:R-:W-:Y:S02]  /*8b1c0*/  IMAD R29, R29, 0x100, R24 ;  /* 0x000001001d1d7824 */ /* 0x008fe400078e0218 */
[----:B------:R-:W2:Y:S04]  /*8b1d0*/  LDL.LU R24, [R1+0xaa8c] ;  /* 0x00aa8c0001187983 */ /* 0x000ea80000300800 */
[----:B------:R-:W3:Y:S04]  /*8b1e0*/  LDL.LU R28, [R1+0xaa88] ;  /* 0x00aa8800011c7983 */ /* 0x000ee80000300800 */
[----:B------:R-:W2:Y:S04]  /*8b1f0*/  LDL.LU R2, [R1+0xaa84] ;  /* 0x00aa840001027983 */ /* 0x000ea80000300800 */
[----:B------:R-:W2:Y:S02]  /*8b200*/  LDL.LU R3, [R1+0xaa80] ;  /* 0x00aa800001037983 */ /* 0x000ea40000300800 */
[----:B--2---:R-:W-:Y:S02]  /*8b210*/  HMMA.16816.F32 R12, R12, R2, R20 ;  /* 0x000000020c0c723c */ /* 0x004fe40000001814 */
[----:B------:R-:W2:Y:S04]  /*8b220*/  LDL.LU.64 R22, [R1+0xaa78] ;  /* 0x00aa780001167983 */ /* 0x000ea80000300a00 */
[----:B------:R-:W2:-:S13]  /*8b230*/  LDL.LU.64 R20, [R1+0xaa70] ;  /* 0x00aa700001147983 */ /* 0x000e9a0000300a00 */
[----:B------:R0:W-:Y:S04]  /*8b240*/  STL.64 [R1+0x1120], R12 ;  /* 0x0011200c01007387 */ /* 0x0001e80000100a00 */
[----:B------:R1:W-:Y:S01]  /*8b250*/  STL.64 [R1+0x1128], R14 ;  /* 0x0011280e01007387 */ /* 0x0003e20000100a00 */
[----:B0-----:R-:W-:Y:S02]  /*8b260*/  F2FP.F16.E4M3.UNPACK_B R12, R29 ;  /* 0x0000001dff0c723e */ /* 0x001fe400020006ff */
        /* <DEDUP_REMOVED lines=9> */
[----:B0-----:R-:W2:Y:S01]  /*8b300*/  LDL.LU.64 R26, [R1+0xaa50] ;  /* 0x00aa5000011a7983 */ /* 0x001ea20000300a00 */
[C---:B----4-:R-:W-:Y:S08]  /*8b310*/  HMMA.16816.F32 R4, R12.reuse, R16, R4 ;  /* 0x000000100c04723c */ /* 0x050ff00000001804 */
[----:B--2---:R-:W-:Y:S01]  /*8b320*/  HMMA.16816.F32 R24, R12, R26, R20 ;  /* 0x0000001a0c18723c */ /* 0x004fe20000001814 */
[----:B------:R-:W3:Y:S04]  /*8b330*/  LDL.LU.64 R22, [R1+0xaa48] ;  /* 0x00aa480001167983 */ /* 0x000ee80000300a00 */
[----:B------:R-:W3:-:S14]  /*8b340*/  LDL.LU.64 R20, [R1+0xaa40] ;  /* 0x00aa400001147983 */ /* 0x000edc0000300a00 */
[----:B------:R-:W-:Y:S04]  /*8b350*/  STL.64 [R1+0x1100], R24 ;  /* 0x0011001801007387 */ /* 0x000fe80000100a00 */
[----:B------:R0:W-:Y:S04]  /*8b360*/  STL.64 [R1+0x1108], R26 ;  /* 0x0011081a01007387 */ /* 0x0001e80000100a00 */
[----:B0-----:R-:W2:Y:S04]  /*8b370*/  LDL.LU.64 R26, [R1+0xaa38] ;  /* 0x00aa3800011a7983 */ /* 0x001ea80000300a00 */
[----:B------:R-:W4:Y:S04]  /*8b380*/  LDL.LU.64 R24, [R1+0xaa30] ;  /* 0x00aa300001187983 */ /* 0x000f280000300a00 */
[----:B------:R-:W-:Y:S04]  /*8b390*/  STL.64 [R1+0x10f0], R4 ;  /* 0x0010f00401007387 */ /* 0x000fe80000100a00 */
[----:B------:R0:W-:Y:S04]  /*8b3a0*/  STL.64 [R1+0x10f8], R6 ;  /* 0x0010f80601007387 */ /* 0x0001e80000100a00 */
[----:B------:R-:W2:Y:S01]  /*8b3b0*/  LDL.LU R0, [R1+0x1ddc] ;  /* 0x001ddc0001007983 */ /* 0x000ea20000300800 */
[----:B0-----:R-:W-:-:S15]  /*8b3c0*/  HMMA.16816.F32 R4, R12, R18, R8 ;  /* 0x000000120c04723c */ /* 0x001fde0000001808 */
[----:B------:R-:W-:-:S04]  /*8b3d0*/  NOP ;  /* 0x0000000000007918 */ /* 0x000fc80000000000 */
[----:B------:R0:W-:Y:S04]  /*8b3e0*/  STL.64 [R1+0x10d0], R4 ;  /* 0x0010d00401007387 */ /* 0x0001e80000100a00 */
[----:B------:R1:W-:Y:S04]  /*8b3f0*/  STL.64 [R1+0x10d8], R6 ;  /* 0x0010d80601007387 */ /* 0x0003e80000100a00 */
[----:B0-----:R-:W2:Y:S01]  /*8b400*/  LDL.LU R4, [R1+0x350] ;  /* 0x0003500001047983 */ /* 0x001ea20000300800 */
[----:B---3--:R-:W-:-:S15]  /*8b410*/  HMMA.16816.F32 R8, R12, R28, R20 ;  /* 0x0000001c0c08723c */ /* 0x008fde0000001814 */
[----:B------:R-:W-:-:S04]  /*8b420*/  NOP ;  /* 0x0000000000007918 */ /* 0x000fc80000000000 */
[----:B------:R-:W-:Y:S04]  /*8b430*/  STL.64 [R1+0x10c0], R8 ;  /* 0x0010c00801007387 */ /* 0x000fe80000100a00 */
[----:B------:R-:W-:Y:S04]  /*8b440*/  STL.64 [R1+0x10c8], R10 ;  /* 0x0010c80a01007387 */ /* 0x000fe80000100a00 */
[----:B------:R-:W3:Y:S04]  /*8b450*/  LDL.LU R5, [R1+0x354] ;  /* 0x0003540001057983 */ /* 0x000ee80000300800 */
[----:B-1----:R-:W2:Y:S04]  /*8b460*/  LDL.LU R6, [R1+0x358] ;  /* 0x0003580001067983 */ /* 0x002ea80000300800 */
        /* <DEDUP_REMOVED lines=19> */
[C---:B--2---:R-:W-:Y:S03]  /*8b5a0*/  HMMA.16816.F32 R20, R12.reuse, R26, R20 ;  /* 0x0000001a0c14723c */ /* 0x044fe60000001814 */
[----:B---3--:R-:W-:Y:S04]  /*8b5b0*/  STL.64 [R1+0xaa08], R18 ;  /* 0x00aa081201007387 */ /* 0x008fe80000100a00 */
        /* <DEDUP_REMOVED lines=17> */
[----:B------:R0:W-:Y:S04]  /*8b6d0*/  STL.64 [R1+0xa950], R28 ;  /* 0x00a9501c01007387 */ /* 0x0001e80000100a00 */
[----:B0-----:R-:W2:Y:S04]  /*8b6e0*/  LDL.LU R28, [R1+0x1dd4] ;  /* 0x001dd400011c7983 */ /* 0x001ea80000300800 */
        /* <DEDUP_REMOVED lines=34> */
[----:B------:R0:W-:Y:S04]  /*8b910*/  STL.64 [R1+0xa928], R22 ;  /* 0x00a9281601007387 */ /* 0x0001e80000100a00 */
[----:B0-----:R-:W2:Y:S04]  /*8b920*/  LDL.LU R22, [R1+0x1d8c] ;  /* 0x001d8c0001167983 */ /* 0x001ea80000300800 */
[----:B------:R-:W2:Y:S04]  /*8b930*/  LDL.LU R23, [R1+0x1dd8] ;  /* 0x001dd80001177983 */ /* 0x000ea80000300800 */
[----:B------:R0:W-:Y:S04]  /*8b940*/  STL.64 [R1+0xa920], R20 ;  /* 0x00a9201401007387 */ /* 0x0001e80000100a00 */
[----:B0-----:R-:W2:Y:S04]  /*8b950*/  LDL.LU R20, [R1+0x1d84] ;  /* 0x001d840001147983 */ /* 0x001ea80000300800 */
        /* <DEDUP_REMOVED lines=15> */
[----:B------:R-:W-:Y:S01]  /*8ba50*/  STL.64 [R1+0xa900], R16 ;  /* 0x00a9001001007387 */ /* 0x000fe20000100a00 */
[----:B---3--:R-:W-:-:S15]  /*8ba60*/  HMMA.16816.F32 R4, R12, R10, R4 ;  /* 0x0000000a0c04723c */ /* 0x008fde0000001804 */
[----:B------:R-:W-:-:S04]  /*8ba70*/  NOP ;  /* 0x0000000000007918 */ /* 0x000fc80000000000 */
[----:B------:R-:W-:Y:S04]  /*8ba80*/  STL.64 [R1+0x1040], R4 ;  /* 0x0010400401007387 */ /* 0x000fe80000100a00 */
[----:B------:R0:W-:Y:S04]  /*8ba90*/  STL.64 [R1+0x1048], R6 ;  /* 0x0010480601007387 */ /* 0x0001e80000100a00 */
[----:B0-----:R-:W4:Y:S04]  /*8baa0*/  LDL.LU.64 R6, [R1+0xa9c8] ;  /* 0x00a9c80001067983 */ /* 0x001f280000300a00 */
[----:B------:R-:W4:Y:S04]  /*8bab0*/  LDL.LU.64 R4, [R1+0xa9c0] ;  /* 0x00a9c00001047983 */ /* 0x000f280000300a00 */
[----:B------:R-:W-:Y:S01]  /*8bac0*/  STL [R1+0xa8f8], R11 ;  /* 0x00a8f80b01007387 */ /* 0x000fe20000100800 */
[----:B----4-:R-:W-:-:S15]  /*8bad0*/  HMMA.16816.F32 R4, R12, R8, R4 ;  /* 0x000000080c04723c */ /* 0x010fde0000001804 */
[----:B------:R-:W-:-:S04]  /*8bae0*/  NOP ;  /* 0x0000000000007918 */ /* 0x000fc80000000000 */
[----:B------:R-:W-:Y:S04]  /*8baf0*/  STL.64 [R1+0x1030], R4 ;  /* 0x0010300401007387 */ /* 0x000fe80000100a00 */
[----:B------:R0:W-:Y:S04]  /*8bb00*/  STL.64 [R1+0x1038], R6 ;  /* 0x0010380601007387 */ /* 0x0001e80000100a00 */
[----:B0-----:R-:W2:Y:S04]  /*8bb10*/  LDL.LU.64 R6, [R1+0xa9b8] ;  /* 0x00a9b80001067983 */ /* 0x001ea80000300a00 */
[----:B------:R-:W3:Y:S04]  /*8bb20*/  LDL.LU.64 R4, [R1+0xa9b0] ;  /* 0x00a9b00001047983 */ /* 0x000ee80000300a00 */
[----:B------:R-:W-:Y:S04]  /*8bb30*/  STL [R1+0xa960], R10 ;  /* 0x00a9600a01007387 */ /* 0x000fe80000100800 */
        /* <DEDUP_REMOVED lines=11> */
[----:B---3--:R-:W-:Y:S03]  /*8bbf0*/  HMMA.16816.F32 R8, R12, R4, R8 ;  /* 0x000000040c08723c */ /* 0x008fe60000001808 */
[----:B------:R-:W-:Y:S04]  /*8bc00*/  STL.64 [R1+0xa8e0], R6 ;  /* 0x00a8e00601007387 */ /* 0x000fe80000100a00 */
[----:B------:R0:W-:Y:S02]  /*8bc10*/  STL.64 [R1+0xa8d8], R4 ;  /* 0x00a8d80401007387 */ /* 0x0001e40000100a00 */
[----:B0-----:R-:W-:-:S02]  /*8bc20*/  IMAD R5, R20, 0x100, R19 ;  /* 0x0000010014057824 */ /* 0x001fc400078e0213 */
[----:B------:R-:W-:-:S08]  /*8bc30*/  IMAD R4, R22, 0x100, R21 ;  /* 0x0000010016047824 */ /* 0x000fd000078e0215 */
[----:B------:R0:W-:Y:S04]  /*8bc40*/  STL.64 [R1+0x1010], R8 ;  /* 0x0010100801007387 */ /* 0x0001e80000100a00 */
[----:B------:R-:W-:Y:S04]  /*8bc50*/  STL.64 [R1+0x1018], R10 ;  /* 0x0010180a01007387 */ /* 0x000fe80000100a00 */
[----:B------:R-:W-:Y:S04]  /*8bc60*/  STL [R1+0x330], R5 ;  /* 0x0003300501007387 */ /* 0x000fe80000100800 */
[----:B------:R2:W-:Y:S01]  /*8bc70*/  STL [R1+0x334], R4 ;  /* 0x0003340401007387 */ /* 0x0005e20000100800 */
[----:B0-----:R-:W-:-:S05]  /*8bc80*/  IMAD R8, R28, 0x100, R23 ;  /* 0x000001001c087824 */ /* 0x001fca00078e0217 */
[----:B------:R-:W-:Y:S04]  /*8bc90*/  STL [R1+0x338], R8 ;  /* 0x0003380801007387 */ /* 0x000fe80000100800 */
[----:B------:R-:W3:Y:S01]  /*8bca0*/  LDL.LU R20, [R1+0x2c0] ;  /* 0x0002c00001147983 */ /* 0x000ee20000300800 */
        /* <DEDUP_REMOVED lines=9> */
[----:B----4-:R0:W-:Y:S04]  /*8bd40*/  STL.64 [R1+0xa968], R24 ;  /* 0x00a9681801007387 */ /* 0x0101e80000100a00 */
[----:B------:R-:W4:Y:S04]  /*8bd50*/  LDL.LU R26, [R1+0x2e8] ;  /* 0x0002e800011a7983 */ /* 0x000f280000300800 */
[----:B------:R-:W4:Y:S04]  /*8bd60*/  LDL.LU R27, [R1+0x2ec] ;  /* 0x0002ec00011b7983 */ /* 0x000f280000300800 */
[----:B0-----:R-:W2:Y:S04]  /*8bd70*/  LDL.64 R24, [R1+0x8] ;  /* 0x0000080001187983 */ /* 0x001ea80000100a00 */
[----:B----4-:R-:W-:Y:S04]  /*8bd80*/  STL.64 [R1+0xa988], R26 ;  /* 0x00a9881a01007387 */ /* 0x010fe80000100a00 */
[----:B--2---:R0:W-:Y:S04]  /*8bd90*/  STL.64 [R1+0xa980], R24 ;  /* 0x00a9801801007387 */ /* 0x0041e80000100a00 */
[----:B------:R-:W2:Y:S04]  /*8bda0*/  LDL.LU R8, [R1+0x2f0] ;  /* 0x0002f00001087983 */ /* 0x000ea80000300800 */
[----:B------:R-:W2:Y:S04]  /*8bdb0*/  LDL.LU R9, [R1+0x2f4] ;  /* 0x0002f40001097983 */ /* 0x000ea80000300800 */
[----:B------:R-:W4:Y:S04]  /*8bdc0*/  LDL.LU R10, [R1+0x2f8] ;  /* 0x0002f800010a7983 */ /* 0x000f280000300800 */
[----:B------:R-:W4:Y:S04]  /*8bdd0*/  LDL.LU R11, [R1+0x2fc] ;  /* 0x0002fc00010b7983 */ /* 0x000f280000300800 */
[----:B0-----:R-:W2:Y:S04]  /*8bde0*/  LDL.LU R24, [R1+0x310] ;  /* 0x0003100001187983 */ /* 0x001ea80000300800 */
[----:B------:R-:W2:Y:S04]  /*8bdf0*/  LDL.LU R25, [R1+0x314] ;  /* 0x0003140001197983 */ /* 0x000ea80000300800 */
[----:B------:R-:W2:Y:S04]  /*8be00*/  LDL.LU R26, [R1+0x318] ;  /* 0x00031800011a7983 */ /* 0x000ea80000300800 */
[----:B------:R-:W2:Y:S04]  /*8be10*/  LDL.LU R27, [R1+0x31c] ;  /* 0x00031c00011b7983 */ /* 0x000ea80000300800 */
[----:B------:R-:W3:Y:S04]  /*8be20*/  LDL.LU R13, [R1+0x330] ;  /* 0x00033000010d7983 */ /* 0x000ee80000300800 */
[----:B------:R-:W3:Y:S04]  /*8be30*/  LDL.LU R14, [R1+0x334] ;  /* 0x00033400010e7983 */ /* 0x000ee80000300800 */
[----:B------:R-:W3:Y:S01]  /*8be40*/  LDL.LU R15, [R1+0x338] ;  /* 0x00033800010f7983 */ /* 0x000ee20000300800 */
[----:B------:R-:W-:-:S03]  /*8be50*/  IMAD R0, R0, 0x100, R29 ;  /* 0x0000010000007824 */ /* 0x000fc600078e021d */
[----:B--2---:R-:W-:Y:S04]  /*8be60*/  STL.64 [R1+0xa998], R26 ;  /* 0x00a9981a01007387 */ /* 0x004fe80000100a00 */
[----:B------:R0:W-:Y:S04]  /*8be70*/  STL.64 [R1+0xa990], R24 ;  /* 0x00a9901801007387 */ /* 0x0001e80000100a00 */
[----:B0-----:R-:W2:Y:S04]  /*8be80*/  LDL.LU R24, [R1+0x320] ;  /* 0x0003200001187983 */ /* 0x001ea80000300800 */
[----:B------:R-:W2:Y:S04]  /*8be90*/  LDL.LU R25, [R1+0x324] ;  /* 0x0003240001197983 */ /* 0x000ea80000300800 */
[----:B------:R-:W2:Y:S04]  /*8bea0*/  LDL.LU R26, [R1+0x328] ;  /* 0x00032800011a7983 */ /* 0x000ea80000300800 */
[----:B------:R-:W2:Y:S04]  /*8beb0*/  LDL.LU R27, [R1+0x32c] ;  /* 0x00032c00011b7983 */ /* 0x000ea80000300800 */
[----:B------:R-:W2:Y:S04]  /*8bec0*/  LDL.64 R4, [R1+0x18] ;  /* 0x0000180001047983 */ /* 0x000ea80000100a00 */
[----:B------:R-:W2:Y:S04]  /*8bed0*/  LDL.64 R6, [R1+0x10] ;  /* 0x0000100001067983 */ /* 0x000ea80000100a00 */
[----:B----4-:R-:W-:Y:S04]  /*8bee0*/  STL.64 [R1+0xa978], R10 ;  /* 0x00a9780a01007387 */ /* 0x010fe80000100a00 */
[----:B------:R0:W-:Y:S04]  /*8bef0*/  STL.64 [R1+0xa970], R8 ;  /* 0x00a9700801007387 */ /* 0x0001e80000100a00 */
[----:B0-----:R-:W4:Y:S04]  /*8bf00*/  LDL.LU R8, [R1+0x300] ;  /* 0x0003000001087983 */ /* 0x001f280000300800 */
[----:B------:R-:W4:Y:S04]  /*8bf10*/  LDL.LU R9, [R1+0x304] ;  /* 0x0003040001097983 */ /* 0x000f280000300800 */
[----:B------:R-:W4:Y:S04]  /*8bf20*/  LDL.LU R10, [R1+0x308] ;  /* 0x00030800010a7983 */ /* 0x000f280000300800 */
[----:B------:R-:W4:Y:S04]  /*8bf30*/  LDL.LU R11, [R1+0x30c] ;  /* 0x00030c00010b7983 */ /* 0x000f280000300800 */
        /* <DEDUP_REMOVED lines=23> */
[----:B------:R-:W-:Y:S04]  /*8c0b0*/  STL [R1+0xa8a8], R3 ;  /* 0x00a8a80301007387 */ /* 0x000fe80000100800 */
        /* <DEDUP_REMOVED lines=9> */
[----:B------:R-:W4:Y:S02]  /*8c150*/  LDL.LU.64 R24, [R1+0xa980] ;  /* 0x00a9800001187983 */ /* 0x000f240000300a00 */
[----:B----4-:R-:W-:-:S15]  /*8c160*/  HMMA.16816.F32 R8, R12, R24, R8 ;  /* 0x000000180c08723c */ /* 0x010fde0000001808 */
[----:B------:R-:W-:-:S04]  /*8c170*/  NOP ;  /* 0x0000000000007918 */ /* 0x000fc80000000000 */
[----:B------:R-:W-:Y:S04]  /*8c180*/  STL.64 [R1+0xfd0], R8 ;  /* 0x000fd00801007387 */ /* 0x000fe80000100a00 */
[----:B------:R0:W-:Y:S04]  /*8c190*/  STL.64 [R1+0xfd8], R10 ;  /* 0x000fd80a01007387 */ /* 0x0001e80000100a00 */
[----:B0-----:R-:W4:Y:S04]  /*8c1a0*/  LDL.LU.64 R10, [R1+0xa978] ;  /* 0x00a97800010a7983 */ /* 0x001f280000300a00 */
[----:B------:R-:W4:Y:S01]  /*8c1b0*/  LDL.LU.64 R8, [R1+0xa970] ;  /* 0x00a9700001087983 */ /* 0x000f220000300a00 */
[----:B------:R-:W-:-:S02]  /*8c1c0*/  IMAD.MOV.U32 R2, RZ, RZ, R4 ;  /* 0x000000ffff027224 */ /* 0x000fc400078e0004 */
[----:B------:R-:W-:Y:S02]  /*8c1d0*/  IMAD.MOV.U32 R0, RZ, RZ, R5 ;  /* 0x000000ffff007224 */ /* 0x000fe400078e0005 */
[----:B------:R-:W-:Y:S02]  /*8c1e0*/  IMAD.MOV.U32 R4, RZ, RZ, R6 ;  /* 0x000000ffff047224 */ /* 0x000fe400078e0006 */
[----:B------:R-:W-:Y:S02]  /*8c1f0*/  IMAD.MOV.U32 R6, RZ, RZ, R24 ;  /* 0x000000ffff067224 */ /* 0x000fe400078e0018 */
[----:B------:R-:W-:Y:S02]  /*8c200*/  IMAD.MOV.U32 R5, RZ, RZ, R25 ;  /* 0x000000ffff057224 */ /* 0x000fe400078e0019 */
[----:B------:R-:W3:Y:S01]  /*8c210*/  LDL.LU.64 R24, [R1+0xa968] ;  /* 0x00a9680001187983 */ /* 0x000ee20000300a00 */
[----:B------:R-:W-:Y:S02]  /*8c220*/  IMAD.MOV.U32 R3, RZ, RZ, R7 ;  /* 0x000000ffff037224 */ /* 0x000fe400078e0007 */
[----:B------:R-:W-:Y:S01]  /*8c230*/  IMAD.MOV.U32 R7, RZ, RZ, R29 ;  /* 0x000000ffff077224 */ /* 0x000fe200078e001d */
[----:B----4-:R-:W-:-:S15]  /*8c240*/  HMMA.16816.F32 R8, R12, R28, R8 ;  /* 0x0000001c0c08723c */ /* 0x010fde0000001808 */
[----:B------:R-:W-:-:S04]  /*8c250*/  NOP ;  /* 0x0000000000007918 */ /* 0x000fc80000000000 */
[----:B------:R-:W-:Y:S04]  /*8c260*/  STL.64 [R1+0xfb0], R8 ;  /* 0x000fb00801007387 */ /* 0x000fe80000100a00 */
[----:B------:R0:W-:Y:S04]  /*8c270*/  STL.64 [R1+0xfb8], R10 ;  /* 0x000fb80a01007387 */ /* 0x0001e80000100a00 */
[----:B0-----:R-:W4:Y:S01]  /*8c280*/  LDL.LU R10, [R1+0xa960] ;  /* 0x00a96000010a7983 */ /* 0x001f220000300800 */
[----:B------:R-:W-:-:S03]  /*8c290*/  IMAD.MOV.U32 R11, RZ, RZ, R28 ;  /* 0x000000ffff0b7224 */ /* 0x000fc600078e001c */
[----:B------:R-:W2:Y:S04]  /*8c2a0*/  LDL.LU.64 R8, [R1+0xa958] ;  /* 0x00a9580001087983 */ /* 0x000ea80000300a00 */
[----:B------:R-:W3:Y:S02]  /*8c2b0*/  LDL.LU.64 R28, [R1+0xa950] ;  /* 0x00a95000011c7983 */ /* 0x000ee40000300a00 */
        /* <DEDUP_REMOVED lines=48> */
[----:B---3--:R-:W-:Y:S01]  /*8c5c0*/  HMMA.16816.F32 R20, R12, R16, R24 ;  /* 0x000000100c14723c */ /* 0x008fe20000001818 */
[----:B------:R-:W-:Y:S02]  /*8c5d0*/  IMAD.MOV.U32 R26, RZ, RZ, R11 ;  /* 0x000000ffff1a7224 */ /* 0x000fe400078e000b */
[----:B------:R-:W-:Y:S01]  /*8c5e0*/  IMAD.MOV.U32 R27, RZ, RZ, R7 ;  /* 0x000000ffff1b7224 */ /* 0x000fe200078e0007 */
[----:B------:R-:W4:-:S15]  /*8c5f0*/  LDL.LU R11, [R1+0xa8f8] ;  /* 0x00a8f800010b7983 */ /* 0x000f1e0000300800 */
        /* <DEDUP_REMOVED lines=25> */
[----:B------:R-:W-:-:S03]  /*8c790*/  IMAD.MOV.U32 R24, RZ, RZ, R2 ;  /* 0x000000ffff187224 */ /* 0x000fc600078e0002 */
[----:B---3--:R-:W-:Y:S04]  /*8c7a0*/  STL.64 [R1+0xa888], R22 ;  /* 0x00a8881601007387 */ /* 0x008fe80000100a00 */
[----:B--2---:R0:W-:Y:S04]  /*8c7b0*/  STL.64 [R1+0xa880], R20 ;  /* 0x00a8801401007387 */ /* 0x0041e80000100a00 */
[----:B------:R-:W-:Y:S04]  /*8c7c0*/  STL [R1+0xa8b4], R24 ;  /* 0x00a8b41801007387 */ /* 0x000fe80000100800 */
[----:B0-----:R-:W2:Y:S04]  /*8c7d0*/  LDL.LU R20, [R1+0x230] ;  /* 0x0002300001147983 */ /* 0x001ea80000300800 */
[----:B------:R-:W2:Y:S04]  /*8c7e0*/  LDL.LU R21, [R1+0x234] ;  /* 0x0002340001157983 */ /* 0x000ea80000300800 */
[----:B------:R-:W3:Y:S04]  /*8c7f0*/  LDL.LU R22, [R1+0x238] ;  /* 0x0002380001167983 */ /* 0x000ee80000300800 */
[----:B------:R-:W3:Y:S04]  /*8c800*/  LDL.LU R23, [R1+0x23c] ;  /* 0x00023c0001177983 */ /* 0x000ee80000300800 */
[----:B------:R-:W2:Y:S04]  /*8c810*/  LDL.LU R4, [R1+0x260] ;  /* 0x0002600001047983 */ /* 0x000ea80000300800 */
[----:B------:R-:W2:Y:S04]  /*8c820*/  LDL.LU R5, [R1+0x264] ;  /* 0x0002640001057983 */ /* 0x000ea80000300800 */
[----:B------:R-:W2:Y:S04]  /*8c830*/  LDL.LU R6, [R1+0x268] ;  /* 0x0002680001067983 */ /* 0x000ea80000300800 */
[----:B------:R-:W2:Y:S04]  /*8c840*/  LDL.LU R7, [R1+0x26c] ;  /* 0x00026c0001077983 */ /* 0x000ea80000300800 */
[----:B--2---:R-:W-:Y:S04]  /*8c850*/  STL.64 [R1+0xa8f0], R6 ;  /* 0x00a8f00601007387 */ /* 0x004fe80000100a00 */
        /* <DEDUP_REMOVED lines=8> */
[----:B------:R-:W2:Y:S04]  /*8c8e0*/  LDL.LU R27, [R1+0x1dec] ;  /* 0x001dec00011b7983 */ /* 0x000ea80000300800 */
[----:B------:R-:W2:Y:S04]  /*8c8f0*/  LDL.LU R2, [R1+0x1df8] ;  /* 0x001df80001027983 */ /* 0x000ea80000300800 */
[----:B------:R-:W2:Y:S01]  /*8c900*/  LDL.LU R26, [R1+0x1df4] ;  /* 0x001df400011a7983 */ /* 0x000ea20000300800 */
[----:B------:R-:W-:-:S03]  /*8c910*/  IMAD.MOV.U32 R25, RZ, RZ, R0 ;  /* 0x000000ffff197224 */ /* 0x000fc600078e0000 */
[----:B--2---:R-:W-:Y:S04]  /*8c920*/  STL.64 [R1+0xa8c0], R26 ;  /* 0x00a8c01a01007387 */ /* 0x004fe80000100a00 */
[----:B------:R0:W-:Y:S04]  /*8c930*/  STL.64 [R1+0xa8b8], R24 ;  /* 0x00a8b81801007387 */ /* 0x0001e80000100a00 */
[----:B0-----:R-:W2:Y:S04]  /*8c940*/  LDL.LU R24, [R1+0x240] ;  /* 0x0002400001187983 */ /* 0x001ea80000300800 */
        /* <DEDUP_REMOVED lines=63> */
[----:B------:R-:W4:Y:S04]  /*8cd40*/  LDL.LU R28, [R1+0xa8b0] ;  /* 0x00a8b000011c7983 */ /* 0x000f280000300800 */
[----:B------:R-:W3:Y:S04]  /*8cd50*/  LDL.LU R2, [R1+0xa8ac] ;  /* 0x00a8ac0001027983 */ /* 0x000ee80000300800 */
[----:B------:R-:W3:Y:S02]  /*8cd60*/  LDL.LU R3, [R1+0xa8a8] ;  /* 0x00a8a80001037983 */ /* 0x000ee40000300800 */
[----:B---3--:R-:W-:Y:S02]  /*8cd70*/  HMMA.16816.F32 R12, R12, R2, R20 ;  /* 0x000000020c0c723c */ /* 0x008fe40000001814 */
[----:B------:R-:W2:Y:S04]  /*8cd80*/  LDL.LU.64 R22, [R1+0xa8a0] ;  /* 0x00a8a00001167983 */ /* 0x000ea80000300a00 */
[----:B------:R-:W2:-:S13]  /*8cd90*/  LDL.LU.64 R20, [R1+0xa898] ;  /* 0x00a8980001147983 */ /* 0x000e9a0000300a00 */
[----:B------:R0:W-:Y:S04]  /*8cda0*/  STL.64 [R1+0xd40], R12 ;  /* 0x000d400c01007387 */ /* 0x0001e80000100a00 */
[----:B------:R1:W-:Y:S01]  /*8cdb0*/  STL.64 [R1+0xd48], R14 ;  /* 0x000d480e01007387 */ /* 0x0003e20000100a00 */
[----:B0-----:R-:W-:Y:S02]  /*8cdc0*/  F2FP.F16.E4M3.UNPACK_B R12, R29 ;  /* 0x0000001dff0c723e */ /* 0x001fe400020006ff */
[----:B------:R-:W-:Y:S01]  /*8cdd0*/  F2FP.F16.E4M3.UNPACK_B R13, R27 ;  /* 0x0000001bff0d723e */ /* 0x000fe200020006ff */
[----:B------:R-:W4:Y:S01]  /*8cde0*/  LDL.LU R29, [R1+0xa890] ;  /* 0x00a89000011d7983 */ /* 0x000f220000300800 */
        /* <DEDUP_REMOVED lines=22> */
[----:B------:R-:W3:-:S13]  /*8cf50*/  LDL.LU.64 R20, [R1+0xa838] ;  /* 0x00a8380001147983 */ /* 0x000eda0000300a00 */
[----:B------:R-:W-:Y:S04]  /*8cf60*/  STL.64 [R1+0xd00], R24 ;  /* 0x000d001801007387 */ /* 0x000fe80000100a00 */
[----:B------:R0:W-:Y:S04]  /*8cf70*/  STL.64 [R1+0xd08], R26 ;  /* 0x000d081a01007387 */ /* 0x0001e80000100a00 */
[----:B0-----:R-:W2:Y:S04]  /*8cf80*/  LDL.LU.64 R26, [R1+0xa830] ;  /* 0x00a83000011a7983 */ /* 0x001ea80000300a00 */
[----:B------:R-:W3:Y:S01]  /*8cf90*/  LDL.LU.64 R24, [R1+0xa828] ;  /* 0x00a8280001187983 */ /* 0x000ee20000300a00 */
[----:B----4-:R-:W-:-:S15]  /*8cfa0*/  HMMA.16816.F32 R4, R12, R28, R4 ;  /* 0x0000001c0c04723c */ /* 0x010fde0000001804 */
[----:B------:R-:W-:-:S04]  /*8cfb0*/  NOP ;  /* 0x0000000000007918 */ /* 0x000fc80000000000 */
[----:B------:R-:W-:Y:S04]  /*8cfc0*/  STL.64 [R1+0xcf0], R4 ;  /* 0x000cf00401007387 */ /* 0x000fe80000100a00 */
[----:B------:R2:W-:Y:S02]  /*8cfd0*/  STL.64 [R1+0xcf8], R6 ;  /* 0x000cf80601007387 */ /* 0x0005e40000100a00 */
        /* <DEDUP_REMOVED lines=30> */
[----:B----4-:R-:W-:Y:S04]  /*8d1c0*/  STL.64 [R1+0xa7e0], R6 ;  /* 0x00a7e00601007387 */ /* 0x010fe80000100a00 */
[----:B------:R0:W-:Y:S04]  /*8d1d0*/  STL.64 [R1+0xa7d8], R4 ;  /* 0x00a7d80401007387 */ /* 0x0001e80000100a00 */
[----:B0-----:R-:W4:Y:S04]  /*8d1e0*/  LDL.LU R4, [R1+0x180] ;  /* 0x0001800001047983 */ /* 0x001f280000300800 */
[----:B------:R-:W4:Y:S04]  /*8d1f0*/  LDL.LU R5, [R1+0x184] ;  /* 0x0001840001057983 */ /* 0x000f280000300800 */
[----:B------:R-:W4:Y:S04]  /*8d200*/  LDL.LU R6, [R1+0x188] ;  /* 0x0001880001067983 */ /* 0x000f280000300800 */
[----:B------:R-:W4:Y:S04]  /*8d210*/  LDL.LU R7, [R1+0x18c] ;  /* 0x00018c0001077983 */ /* 0x000f280000300800 */
[----:B------:R-:W2:Y:S04]  /*8d220*/  LDL.LU R0, [R1+0x1e1c] ;  /* 0x001e1c0001007983 */ /* 0x000ea80000300800 */
[----:B------:R0:W-:Y:S04]  /*8d230*/  STL.64 [R1+0xa768], R26 ;  /* 0x00a7681a01007387 */ /* 0x0001e80000100a00 */
[----:B0-----:R-:W2:Y:S04]  /*8d240*/  LDL.64 R26, [R1+0x18] ;  /* 0x00001800011a7983 */ /* 0x001ea80000100a00 */
[----:B------:R0:W-:Y:S04]  /*8d250*/  STL.64 [R1+0xa760], R24 ;  /* 0x00a7601801007387 */ /* 0x0001e80000100a00 */
[----:B0-----:R-:W3:Y:S04]  /*8d260*/  LDL.LU R24, [R1+0x1e14] ;  /* 0x001e140001187983 */ /* 0x001ee80000300800 */
[----:B------:R-:W3:Y:S04]  /*8d270*/  LDL.LU R25, [R1+0x1e20] ;  /* 0x001e200001197983 */ /* 0x000ee80000300800 */
        /* <DEDUP_REMOVED lines=22> */
[----:B------:R-:W2:Y:S04]  /*8d3e0*/  LDL.LU.64 R16, [R1+0xa808] ;  /* 0x00a8080001107983 */ /* 0x000ea80000300a00 */
        /* <DEDUP_REMOVED lines=18> */
[----:B------:R-:W-:Y:S04]  /*8d510*/  STL.64 [R1+0xa728], R18 ;  /* 0x00a7281201007387 */ /* 0x000fe80000100a00 */
[----:B------:R0:W-:Y:S04]  /*8d520*/  STL.64 [R1+0xa720], R16 ;  /* 0x00a7201001007387 */ /* 0x0001e80000100a00 */
[----:B0-----:R-:W3:Y:S04]  /*8d530*/  LDL.LU R16, [R1+0x30] ;  /* 0x0000300001107983 */ /* 0x001ee80000300800 */
[----:B------:R-:W3:Y:S04]  /*8d540*/  LDL.LU R17, [R1+0x34] ;  /* 0x0000340001117983 */ /* 0x000ee80000300800 */
[----:B------:R-:W3:Y:S04]  /*8d550*/  LDL.LU R18, [R1+0x38] ;  /* 0x0000380001127983 */ /* 0x000ee80000300800 */
[----:B------:R-:W3:Y:S01]  /*8d560*/  LDL.LU R19, [R1+0x3c] ;  /* 0x00003c0001137983 */ /* 0x000ee20000300800 */
        /* <DEDUP_REMOVED lines=30> */
[----:B------:R0:W-:Y:S04]  /*8d750*/  STL.64 [R1+0xa6f8], R6 ;  /* 0x00a6f80601007387 */ /* 0x0001e80000100a00 */
[----:B0-----:R-:W2:Y:S01]  /*8d760*/  LDL.LU R7, [R1+0x1e08] ;  /* 0x001e080001077983 */ /* 0x001ea20000300800 */
[----:B---3--:R-:W-:Y:S03]  /*8d770*/  HMMA.16816.F32 R12, R12, R2, R16 ;  /* 0x000000020c0c723c */ /* 0x008fe60000001810 */
[----:B------:R0:W-:Y:S04]  /*8d780*/  STL.64 [R1+0xa6f0], R4 ;  /* 0x00a6f00401007387 */ /* 0x0001e80000100a00 */
[----:B------:R-:W-:Y:S04]  /*8d790*/  STL [R1+0xa6e4], R2 ;  /* 0x00a6e40201007387 */ /* 0x000fe80000100800 */
[----:B------:R-:W-:Y:S01]  /*8d7a0*/  STL [R1+0xa6e0], R3 ;  /* 0x00a6e00301007387 */ /* 0x000fe20000100800 */
[----:B0-----:R-:W-:-:S07]  /*8d7b0*/  IMAD R5, R10, 0x100, R9 ;  /* 0x000001000a057824 */ /* 0x001fce00078e0209 */
[----:B------:R0:W-:Y:S04]  /*8d7c0*/  STL.64 [R1+0x7b0], R12 ;  /* 0x0007b00c01007387 */ /* 0x0001e80000100a00 */
[----:B------:R1:W-:Y:S01]  /*8d7d0*/  STL.64 [R1+0x7b8], R14 ;  /* 0x0007b80e01007387 */ /* 0x0003e20000100a00 */
[----:B0-----:R-:W-:Y:S01]  /*8d7e0*/  F2FP.F16.E4M3.UNPACK_B R13, R5 ;  /* 0x00000005ff0d723e */ /* 0x001fe200020006ff */
[----:B----4-:R-:W-:Y:S02]  /*8d7f0*/  IMAD R4, R24, 0x100, R11 ;  /* 0x0000010018047824 */ /* 0x010fe400078e020b */
[----:B------:R-:W-:-:S03]  /*8d800*/  IMAD R0, R0, 0x100, R25 ;  /* 0x0000010000007824 */ /* 0x000fc600078e0219 */
[----:B-1----:R-:W-:Y:S02]  /*8d810*/  F2FP.F16.E4M3.UNPACK_B R14, R4 ;  /* 0x00000004ff0e723e */ /* 0x002fe400020006ff */
[----:B------:R-:W-:Y:S01]  /*8d820*/  F2FP.F16.E4M3.UNPACK_B R15, R0 ;  /* 0x00000000ff0f723e */ /* 0x000fe200020006ff */
[----:B--2---:R-:W-:-:S05]  /*8d830*/  IMAD R8, R8, 0x100, R7 ;  /* 0x0000010008087824 */ /* 0x004fca00078e0207 */
[----:B------:R-:W-:-:S07]  /*8d840*/  F2FP.F16.E4M3.UNPACK_B R12, R8 ;  /* 0x00000008ff0c723e */ /* 0x000fce00020006ff */
[----:B------:R-:W-:Y:S01]  /*8d850*/  HMMA.16816.F32 R4, R12, R26, R20 ;  /* 0x0000001a0c04723c */ /* 0x000fe20000001814 */
[----:B------:R-:W-:Y:S02]  /*8d860*/  IMAD.MOV.U32 R2, RZ, RZ, R26 ;  /* 0x000000ffff027224 */ /* 0x000fe400078e001a */
[----:B------:R-:W-:-:S15]  /*8d870*/  IMAD.MOV.U32 R0, RZ, RZ, R27 ;  /* 0x000000ffff007224 */ /* 0x000fde00078e001b */
[----:B------:R-:W-:Y:S01]  /*8d880*/  NOP ;  /* 0x0000000000007918 */ /* 0x000fe20000000000 */
[----:B------:R-:W-:Y:S04]  /*8d890*/  STL.64 [R1+0x7a0], R4 ;  /* 0x0007a00401007387 */ /* 0x000fe80000100a00 */
[----:B------:R0:W-:Y:S04]  /*8d8a0*/  STL.64 [R1+0x7a8], R6 ;  /* 0x0007a80601007387 */ /* 0x0001e80000100a00 */
[----:B------:R-:W2:Y:S04]  /*8d8b0*/  LDL.LU R16, [R1+0xc0] ;  /* 0x0000c00001107983 */ /* 0x000ea80000300800 */
[----:B------:R-:W2:Y:S04]  /*8d8c0*/  LDL.LU R17, [R1+0xc4] ;  /* 0x0000c40001117983 */ /* 0x000ea80000300800 */
        /* <DEDUP_REMOVED lines=10> */
[----:B--2---:R1:W-:Y:S04]  /*8d970*/  STL.64 [R1+0xa778], R26 ;  /* 0x00a7781a01007387 */ /* 0x0043e80000100a00 */
[----:B0-----:R-:W2:Y:S04]  /*8d980*/  LDL R6, [R1+0x8] ;  /* 0x0000080001067983 */ /* 0x001ea80000100800 */
[----:B------:R-:W2:Y:S04]  /*8d990*/  LDL R7, [R1+0xc] ;  /* 0x00000c0001077983 */ /* 0x000ea80000100800 */
[----:B-1----:R-:W2:Y:S04]  /*8d9a0*/  LDL R26, [R1] ;  /* 0x00000000011a7983 */ /* 0x002ea80000100800 */
[----:B------:R-:W2:Y:S04]  /*8d9b0*/  LDL R27, [R1+0x4] ;  /* 0x00000400011b7983 */ /* 0x000ea80000100800 */
[----:B------:R-:W3:Y:S04]  /*8d9c0*/  LDL.64 R4, [R1+0x10] ;  /* 0x0000100001047983 */ /* 0x000ee80000100a00 */
[----:B------:R0:W-:Y:S04]  /*8d9d0*/  STL.64 [R1+0xa770], R24 ;  /* 0x00a7701801007387 */ /* 0x0001e80000100a00 */
[----:B--2---:R1:W-:Y:S04]  /*8d9e0*/  STL.64 [R1+0xa790], R26 ;  /* 0x00a7901a01007387 */ /* 0x0043e80000100a00 */
[----:B0-----:R-:W2:Y:S04]  /*8d9f0*/  LDL.LU R24, [R1+0x120] ;  /* 0x0001200001187983 */ /* 0x001ea80000300800 */
        /* <DEDUP_REMOVED lines=41> */
[----:B------:R-:W4:Y:S01]  /*8dc90*/  LDL.LU.64 R24, [R1+0xa798] ;  /* 0x00a7980001187983 */ /* 0x000f220000300a00 */
[----:B------:R-:W-:-:S02]  /*8dca0*/  IMAD.MOV.U32 R3, RZ, RZ, R5 ;  /* 0x000000ffff037224 */ /* 0x000fc400078e0005 */
[----:B----4-:R-:W-:Y:S01]  /*8dcb0*/  HMMA.16816.F32 R4, R12, R6, R24 ;  /* 0x000000060c04723c */ /* 0x010fe20000001818 */
[----:B------:R-:W4:-:S15]  /*8dcc0*/  LDL.LU.64 R26, [R1+0xa790] ;  /* 0x00a79000011a7983 */ /* 0x000f1e0000300a00 */
[----:B------:R-:W-:-:S03]  /*8dcd0*/  NOP ;  /* 0x0000000000007918 */ /* 0x000fc60000000000 */
[----:B------:R0:W-:Y:S04]  /*8dce0*/  STL.64 [R1+0x780], R4 ;  /* 0x0007800401007387 */ /* 0x0001e80000100a00 */
[----:B------:R1:W-:Y:S04]  /*8dcf0*/  STL.64 [R1+0x788], R6 ;  /* 0x0007880601007387 */ /* 0x0003e80000100a00 */
[----:B0-----:R-:W2:Y:S04]  /*8dd00*/  LDL.LU R4, [R1+0x90] ;  /* 0x0000900001047983 */ /* 0x001ea80000300800 */
[----:B------:R-:W2:Y:S04]  /*8dd10*/  LDL.LU R5, [R1+0x94] ;  /* 0x0000940001057983 */ /* 0x000ea80000300800 */
[----:B-1----:R-:W2:Y:S04]  /*8dd20*/  LDL.LU R6, [R1+0x98] ;  /* 0x0000980001067983 */ /* 0x002ea80000300800 */
[----:B------:R-:W2:Y:S01]  /*8dd30*/  LDL.LU R7, [R1+0x9c] ;  /* 0x00009c0001077983 */ /* 0x000ea20000300800 */
[----:B----4-:R-:W-:Y:S03]  /*8dd40*/  HMMA.16816.F32 R24, R12, R26, R20 ;  /* 0x0000001a0c18723c */ /* 0x010fe60000001814 */
[----:B------:R-:W4:Y:S04]  /*8dd50*/  LDL.LU.64 R22, [R1+0xa788] ;  /* 0x00a7880001167983 */ /* 0x000f280000300a00 */
[----:B------:R-:W4:-:S12]  /*8dd60*/  LDL.LU.64 R20, [R1+0xa780] ;  /* 0x00a7800001147983 */ /* 0x000f180000300a00 */
        /* <DEDUP_REMOVED lines=73> */
[----:B------:R-:W4:Y:S01]  /*8e200*/  LDL.LU.64 R4, [R1+0xa6f0] ;  /* 0x00a6f00001047983 */ /* 0x000f220000300a00 */
[----:B---3--:R-:W-:Y:S03]  /*8e210*/  HMMA.16816.F32 R16, R12, R8, R16 ;  /* 0x000000080c10723c */ /* 0x008fe60000001810 */
[----:B------:R-:W-:Y:S04]  /*8e220*/  STL.64 [R1+0xa638], R10 ;  /* 0x00a6380a01007387 */ /* 0x000fe80000100a00 */
[----:B------:R-:W-:-:S12]  /*8e230*/  STL.64 [R1+0xa630], R8 ;  /* 0x00a6300801007387 */ /* 0x000fd80000100a00 */
[----:B------:R-:W-:Y:S04]  /*8e240*/  STL.64 [R1+0x3e0], R16 ;  /* 0x0003e01001007387 */ /* 0x000fe80000100a00 */
[----:B------:R2:W-:Y:S02]  /*8e250*/  STL.64 [R1+0x3e8], R18 ;  /* 0x0003e81201007387 */ /* 0x0005e40000100a00 */
[C---:B--2---:R-:W-:Y:S08]  /*8e260*/  HMMA.16816.F32 R16, R12.reuse, R6, R20 ;  /* 0x000000060c10723c */ /* 0x044ff00000001814 */
[----:B----4-:R-:W-:Y:S01]  /*8e270*/  HMMA.16816.F32 R8, R12, R4, R24 ;  /* 0x000000040c08723c */ /* 0x010fe20000001818 */
[----:B------:R0:W-:Y:S10]  /*8e280*/  STL.64 [R1+0xa608], R6 ;  /* 0x00a6080601007387 */ /* 0x0001f40000100a00 */
[----:B------:R-:W-:Y:S04]  /*8e290*/  STL.64 [R1+0x3d0], R16 ;  /* 0x0003d01001007387 */ /* 0x000fe80000100a00 */
[----:B------:R-:W-:Y:S04]  /*8e2a0*/  STL.64 [R1+0x3d8], R18 ;  /* 0x0003d81201007387 */ /* 0x000fe80000100a00 */
[----:B------:R1:W-:Y:S04]  /*8e2b0*/  STL.64 [R1+0xa600], R4 ;  /* 0x00a6000401007387 */ /* 0x0003e80000100a00 */
[----:B------:R-:W-:Y:S04]  /*8e2c0*/  STL.64 [R1+0x3a0], R8 ;  /* 0x0003a00801007387 */ /* 0x000fe80000100a00 */
[----:B------:R-:W-:Y:S04]  /*8e2d0*/  STL.64 [R1+0x3a8], R10 ;  /* 0x0003a80a01007387 */ /* 0x000fe80000100a00 */
[----:B------:R-:W2:Y:S04]  /*8e2e0*/  LDL.LU R20, [R1+0x440] ;  /* 0x0004400001147983 */ /* 0x000ea80000300800 */
[----:B------:R-:W2:Y:S04]  /*8e2f0*/  LDL.LU R21, [R1+0x444] ;  /* 0x0004440001157983 */ /* 0x000ea80000300800 */
[----:B------:R-:W3:Y:S04]  /*8e300*/  LDL.LU R22, [R1+0x448] ;  /* 0x0004480001167983 */ /* 0x000ee80000300800 */
[----:B------:R-:W3:Y:S04]  /*8e310*/  LDL.LU R23, [R1+0x44c] ;  /* 0x00044c0001177983 */ /* 0x000ee80000300800 */
[----:B0-----:R-:W4:Y:S04]  /*8e320*/  LDL.64 R6, [R1] ;  /* 0x0000000001067983 */ /* 0x001f280000100a00 */
[----:B------:R-:W2:Y:S04]  /*8e330*/  LDL.LU R24, [R1+0x410] ;  /* 0x0004100001187983 */ /* 0x000ea80000300800 */
[----:B------:R-:W2:Y:S04]  /*8e340*/  LDL.LU R25, [R1+0x414] ;  /* 0x0004140001197983 */ /* 0x000ea80000300800 */
[----:B------:R-:W2:Y:S04]  /*8e350*/  LDL.LU R26, [R1+0x418] ;  /* 0x00041800011a7983 */ /* 0x000ea80000300800 */
[----:B------:R-:W2:Y:S04]  /*8e360*/  LDL.LU R27, [R1+0x41c] ;  /* 0x00041c00011b7983 */ /* 0x000ea80000300800 */
[----:B-1----:R-:W2:Y:S04]  /*8e370*/  LDL.64 R4, [R1+0x8] ;  /* 0x0000080001047983 */ /* 0x002ea80000100a00 */
[----:B----4-:R-:W-:Y:S04]  /*8e380*/  STL.64 [R1+0xa698], R6 ;  /* 0x00a6980601007387 */ /* 0x010fe80000100a00 */
[----:B--2---:R-:W-:Y:S04]  /*8e390*/  STL.64 [R1+0xa690], R4 ;  /* 0x00a6900401007387 */ /* 0x004fe80000100a00 */
[----:B------:R-:W-:Y:S04]  /*8e3a0*/  STL.64 [R1+0xa678], R26 ;  /* 0x00a6781a01007387 */ /* 0x000fe80000100a00 */
[----:B------:R0:W-:Y:S04]  /*8e3b0*/  STL.64 [R1+0xa670], R24 ;  /* 0x00a6701801007387 */ /* 0x0001e80000100a00 */
[----:B0-----:R-:W2:Y:S04]  /*8e3c0*/  LDL.LU R24, [R1+0x400] ;  /* 0x0004000001187983 */ /* 0x001ea80000300800 */
[----:B------:R-:W2:Y:S04]  /*8e3d0*/  LDL.LU R25, [R1+0x404] ;  /* 0x0004040001197983 */ /* 0x000ea80000300800 */
[----:B------:R-:W4:Y:S04]  /*8e3e0*/  LDL.LU R26, [R1+0x408] ;  /* 0x00040800011a7983 */ /* 0x000f280000300800 */
[----:B------:R-:W4:Y:S04]  /*8e3f0*/  LDL.LU R27, [R1+0x40c] ;  /* 0x00040c00011b7983 */ /* 0x000f280000300800 */
[----:B------:R-:W2:Y:S01]  /*8e400*/  LDL R6, [R1+0x10] ;  /* 0x0000100001067983 */ /* 0x000ea20000100800 */
[----:B------:R-:W-:-:S05]  /*8e410*/  IMAD.MOV.U32 R7, RZ, RZ, R3 ;  /* 0x000000ffff077224 */ /* 0x000fca00078e0003 */
[----:B--2---:R-:W-:Y:S04]  /*8e420*/  STL.64 [R1+0xa6b0], R6 ;  /* 0x00a6b00601007387 */ /* 0x004fe80000100a00 */
[----:B----4-:R-:W-:Y:S04]  /*8e430*/  STL.64 [R1+0xa688], R26 ;  /* 0x00a6881a01007387 */ /* 0x010fe80000100a00 */
[----:B------:R0:W-:Y:S04]  /*8e440*/  STL.64 [R1+0xa680], R24 ;  /* 0x00a6801801007387 */ /* 0x0001e80000100a00 */
[----:B0-----:R-:W2:Y:S04]  /*8e450*/  LDL.LU R24, [R1+0x3f0] ;  /* 0x0003f00001187983 */ /* 0x001ea80000300800 */
[----:B------:R-:W2:Y:S04]  /*8e460*/  LDL.LU R25, [R1+0x3f4] ;  /* 0x0003f40001197983 */ /* 0x000ea80000300800 */
[----:B------:R-:W4:Y:S04]  /*8e470*/  LDL.LU R26, [R1+0x3f8] ;  /* 0x0003f800011a7983 */ /* 0x000f280000300800 */
[----:B------:R-:W4:Y:S01]  /*8e480*/  LDL.LU R27, [R1+0x3fc] ;  /* 0x0003fc00011b7983 */ /* 0x000f220000300800 */
[----:B------:R-:W-:-:S02]  /*8e490*/  IMAD R29, R28, 0x100, R29 ;  /* 0x000001001c1d7824 */ /* 0x000fc400078e021d */
[----:B------:R-:W-:Y:S01]  /*8e4a0*/  IMAD.MOV.U32 R4, RZ, RZ, R2 ;  /* 0x000000ffff047224 */ /* 0x000fe200078e0002 */
[----:B------:R-:W2:Y:S01]  /*8e4b0*/  LDL.LU R28, [R1+0x1e30] ;  /* 0x001e3000011c7983 */ /* 0x000ea20000300800 */
[----:B------:R-:W-:-:S03]  /*8e4c0*/  IMAD.MOV.U32 R5, RZ, RZ, R0 ;  /* 0x000000ffff057224 */ /* 0x000fc600078e0000 */
[----:B------:R-:W3:Y:S04]  /*8e4d0*/  LDL.LU R7, [R1+0x1e2c] ;  /* 0x001e2c0001077983 */ /* 0x000ee80000300800 */
[----:B------:R-:W3:Y:S04]  /*8e4e0*/  LDL.LU R2, [R1+0x1e38] ;  /* 0x001e380001027983 */ /* 0x000ee80000300800 */
[----:B------:R-:W3:Y:S04]  /*8e4f0*/  LDL.LU R6, [R1+0x1e34] ;  /* 0x001e340001067983 */ /* 0x000ee80000300800 */
[----:B------:R-:W3:Y:S04]  /*8e500*/  LDL.LU R3, [R1+0x1e40] ;  /* 0x001e400001037983 */ /* 0x000ee80000300800 */
[----:B------:R-:W3:Y:S04]  /*8e510*/  LDL.LU R0, [R1+0x1e3c] ;  /* 0x001e3c0001007983 */ /* 0x000ee80000300800 */
[----:B----4-:R-:W-:Y:S04]  /*8e520*/  STL.64 [R1+0xa6a8], R26 ;  /* 0x00a6a81a01007387 */ /* 0x010fe80000100a00 */
        /* <DEDUP_REMOVED lines=11> */
[----:B---3--:R-:W-:-:S02]  /*8e5e0*/  IMAD R7, R7, 0x100, R28 ;  /* 0x0000010007077824 */ /* 0x008fc400078e021c */
[----:B------:R-:W-:Y:S02]  /*8e5f0*/  IMAD R6, R6, 0x100, R2 ;  /* 0x0000010006067824 */ /* 0x000fe400078e0202 */
[----:B------:R-:W-:Y:S01]  /*8e600*/  IMAD R0, R0, 0x100, R3 ;  /* 0x0000010000007824 */ /* 0x000fe200078e0203 */
        /* <DEDUP_REMOVED lines=12> */
[----:B------:R-:W4:Y:S04]  /*8e6d0*/  LDL.LU R8, [R1+0x450] ;  /* 0x0004500001087983 */ /* 0x000f280000300800 */
        /* <DEDUP_REMOVED lines=93> */
[----:B---3--:R-:W-:Y:S02]  /*8ecb0*/  HMMA.16816.F32 R20, R12, R16, R24 ;  /* 0x000000100c14723c */ /* 0x008fe40000001818 */
[----:B------:R-:W-:Y:S04]  /*8ecc0*/  STL.64 [R1+0xa538], R18 ;  /* 0x00a5381201007387 */ /* 0x000fe80000100a00 */
[----:B------:R0:W-:-:S13]  /*8ecd0*/  STL.64 [R1+0xa530], R16 ;  /* 0x00a5301001007387 */ /* 0x0001da0000100a00 */
[----:B------:R-:W-:Y:S04]  /*8ece0*/  STL.64 [R1+0x2f0], R20 ;  /* 0x0002f01401007387 */ /* 0x000fe80000100a00 */
[----:B------:R-:W-:Y:S04]  /*8ecf0*/  STL.64 [R1+0x2f8], R22 ;  /* 0x0002f81601007387 */ /* 0x000fe80000100a00 */
[----:B0-----:R-:W2:Y:S04]  /*8ed00*/  LDL.LU R16, [R1+0x550] ;  /* 0x0005500001107983 */ /* 0x001ea80000300800 */
[----:B------:R-:W2:Y:S04]  /*8ed10*/  LDL.LU R17, [R1+0x554] ;  /* 0x0005540001117983 */ /* 0x000ea80000300800 */
[----:B------:R-:W3:Y:S04]  /*8ed20*/  LDL.LU R18, [R1+0x558] ;  /* 0x0005580001127983 */ /* 0x000ee80000300800 */
[----:B------:R-:W3:Y:S01]  /*8ed30*/  LDL.LU R19, [R1+0x55c] ;  /* 0x00055c0001137983 */ /* 0x000ee20000300800 */
[----:B------:R-:W-:-:S03]  /*8ed40*/  IMAD.MOV.U32 R2, RZ, RZ, R4 ;  /* 0x000000ffff027224 */ /* 0x000fc600078e0004 */
[----:B---3--:R0:W-:Y:S04]  /*8ed50*/  STL.64 [R1+0xa568], R18 ;  /* 0x00a5681201007387 */ /* 0x0081e80000100a00 */
[----:B--2---:R-:W-:Y:S04]  /*8ed60*/  STL.64 [R1+0xa560], R16 ;  /* 0x00a5601001007387 */ /* 0x004fe80000100a00 */
[----:B------:R-:W2:Y:S04]  /*8ed70*/  LDL.LU R24, [R1+0x520] ;  /* 0x0005200001187983 */ /* 0x000ea80000300800 */
[----:B------:R-:W2:Y:S04]  /*8ed80*/  LDL.LU R25, [R1+0x524] ;  /* 0x0005240001197983 */ /* 0x000ea80000300800 */
[----:B------:R-:W3:Y:S04]  /*8ed90*/  LDL.LU R26, [R1+0x528] ;  /* 0x00052800011a7983 */ /* 0x000ee80000300800 */
[----:B------:R-:W3:Y:S01]  /*8eda0*/  LDL.LU R27, [R1+0x52c] ;  /* 0x00052c00011b7983 */ /* 0x000ee20000300800 */
[----:B------:R-:W-:-:S02]  /*8edb0*/  IMAD.MOV.U32 R4, RZ, RZ, R6 ;  /* 0x000000ffff047224 */ /* 0x000fc400078e0006 */
[----:B------:R-:W-:Y:S02]  /*8edc0*/  IMAD.MOV.U32 R3, RZ, RZ, R7 ;  /* 0x000000ffff037224 */ /* 0x000fe400078e0007 */
[----:B0-----:R-:W-:Y:S02]  /*8edd0*/  IMAD.MOV.U32 R18, RZ, RZ, R4 ;  /* 0x000000ffff127224 */ /* 0x001fe400078e0004 */
[----:B------:R-:W-:Y:S01]  /*8ede0*/  IMAD.MOV.U32 R19, RZ, RZ, R3 ;  /* 0x000000ffff137224 */ /* 0x000fe200078e0003 */
[----:B---3--:R-:W-:Y:S04]  /*8edf0*/  STL.64 [R1+0xa578], R26 ;  /* 0x00a5781a01007387 */ /* 0x008fe80000100a00 */
[----:B--2---:R0:W-:Y:S04]  /*8ee00*/  STL.64 [R1+0xa570], R24 ;  /* 0x00a5701801007387 */ /* 0x0041e80000100a00 */
[----:B------:R1:W-:Y:S04]  /*8ee10*/  STL.64 [R1+0xa580], R18 ;  /* 0x00a5801201007387 */ /* 0x0003e80000100a00 */
[----:B0-----:R-:W2:Y:S04]  /*8ee20*/  LDL.LU R24, [R1+0x510] ;  /* 0x0005100001187983 */ /* 0x001ea80000300800 */
[----:B------:R-:W2:Y:S04]  /*8ee30*/  LDL.LU R25, [R1+0x514] ;  /* 0x0005140001197983 */ /* 0x000ea80000300800 */
[----:B------:R-:W3:Y:S04]  /*8ee40*/  LDL.LU R26, [R1+0x518] ;  /* 0x00051800011a7983 */ /* 0x000ee80000300800 */
[----:B------:R-:W3:Y:S01]  /*8ee50*/  LDL.LU R27, [R1+0x51c] ;  /* 0x00051c00011b7983 */ /* 0x000ee20000300800 */
[----:B------:R-:W-:-:S03]  /*8ee60*/  IMAD.MOV.U32 R0, RZ, RZ, R5 ;  /* 0x000000ffff007224 */ /* 0x000fc600078e0005 */
[----:B---3--:R-:W-:Y:S04]  /*8ee70*/  STL.64 [R1+0xa590], R26 ;  /* 0x00a5901a01007387 */ /* 0x008fe80000100a00 */
[----:B--2---:R0:W-:Y:S04]  /*8ee80*/  STL.64 [R1+0xa588], R24 ;  /* 0x00a5881801007387 */ /* 0x0041e80000100a00 */
[----:B-1----:R-:W2:Y:S01]  /*8ee90*/  LDL.64 R18, [R1+0x10] ;  /* 0x0000100001127983 */ /* 0x002ea20000100a00 */
[----:B------:R-:W-:Y:S02]  /*8eea0*/  IMAD.MOV.U32 R16, RZ, RZ, R2 ;  /* 0x000000ffff107224 */ /* 0x000fe400078e0002 */
[----:B------:R-:W-:Y:S01]  /*8eeb0*/  IMAD.MOV.U32 R17, RZ, RZ, R0 ;  /* 0x000000ffff117224 */ /* 0x000fe200078e0000 */
[----:B--2---:R-:W-:Y:S04]  /*8eec0*/  STL.64 [R1+0xa5b0], R18 ;  /* 0x00a5b01201007387 */ /* 0x004fe80000100a00 */
[----:B------:R1:W-:Y:S04]  /*8eed0*/  STL.64 [R1+0xa5a8], R16 ;  /* 0x00a5a81001007387 */ /* 0x0003e80000100a00 */
[----:B0-----:R-:W2:Y:S04]  /*8eee0*/  LDL.LU R24, [R1+0x500] ;  /* 0x0005000001187983 */ /* 0x001ea80000300800 */
[----:B------:R-:W2:Y:S04]  /*8eef0*/  LDL.LU R25, [R1+0x504] ;  /* 0x0005040001197983 */ /* 0x000ea80000300800 */
[----:B------:R-:W3:Y:S04]  /*8ef00*/  LDL.LU R26, [R1+0x508] ;  /* 0x00050800011a7983 */ /* 0x000ee80000300800 */
[----:B------:R-:W3:Y:S04]  /*8ef10*/  LDL.LU R27, [R1+0x50c] ;  /* 0x00050c00011b7983 */ /* 0x000ee80000300800 */
        /* <DEDUP_REMOVED lines=16> */
[----:B--2---:R0:W-:Y:S04]  /*8f020*/  STL [R1+0xa5dc], R28 ;  /* 0x00a5dc1c01007387 */ /* 0x0041e80000100800 */
        /* <DEDUP_REMOVED lines=29> */
[----:B------:R-:W2:Y:S04]  /*8f200*/  LDL.LU R20, [R1+0x530] ;  /* 0x0005300001147983 */ /* 0x000ea80000300800 */
        /* <DEDUP_REMOVED lines=24> */
[----:B------:R-:W4:Y:S01]  /*8f390*/  LDL.LU.64 R16, [R1+0xa5f0] ;  /* 0x00a5f00001107983 */ /* 0x000f220000300a00 */
[----:B------:R-:W-:Y:S01]  /*8f3a0*/  IMAD R29, R29, 0x100, R28 ;  /* 0x000001001d1d7824 */ /* 0x000fe200078e021c */
[----:B----4-:R-:W-:-:S15]  /*8f3b0*/  HMMA.16816.F32 R16, R12, R4, R16 ;  /* 0x000000040c10723c */ /* 0x010fde0000001810 */
[----:B------:R-:W-:-:S04]  /*8f3c0*/  NOP ;  /* 0x0000000000007918 */ /* 0x000fc80000000000 */
[----:B------:R-:W-:Y:S04]  /*8f3d0*/  STL.64 [R1+0x2b0], R16 ;  /* 0x0002b01001007387 */ /* 0x000fe80000100a00 */
[----:B------:R0:W-:Y:S04]  /*8f3e0*/  STL.64 [R1+0x2b8], R18 ;  /* 0x0002b81201007387 */ /* 0x0001e80000100a00 */
[----:B0-----:R-:W2:Y:S04]  /*8f3f0*/  LDL.LU.64 R18, [R1+0xa5e8] ;  /* 0x00a5e80001127983 */ /* 0x001ea80000300a00 */
[----:B------:R-:W2:Y:S04]  /*8f400*/  LDL.LU.64 R16, [R1+0xa5e0] ;  /* 0x00a5e00001107983 */ /* 0x000ea80000300a00 */
[----:B------:R0:W-:Y:S04]  /*8f410*/  STL.64 [R1+0xa4f8], R6 ;  /* 0x00a4f80601007387 */ /* 0x0001e80000100a00 */
[----:B0-----:R-:W4:Y:S04]  /*8f420*/  LDL.64 R6, [R1+0x18] ;  /* 0x0000180001067983 */ /* 0x001f280000100a00 */
[----:B------:R0:W-:Y:S04]  /*8f430*/  STL.64 [R1+0xa4f0], R4 ;  /* 0x00a4f00401007387 */ /* 0x0001e80000100a00 */
[----:B0-----:R-:W2:Y:S04]  /*8f440*/  LDL.LU R5, [R1+0x1e4c] ;  /* 0x001e4c0001057983 */ /* 0x001ea80000300800 */
[----:B------:R-:W2:Y:S04]  /*8f450*/  LDL.LU R4, [R1+0x1e54] ;  /* 0x001e540001047983 */ /* 0x000ea80000300800 */
        /* <DEDUP_REMOVED lines=9> */
[----:B------:R-:W4:-:S13]  /*8f4f0*/  LDL.LU.64 R16, [R1+0xa5c0] ;  /* 0x00a5c00001107983 */ /* 0x000f1a0000300a00 */
[----:B------:R0:W-:Y:S04]  /*8f500*/  STL.64 [R1+0x40], R12 ;  /* 0x0000400c01007387 */ /* 0x0001e80000100a00 */
[----:B------:R1:W-:Y:S01]  /*8f510*/  STL.64 [R1+0x48], R14 ;  /* 0x0000480e01007387 */ /* 0x0003e20000100a00 */
[----:B0-----:R-:W-:Y:S02]  /*8f520*/  F2FP.F16.E4M3.UNPACK_B R12, R29 ;  /* 0x0000001dff0c723e */ /* 0x001fe400020006ff */
[----:B------:R-:W-:Y:S01]  /*8f530*/  F2FP.F16.E4M3.UNPACK_B R13, R5 ;  /* 0x00000005ff0d723e */ /* 0x000fe200020006ff */
[----:B------:R-:W2:Y:S01]  /*8f540*/  LDL.LU R29, [R1+0xa5b8] ;  /* 0x00a5b800011d7983 */ /* 0x000ea20000300800 */
[----:B-1----:R-:W-:Y:S02]  /*8f550*/  F2FP.F16.E4M3.UNPACK_B R14, R4 ;  /* 0x00000004ff0e723e */ /* 0x002fe400020006ff */
[----:B------:R-:W-:-:S07]  /*8f560*/  F2FP.F16.E4M3.UNPACK_B R15, R0 ;  /* 0x00000000ff0f723e */ /* 0x000fce00020006ff */
[----:B----4-:R-:W-:-:S15]  /*8f570*/  HMMA.16816.F32 R16, R12, R6, R16 ;  /* 0x000000060c10723c */ /* 0x010fde0000001810 */
[----:B------:R-:W-:-:S04]  /*8f580*/  NOP ;  /* 0x0000000000007918 */ /* 0x000fc80000000000 */
[----:B------:R-:W-:Y:S04]  /*8f590*/  STL.64 [R1+0x2a0], R16 ;  /* 0x0002a01001007387 */ /* 0x000fe80000100a00 */
[----:B------:R0:W-:Y:S04]  /*8f5a0*/  STL.64 [R1+0x2a8], R18 ;  /* 0x0002a81201007387 */ /* 0x0001e80000100a00 */
[----:B0-----:R-:W3:Y:S04]  /*8f5b0*/  LDL.LU.64 R18, [R1+0xa5b0] ;  /* 0x00a5b00001127983 */ /* 0x001ee80000300a00 */
[----:B------:R-:W4:Y:S01]  /*8f5c0*/  LDL.LU.64 R16, [R1+0xa5a8] ;  /* 0x00a5a80001107983 */ /* 0x000f220000300a00 */
[----:B---3--:R-:W-:-:S15]  /*8f5d0*/  HMMA.16816.F32 R24, R12, R18, R24 ;  /* 0x000000120c18723c */ /* 0x008fde0000001818 */
        /* <DEDUP_REMOVED lines=8> */
[----:B----4-:R-:W-:Y:S01]  /*8f660*/  HMMA.16816.F32 R16, R12, R16, R24 ;  /* 0x000000100c10723c */ /* 0x010fe20000001818 */
[----:B------:R-:W3:Y:S04]  /*8f670*/  LDL.LU.64 R26, [R1+0xa590] ;  /* 0x00a59000011a7983 */ /* 0x000ee80000300a00 */
[----:B------:R-:W3:-:S14]  /*8f680*/  LDL.LU.64 R24, [R1+0xa588] ;  /* 0x00a5880001187983 */ /* 0x000edc0000300a00 */
[----:B------:R-:W-:Y:S04]  /*8f690*/  STL.64 [R1+0x280], R16 ;  /* 0x0002801001007387 */ /* 0x000fe80000100a00 */
[----:B------:R0:W-:Y:S04]  /*8f6a0*/  STL.64 [R1+0x288], R18 ;  /* 0x0002881201007387 */ /* 0x0001e80000100a00 */
[----:B0-----:R-:W3:Y:S02]  /*8f6b0*/  LDL.LU.64 R18, [R1+0xa580] ;  /* 0x00a5800001127983 */ /* 0x001ee40000300a00 */
[----:B---3--:R-:W-:Y:S02]  /*8f6c0*/  HMMA.16816.F32 R16, R12, R18, R24 ;  /* 0x000000120c10723c */ /* 0x008fe40000001818 */
        /* <DEDUP_REMOVED lines=11> */
[----:B------:R-:W4:Y:S01]  /*8f780*/  LDL.LU.64 R24, [R1+0xa550] ;  /* 0x00a5500001187983 */ /* 0x000f220000300a00 */
[----:B--2---:R-:W-:-:S15]  /*8f790*/  HMMA.16816.F32 R20, R12, R26, R20 ;  /* 0x0000001a0c14723c */ /* 0x004fde0000001814 */
[----:B------:R-:W-:-:S04]  /*8f7a0*/  NOP ;  /* 0x0000000000007918 */ /* 0x000fc80000000000 */
[----:B------:R-:W-:Y:S04]  /*8f7b0*/  STL.64 [R1+0x250], R20 ;  /* 0x0002501401007387 */ /* 0x000fe80000100a00 */
[----:B------:R0:W-:Y:S04]  /*8f7c0*/  STL.64 [R1+0x258], R22 ;  /* 0x0002581601007387 */ /* 0x0001e80000100a00 */
[----:B0-----:R-:W3:Y:S01]  /*8f7d0*/  LDL.LU.64 R22, [R1+0xa548] ;  /* 0x00a5480001167983 */ /* 0x001ee20000300a00 */
[----:B----4-:R-:W-:Y:S03]  /*8f7e0*/  HMMA.16816.F32 R8, R12, R24, R8 ;  /* 0x000000180c08723c */ /* 0x010fe60000001808 */
[----:B------:R-:W2:Y:S04]  /*8f7f0*/  LDL.LU.64 R20, [R1+0xa540] ;  /* 0x00a5400001147983 */ /* 0x000ea80000300a00 */
[----:B------:R0:W-:-:S12]  /*8f800*/  STL.64 [R1+0xa488], R26 ;  /* 0x00a4881a01007387 */ /* 0x0001d80000100a00 */
[----:B------:R-:W-:Y:S04]  /*8f810*/  STL.64 [R1+0x240], R8 ;  /* 0x0002400801007387 */ /* 0x000fe80000100a00 */
[----:B------:R-:W-:Y:S01]  /*8f820*/  STL.64 [R1+0x248], R10 ;  /* 0x0002480a01007387 */ /* 0x000fe20000100a00 */
[----:B0-----:R-:W-:-:S03]  /*8f830*/  IMAD.MOV.U32 R27, RZ, RZ, R5 ;  /* 0x000000ffff1b7224 */ /* 0x001fc600078e0005 */
[----:B------:R0:W-:Y:S01]  /*8f840*/  STL.64 [R1+0xa480], R24 ;  /* 0x00a4801801007387 */ /* 0x0001e20000100a00 */
[----:B------:R-:W-:Y:S02]  /*8f850*/  IMAD.MOV.U32 R26, RZ, RZ, R6 ;  /* 0x000000ffff1a7224 */ /* 0x000fe400078e0006 */
[----:B------:R-:W-:Y:S02]  /*8f860*/  IMAD.MOV.U32 R0, RZ, RZ, R7 ;  /* 0x000000ffff007224 */ /* 0x000fe400078e0007 */
[----:B0-----:R-:W-:Y:S01]  /*8f870*/  IMAD.MOV.U32 R24, RZ, RZ, R4 ;  /* 0x000000ffff187224 */ /* 0x001fe200078e0004 */
[----:B---3--:R-:W-:-:S15]  /*8f880*/  HMMA.16816.F32 R8, R12, R22, R16 ;  /* 0x000000160c08723c */ /* 0x008fde0000001810 */
[----:B------:R-:W-:-:S04]  /*8f890*/  NOP ;  /* 0x0000000000007918 */ /* 0x000fc80000000000 */
[----:B------:R0:W-:Y:S04]  /*8f8a0*/  STL.64 [R1+0x230], R8 ;  /* 0x0002300801007387 */ /* 0x0001e80000100a00 */
[----:B------:R1:W-:Y:S04]  /*8f8b0*/  STL.64 [R1+0x238], R10 ;  /* 0x0002380a01007387 */ /* 0x0003e80000100a00 */
[----:B------:R-:W3:Y:S04]  /*8f8c0*/  LDL.LU R4, [R1+0x5a0] ;  /* 0x0005a00001047983 */ /* 0x000ee80000300800 */
[----:B------:R-:W3:Y:S04]  /*8f8d0*/  LDL.LU R5, [R1+0x5a4] ;  /* 0x0005a40001057983 */ /* 0x000ee80000300800 */
[----:B------:R-:W4:Y:S04]  /*8f8e0*/  LDL.LU R6, [R1+0x5a8] ;  /* 0x0005a80001067983 */ /* 0x000f280000300800 */
[----:B------:R-:W4:Y:S04]  /*8f8f0*/  LDL.LU R7, [R1+0x5ac] ;  /* 0x0005ac0001077983 */ /* 0x000f280000300800 */
[----:B0-----:R-:W2:Y:S04]  /*8f900*/  LDL.LU R8, [R1+0x580] ;  /* 0x0005800001087983 */ /* 0x001ea80000300800 */
[----:B------:R-:W2:Y:S04]  /*8f910*/  LDL.LU R9, [R1+0x584] ;  /* 0x0005840001097983 */ /* 0x000ea80000300800 */
[----:B-1----:R-:W2:Y:S04]  /*8f920*/  LDL.LU R10, [R1+0x588] ;  /* 0x00058800010a7983 */ /* 0x002ea80000300800 */
[----:B------:R-:W2:Y:S04]  /*8f930*/  LDL.LU R11, [R1+0x58c] ;  /* 0x00058c00010b7983 */ /* 0x000ea80000300800 */
[----:B------:R-:W3:Y:S04]  /*8f940*/  LDL.LU R16, [R1+0x560] ;  /* 0x0005600001107983 */ /* 0x000ee80000300800 */
[----:B------:R-:W3:Y:S04]  /*8f950*/  LDL.LU R17, [R1+0x564] ;  /* 0x0005640001117983 */ /* 0x000ee80000300800 */
[----:B------:R-:W3:Y:S04]  /*8f960*/  LDL.LU R18, [R1+0x568] ;  /* 0x0005680001127983 */ /* 0x000ee80000300800 */
[----:B------:R-:W3:Y:S01]  /*8f970*/  LDL.LU R19, [R1+0x56c] ;  /* 0x00056c0001137983 */ /* 0x000ee20000300800 */
[----:B------:R-:W-:-:S03]  /*8f980*/  IMAD.MOV.U32 R25, RZ, RZ, R0 ;  /* 0x000000ffff197224 */ /* 0x000fc600078e0000 */
        /* <DEDUP_REMOVED lines=13> */
[----:B------:R-:W-:Y:S04]  /*8fa60*/  STL.64 [R1+0xa4c8], R26 ;  /* 0x00a4c81a01007387 */ /* 0x000fe80000100a00 */
        /* <DEDUP_REMOVED lines=59> */
[----:B0-----:R-:W3:Y:S04]  /*8fe20*/  LDL.LU R10, [R1+0x1e74] ;  /* 0x001e7400010a7983 */ /* 0x001ee80000300800 */
[----:B------:R-:W4:Y:S04]  /*8fe30*/  LDL.LU R11, [R1+0x1e80] ;  /* 0x001e8000010b7983 */ /* 0x000f280000300800 */
[----:B------:R0:W-:Y:S04]  /*8fe40*/  STL.64 [R1+0xa420], R8 ;  /* 0x00a4200801007387 */ /* 0x0001e80000100a00 */
[----:B0-----:R-:W3:Y:S04]  /*8fe50*/  LDL.LU R8, [R1+0x1e64] ;  /* 0x001e640001087983 */ /* 0x001ee80000300800 */
        /* <DEDUP_REMOVED lines=13> */
[----:B------:R0:W-:Y:S04]  /*8ff30*/  STL.64 [R1+0xa408], R6 ;  /* 0x00a4080601007387 */ /* 0x0001e80000100a00 */
[----:B0-----:R-:W3:Y:S04]  /*8ff40*/  LDL.LU R6, [R1+0x1e70] ;  /* 0x001e700001067983 */ /* 0x001ee80000300800 */
[----:B------:R-:W3:Y:S04]  /*8ff50*/  LDL.LU R7, [R1+0x1e6c] ;  /* 0x001e6c0001077983 */ /* 0x000ee80000300800 */
[----:B------:R0:W-:Y:S04]  /*8ff60*/  STL.64 [R1+0xa400], R4 ;  /* 0x00a4000401007387 */ /* 0x0001e80000100a00 */
[----:B0-----:R-:W3:Y:S01]  /*8ff70*/  LDL.LU R5, [R1+0x1e68] ;  /* 0x001e680001057983 */ /* 0x001ee20000300800 */
[----:B--2---:R-:W-:Y:S03]  /*8ff80*/  HMMA.16816.F32 R12, R12, R2, R24 ;  /* 0x000000020c0c723c */ /* 0x004fe60000001818 */
[----:B------:R-:W2:Y:S04]  /*8ff90*/  LDL.LU.64 R26, [R1+0xa4c8] ;  /* 0x00a4c800011a7983 */ /* 0x000ea80000300a00 */
[----:B------:R-:W2:Y:S01]  /*8ffa0*/  LDL.LU.64 R24, [R1+0xa4c0] ;  /* 0x00a4c00001187983 */ /* 0x000ea20000300a00 */
[----:B------:R-:W-:-:S02]  /*8ffb0*/  IMAD R4, R10, 0x100, R9 ;  /* 0x000001000a047824 */ /* 0x000fc400078e0209 */
[----:B----4-:R-:W-:Y:S01]  /*8ffc0*/  IMAD R0, R0, 0x100, R11 ;  /* 0x0000010000007824 */ /* 0x010fe200078e020b */
[----:B------:R-:W-:Y:S04]  /*8ffd0*/  STL [R1+0xa3fc], R2 ;  /* 0x00a3fc0201007387 */ /* 0x000fe80000100800 */
[----:B------:R0:W-:Y:S04]  /*8ffe0*/  STL [R1+0xa3f8], R3 ;  /* 0x00a3f80301007387 */ /* 0x0001e80000100800 */
[----:B------:R-:W-:Y:S04]  /*8fff0*/  STL.64 [R1+0x30], R12 ;  /* 0x0000300c01007387 */ /* 0x000fe80000100a00 */
[----:B------:R1:W-:Y:S04]  /*90000*/  STL.64 [R1+0x38], R14 ;  /* 0x0000380e01007387 */ /* 0x0003e80000100a00 */
[----:B0-----:R-:W4:Y:S01]  /*90010*/  LDL.LU R3, [R1+0x1e98] ;  /* 0x001e980001037983 */ /* 0x001f220000300800 */
[----:B---3--:R-:W-:-:S02]  /*90020*/  IMAD R8, R8, 0x100, R5 ;  /* 0x0000010008087824 */ /* 0x008fc400078e0205 */
[----:B------:R-:W-:Y:S01]  /*90030*/  IMAD R5, R7, 0x100, R6 ;  /* 0x0000010007057824 */ /* 0x000fe200078e0206 */
[----:B-1----:R-:W-:Y:S02]  /*90040*/  F2FP.F16.E4M3.UNPACK_B R14, R4 ;  /* 0x00000004ff0e723e */ /* 0x002fe400020006ff */
[----:B------:R-:W-:Y:S02]  /*90050*/  F2FP.F16.E4M3.UNPACK_B R12, R8 ;  /* 0x00000008ff0c723e */ /* 0x000fe400020006ff */
[----:B------:R-:W-:Y:S02]  /*90060*/  F2FP.F16.E4M3.UNPACK_B R13, R5 ;  /* 0x00000005ff0d723e */ /* 0x000fe400020006ff */
[----:B------:R-:W-:Y:S02]  /*90070*/  F2FP.F16.E4M3.UNPACK_B R15, R0 ;  /* 0x00000000ff0f723e */ /* 0x000fe400020006ff */
[----:B------:R-:W4:Y:S05]  /*90080*/  LDL.LU R0, [R1+0x1e94] ;  /* 0x001e940001007983 */ /* 0x000f2a0000300800 */
[----:B--2---:R-:W-:-:S15]  /*90090*/  HMMA.16816.F32 R4, R12, R24, R16 ;  /* 0x000000180c04723c */ /* 0x004fde0000001810 */
[----:B------:R-:W-:-:S04]  /*900a0*/  NOP ;  /* 0x0000000000007918 */ /* 0x000fc80000000000 */
[----:B------:R-:W-:Y:S04]  /*900b0*/  STL.64 [R1+0x1b0], R4 ;  /* 0x0001b00401007387 */ /* 0x000fe80000100a00 */
[----:B------:R0:W-:Y:S04]  /*900c0*/  STL.64 [R1+0x1b8], R6 ;  /* 0x0001b80601007387 */ /* 0x0001e80000100a00 */
[----:B------:R-:W2:Y:S01]  /*900d0*/  LDL.LU R8, [R1+0x710] ;  /* 0x0007100001087983 */ /* 0x000ea20000300800 */
[----:B0-----:R-:W-:-:S15]  /*900e0*/  HMMA.16816.F32 R4, R12, R26, R20 ;  /* 0x0000001a0c04723c */ /* 0x001fde0000001814 */
[----:B------:R-:W-:-:S04]  /*900f0*/  NOP ;  /* 0x0000000000007918 */ /* 0x000fc80000000000 */
[----:B------:R-:W-:Y:S04]  /*90100*/  STL.64 [R1+0x1a0], R4 ;  /* 0x0001a00401007387 */ /* 0x000fe80000100a00 */
[----:B------:R-:W-:Y:S04]  /*90110*/  STL.64 [R1+0x1a8], R6 ;  /* 0x0001a80601007387 */ /* 0x000fe80000100a00 */
[----:B------:R-:W2:Y:S04]  /*90120*/  LDL.LU R9, [R1+0x714] ;  /* 0x0007140001097983 */ /* 0x000ea80000300800 */
[----:B------:R-:W3:Y:S04]  /*90130*/  LDL.LU R10, [R1+0x718] ;  /* 0x00071800010a7983 */ /* 0x000ee80000300800 */
        /* <DEDUP_REMOVED lines=16> */
[----:B------:R0:W-:Y:S04]  /*90240*/  STL.64 [R1+0xa490], R24 ;  /* 0x00a4901801007387 */ /* 0x0001e80000100a00 */
[----:B0-----:R-:W2:Y:S04]  /*90250*/  LDL.64 R24, [R1+0x8] ;  /* 0x0000080001187983 */ /* 0x001ea80000100a00 */
        /* <DEDUP_REMOVED lines=20> */
[----:B0-----:R-:W4:Y:S04]  /*903a0*/  LDL.LU R16, [R1+0x6a0] ;  /* 0x0006a00001107983 */ /* 0x001f280000300800 */
[----:B------:R-:W4:Y:S04]  /*903b0*/  LDL.LU R17, [R1+0x6a4] ;  /* 0x0006a40001117983 */ /* 0x000f280000300800 */
        /* <DEDUP_REMOVED lines=12> */
[----:B--2---:R-:W-:Y:S03]  /*90480*/  HMMA.16816.F32 R20, R12, R24, R20 ;  /* 0x000000180c14723c */ /* 0x004fe60000001814 */
        /* <DEDUP_REMOVED lines=8> */
[----:B0-----:R-:W3:Y:S04]  /*90510*/  LDL.LU.64 R22, [R1+0xa4b8] ;  /* 0x00a4b80001167983 */ /* 0x001ee80000300a00 */
[----:B------:R-:W3:Y:S01]  /*90520*/  LDL.LU.64 R20, [R1+0xa4b0] ;  /* 0x00a4b00001147983 */ /* 0x000ee20000300a00 */
[----:B------:R-:W-:-:S02]  /*90530*/  IMAD.MOV.U32 R2, RZ, RZ, R25 ;  /* 0x000000ffff027224 */ /* 0x000fc400078e0019 */
[----:B---3--:R-:W-:Y:S01]  /*90540*/  HMMA.16816.F32 R24, R12, R26, R20 ;  /* 0x0000001a0c18723c */ /* 0x008fe20000001814 */
[----:B------:R-:W3:Y:S04]  /*90550*/  LDL.LU.64 R22, [R1+0xa4a8] ;  /* 0x00a4a80001167983 */ /* 0x000ee80000300a00 */
[----:B------:R-:W3:-:S14]  /*90560*/  LDL.LU.64 R20, [R1+0xa4a0] ;  /* 0x00a4a00001147983 */ /* 0x000edc0000300a00 */
        /* <DEDUP_REMOVED lines=26> */
[----:B0-----:R-:W3:Y:S04]  /*90710*/  LDL.LU R26, [R1+0x1e88] ;  /* 0x001e8800011a7983 */ /* 0x001ee80000300800 */
[----:B------:R-:W3:Y:S04]  /*90720*/  LDL.LU R27, [R1+0x1e84] ;  /* 0x001e8400011b7983 */ /* 0x000ee80000300800 */
[----:B------:R-:W-:Y:S01]  /*90730*/  STL.64 [R1+0xa378], R24 ;  /* 0x00a3781801007387 */ /* 0x000fe20000100a00 */
        /* <DEDUP_REMOVED lines=47> */
[----:B0-----:R-:W3:Y:S04]  /*90a30*/  LDL.LU.64 R6, [R1+0xa408] ;  /* 0x00a4080001067983 */ /* 0x001ee80000300a00 */
[----:B------:R-:W2:Y:S04]  /*90a40*/  LDL.LU.64 R4, [R1+0xa400] ;  /* 0x00a4000001047983 */ /* 0x000ea80000300a00 */
[----:B------:R-:W-:Y:S04]  /*90a50*/  STL [R1+0xa398], R10 ;  /* 0x00a3980a01007387 */ /* 0x000fe80000100800 */
[----:B------:R2:W-:Y:S01]  /*90a60*/  STL.64 [R1+0xa390], R8 ;  /* 0x00a3900801007387 */ /* 0x0005e20000100a00 */
[----:B------:R-:W-:Y:S01]  /*90a70*/  IMAD R0, R0, 0x100, R3 ;  /* 0x0000010000007824 */ /* 0x000fe200078e0203 */
[C---:B---3--:R-:W-:Y:S08]  /*90a80*/  HMMA.16816.F32 R16, R12.reuse, R6, R16 ;  /* 0x000000060c10723c */ /* 0x048ff00000001810 */
[----:B--2---:R-:W-:Y:S01]  /*90a90*/  HMMA.16816.F32 R8, R12, R4, R20 ;  /* 0x000000040c08723c */ /* 0x004fe20000001814 */
[----:B------:R0:W-:Y:S10]  /*90aa0*/  STL [R1+0xa318], R5 ;  /* 0x00a3180501007387 */ /* 0x0001f40000100800 */
[----:B------:R-:W-:Y:S01]  /*90ab0*/  STL.64 [R1+0xe0], R16 ;  /* 0x0000e01001007387 */ /* 0x000fe20000100a00 */
[----:B0-----:R-:W-:-:S03]  /*90ac0*/  IMAD R5, R27, 0x100, R26 ;  /* 0x000001001b057824 */ /* 0x001fc600078e021a */
[----:B------:R-:W-:Y:S04]  /*90ad0*/  STL.64 [R1+0xe8], R18 ;  /* 0x0000e81201007387 */ /* 0x000fe80000100a00 */
[----:B------:R-:W-:Y:S04]  /*90ae0*/  STL.64 [R1+0xa3c8], R6 ;  /* 0x00a3c80601007387 */ /* 0x000fe80000100a00 */
[----:B------:R-:W-:Y:S04]  /*90af0*/  STL.64 [R1+0xd0], R8 ;  /* 0x0000d00801007387 */ /* 0x000fe80000100a00 */
[----:B------:R-:W-:Y:S04]  /*90b00*/  STL.64 [R1+0xd8], R10 ;  /* 0x0000d80a01007387 */ /* 0x000fe80000100a00 */
[----:B------:R0:W-:Y:S04]  /*90b10*/  STL [R1+0xa3c0], R4 ;  /* 0x00a3c00401007387 */ /* 0x0001e80000100800 */
[----:B------:R-:W-:Y:S04]  /*90b20*/  STL [R1+0x60], R5 ;  /* 0x0000600501007387 */ /* 0x000fe80000100800 */
[----:B------:R-:W2:Y:S01]  /*90b30*/  LDL.LU R20, [R1+0x870] ;  /* 0x0008700001147983 */ /* 0x000ea20000300800 */
[----:B0-----:R-:W-:-:S05]  /*90b40*/  IMAD R4, R29, 0x100, R28 ;  /* 0x000001001d047824 */ /* 0x001fca00078e021c */
[----:B------:R0:W-:Y:S04]  /*90b50*/  STL [R1+0x64], R4 ;  /* 0x0000640401007387 */ /* 0x0001e80000100800 */
[----:B------:R-:W-:Y:S04]  /*90b60*/  STL [R1+0x68], R0 ;  /* 0x0000680001007387 */ /* 0x000fe80000100800 */
        /* <DEDUP_REMOVED lines=8> */
[----:B----4-:R-:W-:Y:S04]  /*90bf0*/  STL.64 [R1+0xa3a0], R24 ;  /* 0x00a3a01801007387 */ /* 0x010fe80000100a00 */
[----:B------:R-:W2:Y:S04]  /*90c00*/  LDL.LU R8, [R1+0x820] ;  /* 0x0008200001087983 */ /* 0x000ea80000300800 */
[----:B------:R-:W2:Y:S04]  /*90c10*/  LDL.LU R9, [R1+0x824] ;  /* 0x0008240001097983 */ /* 0x000ea80000300800 */
[----:B------:R-:W4:Y:S04]  /*90c20*/  LDL.LU R10, [R1+0x828] ;  /* 0x00082800010a7983 */ /* 0x000f280000300800 */
[----:B------:R-:W4:Y:S04]  /*90c30*/  LDL.LU R11, [R1+0x82c] ;  /* 0x00082c00010b7983 */ /* 0x000f280000300800 */
[----:B0-----:R-:W2:Y:S04]  /*90c40*/  LDL.LU R4, [R1+0x7e0] ;  /* 0x0007e00001047983 */ /* 0x001ea80000300800 */
[----:B------:R-:W2:Y:S04]  /*90c50*/  LDL.LU R5, [R1+0x7e4] ;  /* 0x0007e40001057983 */ /* 0x000ea80000300800 */
[----:B--2---:R0:W-:Y:S04]  /*90c60*/  STL.64 [R1+0xa3d0], R4 ;  /* 0x00a3d00401007387 */ /* 0x0041e80000100a00 */
[----:B0-----:R-:W2:Y:S04]  /*90c70*/  LDL.64 R4, [R1+0x18] ;  /* 0x0000180001047983 */ /* 0x001ea80000100a00 */
        /* <DEDUP_REMOVED lines=11> */
[----:B----4-:R-:W-:Y:S04]  /*90d30*/  STL.64 [R1+0xa3b8], R10 ;  /* 0x00a3b80a01007387 */ /* 0x010fe80000100a00 */
[----:B------:R-:W-:Y:S04]  /*90d40*/  STL.64 [R1+0xa3b0], R8 ;  /* 0x00a3b00801007387 */ /* 0x000fe80000100a00 */
[----:B------:R-:W4:Y:S01]  /*90d50*/  LDL R26, [R1+0x8] ;  /* 0x00000800011a7983 */ /* 0x000f220000100800 */
[----:B------:R-:W-:-:S03]  /*90d60*/  IMAD.MOV.U32 R27, RZ, RZ, R2 ;  /* 0x000000ffff1b7224 */ /* 0x000fc600078e0002 */
[----:B------:R-:W2:Y:S01]  /*90d70*/  LDL.LU R2, [R1+0xa3fc] ;  /* 0x00a3fc0001027983 */ /* 0x000ea20000300800 */
[----:B---3--:R-:W-:-:S03]  /*90d80*/  IMAD R0, R0, 0x100, R3 ;  /* 0x0000010000007824 */ /* 0x008fc600078e0203 */
[----:B----4-:R-:W-:Y:S04]  /*90d90*/  STL.64 [R1+0xa3e0], R26 ;  /* 0x00a3e01a01007387 */ /* 0x010fe80000100a00 */
        /* <DEDUP_REMOVED lines=9> */
[----:B------:R-:W4:Y:S04]  /*90e30*/  LDL.64 R28, [R1] ;  /* 0x00000000011c7983 */ /* 0x000f280000100a00 */
[----:B------:R-:W-:Y:S04]  /*90e40*/  STL.64 [R1+0xa370], R22 ;  /* 0x00a3701601007387 */ /* 0x000fe80000100a00 */
        /* <DEDUP_REMOVED lines=12> */
[----:B------:R-:W2:-:S13]  /*90f10*/  LDL.LU.64 R4, [R1+0xa3e8] ;  /* 0x00a3e80001047983 */ /* 0x000e9a0000300a00 */
[----:B------:R0:W-:Y:S04]  /*90f20*/  STL.64 [R1+0x20], R12 ;  /* 0x0000200c01007387 */ /* 0x0001e80000100a00 */
[----:B------:R1:W-:Y:S04]  /*90f30*/  STL.64 [R1+0x28], R14 ;  /* 0x0000280e01007387 */ /* 0x0003e80000100a00 */
[----:B0-----:R-:W2:Y:S04]  /*90f40*/  LDL.LU R13, [R1+0x60] ;  /* 0x00006000010d7983 */ /* 0x001ea80000300800 */
[----:B-1----:R-:W3:Y:S04]  /*90f50*/  LDL.LU R14, [R1+0x64] ;  /* 0x00006400010e7983 */ /* 0x002ee80000300800 */
[----:B------:R-:W4:Y:S04]  /*90f60*/  LDL.LU R15, [R1+0x68] ;  /* 0x00006800010f7983 */ /* 0x000f280000300800 */
[----:B------:R0:W-:Y:S04]  /*90f70*/  STL [R1+0xa2ec], R2 ;  /* 0x00a2ec0201007387 */ /* 0x0001e80000100800 */
[----:B------:R-:W-:Y:S01]  /*90f80*/  STL [R1+0xa2e8], R3 ;  /* 0x00a2e80301007387 */ /* 0x000fe20000100800 */
[----:B--2---:R-:W-:-:S02]  /*90f90*/  F2FP.F16.E4M3.UNPACK_B R12, R13 ;  /* 0x0000000dff0c723e */ /* 0x004fc400020006ff */
[----:B---3--:R-:W-:Y:S02]  /*90fa0*/  F2FP.F16.E4M3.UNPACK_B R13, R14 ;  /* 0x0000000eff0d723e */ /* 0x008fe400020006ff */
[----:B----4-:R-:W-:Y:S02]  /*90fb0*/  F2FP.F16.E4M3.UNPACK_B R14, R15 ;  /* 0x0000000fff0e723e */ /* 0x010fe400020006ff */
[----:B------:R-:W-:-:S07]  /*90fc0*/  F2FP.F16.E4M3.UNPACK_B R15, R0 ;  /* 0x00000000ff0f723e */ /* 0x000fce00020006ff */
[----:B------:R-:W-:Y:S01]  /*90fd0*/  HMMA.16816.F32 R24, R12, R4, R24 ;  /* 0x000000040c18723c */ /* 0x000fe20000001818 */
[----:B0-----:R-:W-:Y:S02]  /*90fe0*/  IMAD.MOV.U32 R2, RZ, RZ, R4 ;  /* 0x000000ffff027224 */ /* 0x001fe400078e0004 */
[----:B------:R-:W-:-:S15]  /*90ff0*/  IMAD.MOV.U32 R0, RZ, RZ, R5 ;  /* 0x000000ffff007224 */ /* 0x000fde00078e0005 */
[----:B------:R-:W-:Y:S01]  /*91000*/  NOP ;  /* 0x0000000000007918 */ /* 0x000fe20000000000 */
[----:B------:R-:W-:Y:S04]  /*91010*/  STL.64 [R1+0xc0], R24 ;  /* 0x0000c01801007387 */ /* 0x000fe80000100a00 */
[----:B------:R0:W-:Y:S04]  /*91020*/  STL.64 [R1+0xc8], R26 ;  /* 0x0000c81a01007387 */ /* 0x0001e80000100a00 */
[----:B0-----:R-:W2:Y:S04]  /*91030*/  LDL.LU.64 R26, [R1+0xa3e0] ;  /* 0x00a3e000011a7983 */ /* 0x001ea80000300a00 */
[----:B------:R-:W3:Y:S04]  /*91040*/  LDL.LU.64 R24, [R1+0xa3d8] ;  /* 0x00a3d80001187983 */ /* 0x000ee80000300a00 */
[----:B------:R-:W3:Y:S02]  /*91050*/  LDL.LU.64 R4, [R1+0xa3d0] ;  /* 0x00a3d00001047983 */ /* 0x000ee40000300a00 */
[----:B---3--:R-:W-:-:S15]  /*91060*/  HMMA.16816.F32 R4, R12, R24, R4 ;  /* 0x000000180c04723c */ /* 0x008fde0000001804 */
[----:B------:R-:W-:-:S04]  /*91070*/  NOP ;  /* 0x0000000000007918 */ /* 0x000fc80000000000 */
[----:B------:R-:W-:Y:S04]  /*91080*/  STL.64 [R1+0xb0], R4 ;  /* 0x0000b00401007387 */ /* 0x000fe80000100a00 */
[----:B------:R0:W-:Y:S04]  /*91090*/  STL.64 [R1+0xb8], R6 ;  /* 0x0000b80601007387 */ /* 0x0001e80000100a00 */
[----:B0-----:R-:W3:Y:S04]  /*910a0*/  LDL.LU.64 R6, [R1+0xa3c8] ;  /* 0x00a3c80001067983 */ /* 0x001ee80000300a00 */
[----:B------:R-:W4:Y:S01]  /*910b0*/  LDL.LU R4, [R1+0xa3c0] ;  /* 0x00a3c00001047983 */ /* 0x000f220000300800 */
[----:B------:R-:W-:-:S02]  /*910c0*/  IMAD.MOV.U32 R5, RZ, RZ, R24 ;  /* 0x000000ffff057224 */ /* 0x000fc400078e0018 */
[----:B--2---:R-:W-:Y:S01]  /*910d0*/  HMMA.16816.F32 R24, R12, R26, R8 ;  /* 0x0000001a0c18723c */ /* 0x004fe20000001808 */
[----:B---3--:R-:W-:Y:S04]  /*910e0*/  STL.64 [R1+0xa328], R6 ;  /* 0x00a3280601007387 */ /* 0x008fe80000100a00 */
[----:B----4-:R0:W-:Y:S04]  /*910f0*/  STL.64 [R1+0xa320], R4 ;  /* 0x00a3200401007387 */ /* 0x0101e80000100a00 */
[----:B0-----:R-:W2:Y:S04]  /*91100*/  LDL.LU R4, [R1+0x8d0] ;  /* 0x0008d00001047983 */ /* 0x001ea80000300800 */
[----:B------:R-:W2:Y:S04]  /*91110*/  LDL.LU R5, [R1+0x8d4] ;  /* 0x0008d40001057983 */ /* 0x000ea80000300800 */
[----:B------:R-:W2:Y:S04]  /*91120*/  LDL.LU R6, [R1+0x8d8] ;  /* 0x0008d80001067983 */ /* 0x000ea80000300800 */
[----:B------:R-:W2:Y:S04]  /*91130*/  LDL.LU R7, [R1+0x8dc] ;  /* 0x0008dc0001077983 */ /* 0x000ea80000300800 */
[----:B------:R-:W3:Y:S04]  /*91140*/  LDL.LU.64 R10, [R1+0xa3b8] ;  /* 0x00a3b800010a7983 */ /* 0x000ee80000300a00 */
[----:B------:R-:W3:Y:S04]  /*91150*/  LDL.LU.64 R8, [R1+0xa3b0] ;  /* 0x00a3b00001087983 */ /* 0x000ee80000300a00 */
[----:B------:R-:W-:Y:S04]  /*91160*/  STL.64 [R1+0xa0], R24 ;  /* 0x0000a01801007387 */ /* 0x000fe80000100a00 */
[----:B------:R0:W-:Y:S01]  /*91170*/  STL.64 [R1+0xa8], R26 ;  /* 0x0000a81a01007387 */ /* 0x0001e20000100a00 */
[----:B------:R-:W-:-:S03]  /*91180*/  IMAD.MOV.U32 R3, RZ, RZ, R29 ;  /* 0x000000ffff037224 */ /* 0x000fc600078e001d */
[----:B0-----:R-:W4:Y:S04]  /*91190*/  LDL.LU.64 R26, [R1+0xa3a8] ;  /* 0x00a3a800011a7983 */ /* 0x001f280000300a00 */
[----:B------:R-:W4:Y:S01]  /*911a0*/  LDL.LU.64 R24, [R1+0xa3a0] ;  /* 0x00a3a00001187983 */ /* 0x000f220000300a00 */
[----:B---3--:R-:W-:-:S15]  /*911b0*/  HMMA.16816.F32 R8, R12, R28, R8 ;  /* 0x0000001c0c08723c */ /* 0x008fde0000001808 */
[----:B------:R-:W-:-:S04]  /*911c0*/  NOP ;  /* 0x0000000000007918 */ /* 0x000fc80000000000 */
[----:B------:R-:W-:Y:S04]  /*911d0*/  STL.64 [R1+0x90], R8 ;  /* 0x0000900801007387 */ /* 0x000fe80000100a00 */
[----:B------:R0:W-:Y:S04]  /*911e0*/  STL.64 [R1+0x98], R10 ;  /* 0x0000980a01007387 */ /* 0x0001e80000100a00 */
[----:B0-----:R-:W3:Y:S01]  /*911f0*/  LDL.LU R10, [R1+0xa398] ;  /* 0x00a39800010a7983 */ /* 0x001ee20000300800 */
[----:B------:R-:W-:-:S03]  /*91200*/  IMAD.MOV.U32 R11, RZ, RZ, R28 ;  /* 0x000000ffff0b7224 */ /* 0x000fc600078e001c */
[----:B------:R-:W2:Y:S04]  /*91210*/  LDL.LU.64 R8, [R1+0xa390] ;  /* 0x00a3900001087983 */ /* 0x000ea80000300a00 */
[----:B------:R-:W4:Y:S02]  /*91220*/  LDL.LU.64 R28, [R1+0xa388] ;  /* 0x00a38800011c7983 */ /* 0x000f240000300a00 */
[----:B----4-:R-:W-:-:S15]  /*91230*/  HMMA.16816.F32 R24, R12, R28, R24 ;  /* 0x0000001c0c18723c */ /* 0x010fde0000001818 */
[----:B------:R-:W-:-:S04]  /*91240*/  NOP ;  /* 0x0000000000007918 */ /* 0x000fc80000000000 */
[----:B------:R-:W-:Y:S04]  /*91250*/  STL.64 [R1+0x80], R24 ;  /* 0x0000801801007387 */ /* 0x000fe80000100a00 */
[----:B------:R0:W-:Y:S04]  /*91260*/  STL.64 [R1+0x88], R26 ;  /* 0x0000881a01007387 */ /* 0x0001e80000100a00 */
[----:B0-----:R-:W4:Y:S04]  /*91270*/  LDL.LU.64 R26, [R1+0xa380] ;  /* 0x00a38000011a7983 */ /* 0x001f280000300a00 */
[----:B------:R-:W2:Y:S04]  /*91280*/  LDL.LU.64 R24, [R1+0xa378] ;  /* 0x00a3780001187983 */ /* 0x000ea80000300a00 */
[----:B------:R-:W-:Y:S01]  /*91290*/  STL [R1+0xa2f0], R29 ;  /* 0x00a2f01d01007387 */ /* 0x000fe20000100800 */
        /* <DEDUP_REMOVED lines=22> */
[----:B------:R0:W-:Y:S02]  /*91400*/  STL.64 [R1+0x3b8], R26 ;  /* 0x0003b81a01007387 */ /* 0x0001e40000100a00 */
[----:B0-----:R-:W-:Y:S02]  /*91410*/  IMAD.MOV.U32 R26, RZ, RZ, R11 ;  /* 0x000000ffff1a7224 */ /* 0x001fe400078e000b */
[----:B------:R-:W3:Y:S04]  /*91420*/  LDL.LU R11, [R1+0xa350] ;  /* 0x00a35000010b7983 */ /* 0x000ee80000300800 */
[----:B------:R-:W-:Y:S04]  /*91430*/  STL.64 [R1+0x3c0], R16 ;  /* 0x0003c01001007387 */ /* 0x000fe80000100a00 */
[----:B------:R0:W-:Y:S04]  /*91440*/  STL.64 [R1+0x3c8], R18 ;  /* 0x0003c81201007387 */ /* 0x0001e80000100a00 */
[----:B0-----:R-:W2:Y:S04]  /*91450*/  LDL.LU.64 R18, [R1+0xa348] ;  /* 0x00a3480001127983 */ /* 0x001ea80000300a00 */
[----:B------:R-:W4:Y:S04]  /*91460*/  LDL.LU.64 R16, [R1+0xa340] ;  /* 0x00a3400001107983 */ /* 0x000f280000300a00 */
[----:B------:R-:W2:Y:S01]  /*91470*/  LDL.64 R24, [R1+0x8] ;  /* 0x0000080001187983 */ /* 0x000ea20000100a00 */
[----:B------:R-:W-:-:S05]  /*91480*/  IMAD.MOV.U32 R27, RZ, RZ, R3 ;  /* 0x000000ffff1b7224 */ /* 0x000fca00078e0003 */
[----:B------:R-:W-:Y:S04]  /*91490*/  STL.64 [R1+0xa2c0], R26 ;  /* 0x00a2c01a01007387 */ /* 0x000fe80000100a00 */
[----:B--2---:R0:W-:Y:S04]  /*914a0*/  STL.64 [R1+0xa2b8], R24 ;  /* 0x00a2b81801007387 */ /* 0x0041e80000100a00 */
        /* <DEDUP_REMOVED lines=10> */
[C---:B----4-:R-:W-:Y:S03]  /*91550*/  HMMA.16816.F32 R4, R12.reuse, R16, R4 ;  /* 0x000000100c04723c */ /* 0x050fe60000001804 */
[----:B--2---:R-:W-:Y:S04]  /*91560*/  STL.64 [R1+0xa2d0], R22 ;  /* 0x00a2d01601007387 */ /* 0x004fe80000100a00 */
[----:B------:R0:W-:Y:S02]  /*91570*/  STL.64 [R1+0xa2c8], R20 ;  /* 0x00a2c81401007387 */ /* 0x0001e40000100a00 */
[----:B0-----:R-:W-:-:S15]  /*91580*/  HMMA.16816.F32 R20, R12, R18, R24 ;  /* 0x000000120c14723c */ /* 0x001fde0000001818 */
[----:B------:R-:W-:-:S04]  /*91590*/  NOP ;  /* 0x0000000000007918 */ /* 0x000fc80000000000 */
[----:B------:R-:W-:Y:S04]  /*915a0*/  STL.64 [R1+0x410], R20 ;  /* 0x0004101401007387 */ /* 0x000fe80000100a00 */
[----:B------:R-:W-:Y:S04]  /*915b0*/  STL.64 [R1+0x418], R22 ;  /* 0x0004181601007387 */ /* 0x000fe80000100a00 */
[----:B------:R0:W-:Y:S04]  /*915c0*/  STL.64 [R1+0x450], R4 ;  /* 0x0004500401007387 */ /* 0x0001e80000100a00 */
[----:B------:R1:W-:Y:S04]  /*915d0*/  STL.64 [R1+0x458], R6 ;  /* 0x0004580601007387 */ /* 0x0003e80000100a00 */
[----:B0-----:R-:W2:Y:S04]  /*915e0*/  LDL.LU R4, [R1+0x8f0] ;  /* 0x0008f00001047983 */ /* 0x001ea80000300800 */
[----:B------:R-:W2:Y:S04]  /*915f0*/  LDL.LU R5, [R1+0x8f4] ;  /* 0x0008f40001057983 */ /* 0x000ea80000300800 */
[----:B-1----:R-:W4:Y:S04]  /*91600*/  LDL.LU R6, [R1+0x8f8] ;  /* 0x0008f80001067983 */ /* 0x002f280000300800 */
[----:B------:R-:W4:Y:S01]  /*91610*/  LDL.LU R7, [R1+0x8fc] ;  /* 0x0008fc0001077983 */ /* 0x000f220000300800 */
[----:B------:R-:W-:-:S03]  /*91620*/  IMAD.MOV.U32 R26, RZ, RZ, R2 ;  /* 0x000000ffff1a7224 */ /* 0x000fc600078e0002 */
[----:B----4-:R-:W-:Y:S04]  /*91630*/  STL.64 [R1+0xa338], R6 ;  /* 0x00a3380601007387 */ /* 0x010fe80000100a00 */
[----:B--2---:R0:W-:Y:S04]  /*91640*/  STL.64 [R1+0xa330], R4 ;  /* 0x00a3300401007387 */ /* 0x0041e80000100a00 */
[----:B0-----:R-:W3:Y:S04]  /*91650*/  LDL.LU R4, [R1+0x8e0] ;  /* 0x0008e00001047983 */ /* 0x001ee80000300800 */
[----:B------:R-:W3:Y:S04]  /*91660*/  LDL.LU R5, [R1+0x8e4] ;  /* 0x0008e40001057983 */ /* 0x000ee80000300800 */
[----:B------:R-:W3:Y:S04]  /*91670*/  LDL.LU R6, [R1+0x8e8] ;  /* 0x0008e80001067983 */ /* 0x000ee80000300800 */
[----:B------:R-:W3:Y:S04]  /*91680*/  LDL.LU R7, [R1+0x8ec] ;  /* 0x0008ec0001077983 */ /* 0x000ee80000300800 */
[----:B------:R-:W2:Y:S04]  /*91690*/  LDL.LU R29, [R1+0x1ea8] ;  /* 0x001ea800011d7983 */ /* 0x000ea80000300800 */
[----:B------:R-:W4:Y:S04]  /*916a0*/  LDL.LU R24, [R1+0x1ea4] ;  /* 0x001ea40001187983 */ /* 0x000f280000300800 */
[----:B------:R-:W2:Y:S04]  /*916b0*/  LDL.LU R2, [R1+0x1eb0] ;  /* 0x001eb00001027983 */ /* 0x000ea80000300800 */
[----:B------:R-:W2:Y:S04]  /*916c0*/  LDL.LU R3, [R1+0x1eb8] ;  /* 0x001eb80001037983 */ /* 0x000ea80000300800 */
[----:B------:R-:W4:Y:S01]  /*916d0*/  LDL.LU R25, [R1+0x1ec0] ;  /* 0x001ec00001197983 */ /* 0x000f220000300800 */
[----:B------:R-:W-:-:S05]  /*916e0*/  IMAD.MOV.U32 R27, RZ, RZ, R0 ;  /* 0x000000ffff1b7224 */ /* 0x000fca00078e0000 */
        /* <DEDUP_REMOVED lines=40> */
[----:B------:R3:W-:Y:S01]  /*91970*/  STL.64 [R1+0xa250], R10 ;  /* 0x00a2500a01007387 */ /* 0x0007e20000100a00 */
[----:B--2---:R-:W-:Y:S01]  /*91980*/  HMMA.16816.F32 R24, R12, R6, R24 ;  /* 0x000000060c18723c */ /* 0x004fe20000001818 */
[----:B---3--:R-:W-:-:S02]  /*91990*/  IMAD.MOV.U32 R10, RZ, RZ, R5 ;  /* 0x000000ffff0a7224 */ /* 0x008fc400078e0005 */
[----:B------:R-:W2:Y:S04]  /*919a0*/  LDL.LU R5, [R1+0xa318] ;  /* 0x00a3180001057983 */ /* 0x000ea80000300800 */
[----:B------:R-:W3:Y:S04]  /*919b0*/  LDL R11, [R1+0x14] ;  /* 0x00001400010b7983 */ /* 0x000ee80000100800 */
        /* <DEDUP_REMOVED lines=15> */
[----:B------:R-:W-:-:S02]  /*91ab0*/  IMAD R9, R9, 0x100, R2 ;  /* 0x0000010009097824 */ /* 0x000fc400078e0202 */
[----:B------:R-:W-:Y:S01]  /*91ac0*/  IMAD R8, R8, 0x100, R3 ;  /* 0x0000010008087824 */ /* 0x000fe200078e0203 */
[----:B0-----:R-:W3:Y:S04]  /*91ad0*/  LDL.LU R4, [R1+0x940] ;  /* 0x0009400001047983 */ /* 0x001ee80000300800 */
[----:B------:R-:W3:Y:S04]  /*91ae0*/  LDL.LU R5, [R1+0x944] ;  /* 0x0009440001057983 */ /* 0x000ee80000300800 */
[----:B------:R-:W3:Y:S04]  /*91af0*/  LDL.LU R6, [R1+0x948] ;  /* 0x0009480001067983 */ /* 0x000ee80000300800 */
[----:B------:R-:W3:Y:S01]  /*91b00*/  LDL.LU R7, [R1+0x94c] ;  /* 0x00094c0001077983 */ /* 0x000ee20000300800 */
[----:B--2---:R-:W-:-:S03]  /*91b10*/  IMAD R24, R24, 0x100, R29 ;  /* 0x0000010018187824 */ /* 0x004fc600078e021d */
[----:B------:R-:W2:Y:S04]  /*91b20*/  LDL.LU R29, [R1+0xa2f0] ;  /* 0x00a2f000011d7983 */ /* 0x000ea80000300800 */
[----:B------:R-:W2:Y:S04]  /*91b30*/  LDL.LU R2, [R1+0xa2ec] ;  /* 0x00a2ec0001027983 */ /* 0x000ea80000300800 */
[----:B------:R-:W2:Y:S01]  /*91b40*/  LDL.LU R3, [R1+0xa2e8] ;  /* 0x00a2e80001037983 */ /* 0x000ea20000300800 */
[----:B----4-:R-:W-:Y:S01]  /*91b50*/  IMAD R0, R0, 0x100, R25 ;  /* 0x0000010000007824 */ /* 0x010fe200078e0219 */
[----:B--2---:R-:W-:Y:S02]  /*91b60*/  HMMA.16816.F32 R12, R12, R2, R20 ;  /* 0x000000020c0c723c */ /* 0x004fe40000001814 */
[----:B------:R-:W2:Y:S04]  /*91b70*/  LDL.LU.64 R22, [R1+0xa2e0] ;  /* 0x00a2e00001167983 */ /* 0x000ea80000300a00 */
[----:B------:R-:W2:Y:S04]  /*91b80*/  LDL.LU.64 R20, [R1+0xa2d8] ;  /* 0x00a2d80001147983 */ /* 0x000ea80000300a00 */
[----:B------:R-:W-:Y:S09]  /*91b90*/  STL [R1+0xa220], R3 ;  /* 0x00a2200301007387 */ /* 0x000ff20000100800 */
[----:B------:R0:W-:Y:S04]  /*91ba0*/  STL.64 [R1+0x490], R12 ;  /* 0x0004900c01007387 */ /* 0x0001e80000100a00 */
[----:B------:R1:W-:Y:S01]  /*91bb0*/  STL.64 [R1+0x498], R14 ;  /* 0x0004980e01007387 */ /* 0x0003e20000100a00 */
[----:B0-----:R-:W-:-:S02]  /*91bc0*/  F2FP.F16.E4M3.UNPACK_B R12, R24 ;  /* 0x00000018ff0c723e */ /* 0x001fc400020006ff */
[----:B------:R-:W-:Y:S02]  /*91bd0*/  F2FP.F16.E4M3.UNPACK_B R13, R9 ;  /* 0x00000009ff0d723e */ /* 0x000fe400020006ff */
[----:B-1----:R-:W-:Y:S02]  /*91be0*/  F2FP.F16.E4M3.UNPACK_B R14, R8 ;  /* 0x00000008ff0e723e */ /* 0x002fe400020006ff */
[----:B------:R-:W-:-:S07]  /*91bf0*/  F2FP.F16.E4M3.UNPACK_B R15, R0 ;  /* 0x00000000ff0f723e */ /* 0x000fce00020006ff */
[----:B--2---:R-:W-:Y:S01]  /*91c00*/  HMMA.16816.F32 R24, R12, R26, R20 ;  /* 0x0000001a0c18723c */ /* 0x004fe20000001814 */
[----:B------:R-:W2:Y:S04]  /*91c10*/  LDL.LU.64 R22, [R1+0xa2d0] ;  /* 0x00a2d00001167983 */ /* 0x000ea80000300a00 */
[----:B------:R-:W2:-:S14]  /*91c20*/  LDL.LU.64 R20, [R1+0xa2c8] ;  /* 0x00a2c80001147983 */ /* 0x000e9c0000300a00 */
[----:B------:R-:W-:Y:S04]  /*91c30*/  STL.64 [R1+0x4b0], R24 ;  /* 0x0004b01801007387 */ /* 0x000fe80000100a00 */
[----:B------:R0:W-:Y:S04]  /*91c40*/  STL.64 [R1+0x4b8], R26 ;  /* 0x0004b81a01007387 */ /* 0x0001e80000100a00 */
[----:B0-----:R-:W2:Y:S04]  /*91c50*/  LDL.LU.64 R26, [R1+0xa2c0] ;  /* 0x00a2c000011a7983 */ /* 0x001ea80000300a00 */
[----:B------:R-:W4:Y:S01]  /*91c60*/  LDL.LU.64 R24, [R1+0xa2b8] ;  /* 0x00a2b80001187983 */ /* 0x000f220000300a00 */
[----:B---3--:R-:W-:-:S15]  /*91c70*/  HMMA.16816.F32 R8, R12, R10, R4 ;  /* 0x0000000a0c08723c */ /* 0x008fde0000001804 */
[----:B------:R-:W-:-:S04]  /*91c80*/  NOP ;  /* 0x0000000000007918 */ /* 0x000fc80000000000 */
[----:B------:R0:W-:Y:S04]  /*91c90*/  STL.64 [R1+0x4c0], R8 ;  /* 0x0004c00801007387 */ /* 0x0001e80000100a00 */
[----:B------:R-:W-:Y:S01]  /*91ca0*/  STL.64 [R1+0x4c8], R10 ;  /* 0x0004c80a01007387 */ /* 0x000fe20000100a00 */
[----:B----4-:R-:W-:-:S15]  /*91cb0*/  HMMA.16816.F32 R4, R12, R24, R16 ;  /* 0x000000180c04723c */ /* 0x010fde0000001810 */
[----:B------:R-:W-:-:S04]  /*91cc0*/  NOP ;  /* 0x0000000000007918 */ /* 0x000fc80000000000 */
[----:B------:R-:W-:Y:S04]  /*91cd0*/  STL.64 [R1+0x4d0], R4 ;  /* 0x0004d00401007387 */ /* 0x000fe80000100a00 */
[----:B------:R2:W-:Y:S04]  /*91ce0*/  STL.64 [R1+0x4d8], R6 ;  /* 0x0004d80601007387 */ /* 0x0005e80000100a00 */
[----:B0-----:R-:W3:Y:S01]  /*91cf0*/  LDL.LU R8, [R1+0x9d0] ;  /* 0x0009d00001087983 */ /* 0x001ee20000300800 */
        /* <DEDUP_REMOVED lines=33> */
[----:B------:R-:W-:Y:S04]  /*91f10*/  STL.64 [R1+0xa260], R10 ;  /* 0x00a2600a01007387 */ /* 0x000fe80000100a00 */
        /* <DEDUP_REMOVED lines=323> */
[----:B------:R-:W-:Y:S01]  /*93350*/  IMAD.MOV.U32 R19, RZ, RZ, R9 ;  /* 0x000000ffff137224 */ /* 0x000fe200078e0009 */
[----:B------:R-:W2:Y:S04]  /*93360*/  LDL.LU R8, [R1+0xa16c] ;  /* 0x00a16c0001087983 */ /* 0x000ea80000300800 */
        /* <DEDUP_REMOVED lines=40> */
[----:B---3--:R-:W-:Y:S02]  /*935f0*/  IMAD R29, R29, 0x100, R24 ;  /* 0x000001001d1d7824 */ /* 0x008fe400078e0218 */
[----:B------:R-:W-:Y:S01]  /*93600*/  IMAD R26, R26, 0x100, R2 ;  /* 0x000001001a1a7824 */ /* 0x000fe200078e0202 */
        /* <DEDUP_REMOVED lines=10> */
[----:B------:R-:W-:Y:S02]  /*936b0*/  F2FP.F16.E4M3.UNPACK_B R13, R27 ;  /* 0x0000001bff0d723e */ /* 0x000fe400020006ff */
[----:B-1----:R-:W-:Y:S02]  /*936c0*/  F2FP.F16.E4M3.UNPACK_B R14, R26 ;  /* 0x0000001aff0e723e */ /* 0x002fe400020006ff */
[----:B------:R-:W-:Y:S01]  /*936d0*/  F2FP.F16.E4M3.UNPACK_B R15, R0 ;  /* 0x00000000ff0f723e */ /* 0x000fe200020006ff */
[----:B------:R-:W3:Y:S06]  /*936e0*/  LDL.LU R29, [R1+0xa100] ;  /* 0x00a10000011d7983 */ /* 0x000eec0000300800 */
[----:B--2---:R-:W-:Y:S01]  /*936f0*/  HMMA.16816.F32 R24, R12, R24, R20 ;  /* 0x000000180c18723c */ /* 0x004fe20000001814 */
[----:B------:R-:W2:Y:S04]  /*93700*/  LDL.LU.64 R22, [R1+0xa0f8] ;  /* 0x00a0f80001167983 */ /* 0x000ea80000300a00 */
[----:B------:R-:W2:-:S14]  /*93710*/  LDL.LU.64 R20, [R1+0xa0f0] ;  /* 0x00a0f00001147983 */ /* 0x000e9c0000300a00 */
[----:B------:R-:W-:Y:S04]  /*93720*/  STL.64 [R1+0x720], R24 ;  /* 0x0007201801007387 */ /* 0x000fe80000100a00 */
[----:B------:R0:W-:Y:S04]  /*93730*/  STL.64 [R1+0x728], R26 ;  /* 0x0007281a01007387 */ /* 0x0001e80000100a00 */
[----:B0-----:R-:W2:Y:S01]  /*93740*/  LDL.LU.64 R26, [R1+0xa0e8] ;  /* 0x00a0e800011a7983 */ /* 0x001ea20000300a00 */
[C---:B----4-:R-:W-:Y:S08]  /*93750*/  HMMA.16816.F32 R4, R12.reuse, R16, R4 ;  /* 0x000000100c04723c */ /* 0x050ff00000001804 */
[C---:B--2---:R-:W-:Y:S01]  /*93760*/  HMMA.16816.F32 R24, R12.reuse, R26, R20 ;  /* 0x0000001a0c18723c */ /* 0x044fe20000001814 */
[----:B------:R-:W3:Y:S04]  /*93770*/  LDL.LU.64 R22, [R1+0xa0e0] ;  /* 0x00a0e00001167983 */ /* 0x000ee80000300a00 */
[----:B------:R-:W3:Y:S03]  /*93780*/  LDL.LU.64 R20, [R1+0xa0d8] ;  /* 0x00a0d80001147983 */ /* 0x000ee60000300a00 */
[C---:B------:R-:W-:Y:S11]  /*93790*/  HMMA.16816.F32 R16, R12.reuse, R18, R8 ;  /* 0x000000120c10723c */ /* 0x040ff60000001808 */
[----:B------:R-:W-:Y:S04]  /*937a0*/  STL.64 [R1+0x730], R24 ;  /* 0x0007301801007387 */ /* 0x000fe80000100a00 */
[----:B------:R0:W-:Y:S04]  /*937b0*/  STL.64 [R1+0x738], R26 ;  /* 0x0007381a01007387 */ /* 0x0001e80000100a00 */
[----:B0-----:R-:W2:Y:S04]  /*937c0*/  LDL.LU.64 R26, [R1+0xa0d0] ;  /* 0x00a0d000011a7983 */ /* 0x001ea80000300a00 */
[----:B------:R-:W4:Y:S04]  /*937d0*/  LDL.LU.64 R24, [R1+0xa0c8] ;  /* 0x00a0c80001187983 */ /* 0x000f280000300a00 */
[----:B------:R0:W-:Y:S04]  /*937e0*/  STL.64 [R1+0x740], R4 ;  /* 0x0007400401007387 */ /* 0x0001e80000100a00 */
[----:B------:R1:W-:Y:S04]  /*937f0*/  STL.64 [R1+0x748], R6 ;  /* 0x0007480601007387 */ /* 0x0003e80000100a00 */
[----:B0-----:R-:W2:Y:S04]  /*93800*/  LDL.LU R4, [R1+0xc10] ;  /* 0x000c100001047983 */ /* 0x001ea80000300800 */
[----:B------:R-:W-:Y:S04]  /*93810*/  STL.64 [R1+0x8a0], R16 ;  /* 0x0008a01001007387 */ /* 0x000fe80000100a00 */
[----:B------:R-:W-:Y:S01]  /*93820*/  STL.64 [R1+0x8a8], R18 ;  /* 0x0008a81201007387 */ /* 0x000fe20000100a00 */
        /* <DEDUP_REMOVED lines=108> */
[----:B------:R-:W-:Y:S04]  /*93ef0*/  STL [R1+0x9f84], R10 ;  /* 0x009f840a01007387 */ /* 0x000fe80000100800 */
        /* <DEDUP_REMOVED lines=8> */
[----:B------:R0:W-:Y:S04]  /*93f80*/  STL [R1+0xa020], R8 ;  /* 0x00a0200801007387 */ /* 0x0001e80000100800 */
        /* <DEDUP_REMOVED lines=11> */
[----:B------:R0:W-:Y:S04]  /*94040*/  STL [R1+0x9f50], R5 ;  /* 0x009f500501007387 */ /* 0x0001e80000100800 */
[----:B------:R-:W-:Y:S01]  /*94050*/  STL.64 [R1+0x9ff0], R6 ;  /* 0x009ff00601007387 */ /* 0x000fe20000100a00 */
[----:B0-----:R-:W-:-:S11]  /*94060*/  IMAD R5, R28, 0x100, R23 ;  /* 0x000001001c057824 */ /* 0x001fd600078e0217 */
[----:B------:R-:W-:Y:S04]  /*94070*/  STL.64 [R1+0xa20], R8 ;  /* 0x000a200801007387 */ /* 0x000fe80000100a00 */
[----:B------:R-:W-:Y:S04]  /*94080*/  STL.64 [R1+0xa28], R10 ;  /* 0x000a280a01007387 */ /* 0x000fe80000100a00 */
[----:B------:R0:W-:Y:S04]  /*94090*/  STL [R1+0x9fe8], R4 ;  /* 0x009fe80401007387 */ /* 0x0001e80000100800 */
[----:B------:R-:W-:Y:S04]  /*940a0*/  STL [R1+0x3f8], R5 ;  /* 0x0003f80501007387 */ /* 0x000fe80000100800 */
[----:B------:R-:W-:Y:S04]  /*940b0*/  STL [R1+0x9f24], R2 ;  /* 0x009f240201007387 */ /* 0x000fe80000100800 */
[----:B------:R-:W-:Y:S01]  /*940c0*/  STL [R1+0x9f20], R3 ;  /* 0x009f200301007387 */ /* 0x000fe20000100800 */
[----:B0-----:R-:W-:-:S02]  /*940d0*/  IMAD R4, R22, 0x100, R21 ;  /* 0x0000010016047824 */ /* 0x001fc400078e0215 */
[----:B------:R-:W-:Y:S01]  /*940e0*/  IMAD R8, R20, 0x100, R19 ;  /* 0x0000010014087824 */ /* 0x000fe200078e0213 */
[----:B--2---:R-:W-:-:S15]  /*940f0*/  HMMA.16816.F32 R12, R12, R2, R24 ;  /* 0x000000020c0c723c */ /* 0x004fde0000001818 */
[----:B------:R-:W-:-:S04]  /*94100*/  NOP ;  /* 0x0000000000007918 */ /* 0x000fc80000000000 */
[----:B------:R0:W-:Y:S04]  /*94110*/  STL.64 [R1+0xa10], R12 ;  /* 0x000a100c01007387 */ /* 0x0001e80000100a00 */
[----:B------:R-:W-:Y:S04]  /*94120*/  STL.64 [R1+0xa18], R14 ;  /* 0x000a180e01007387 */ /* 0x000fe80000100a00 */
[----:B------:R-:W2:Y:S04]  /*94130*/  LDL.LU R20, [R1+0xcb0] ;  /* 0x000cb00001147983 */ /* 0x000ea80000300800 */
[----:B------:R-:W2:Y:S04]  /*94140*/  LDL.LU R21, [R1+0xcb4] ;  /* 0x000cb40001157983 */ /* 0x000ea80000300800 */
[----:B------:R-:W3:Y:S04]  /*94150*/  LDL.LU R22, [R1+0xcb8] ;  /* 0x000cb80001167983 */ /* 0x000ee80000300800 */
[----:B------:R-:W3:Y:S01]  /*94160*/  LDL.LU R23, [R1+0xcbc] ;  /* 0x000cbc0001177983 */ /* 0x000ee20000300800 */
[----:B0-----:R-:W-:-:S03]  /*94170*/  F2FP.F16.E4M3.UNPACK_B R13, R4 ;  /* 0x00000004ff0d723e */ /* 0x001fc600020006ff */
[----:B------:R-:W4:Y:S04]  /*94180*/  LDL.LU R4, [R1+0xc80] ;  /* 0x000c800001047983 */ /* 0x000f280000300800 */
[----:B------:R-:W4:Y:S04]  /*94190*/  LDL.LU R5, [R1+0xc84] ;  /* 0x000c840001057983 */ /* 0x000f280000300800 */
[----:B----4-:R0:W-:Y:S04]  /*941a0*/  STL.64 [R1+0x9ff8], R4 ;  /* 0x009ff80401007387 */ /* 0x0101e80000100a00 */
[----:B0-----:R-:W4:Y:S04]  /*941b0*/  LDL.LU.64 R4, [R1+0x8] ;  /* 0x0000080001047983 */ /* 0x001f280000300a00 */
        /* <DEDUP_REMOVED lines=8> */
[----:B------:R-:W2:Y:S01]  /*94240*/  LDL.LU R15, [R1+0x3f8] ;  /* 0x0003f800010f7983 */ /* 0x000ea20000300800 */
[----:B------:R-:W-:Y:S01]  /*94250*/  F2FP.F16.E4M3.UNPACK_B R12, R8 ;  /* 0x00000008ff0c723e */ /* 0x000fe200020006ff */
[----:B------:R-:W-:-:S02]  /*94260*/  IMAD R0, R0, 0x100, R29 ;  /* 0x0000010000007824 */ /* 0x000fc400078e021d */
[----:B----4-:R-:W-:Y:S04]  /*94270*/  STL.64 [R1+0xa030], R6 ;  /* 0x00a0300601007387 */ /* 0x010fe80000100a00 */
[----:B--2---:R0:W-:Y:S04]  /*94280*/  STL.64 [R1+0xa028], R4 ;  /* 0x00a0280401007387 */ /* 0x0041e80000100a00 */
[----:B0-----:R-:W2:Y:S04]  /*94290*/  LDL.LU R4, [R1+0xc50] ;  /* 0x000c500001047983 */ /* 0x001ea80000300800 */
[----:B------:R-:W2:Y:S04]  /*942a0*/  LDL.LU R5, [R1+0xc54] ;  /* 0x000c540001057983 */ /* 0x000ea80000300800 */
[----:B------:R-:W2:Y:S04]  /*942b0*/  LDL.LU R6, [R1+0xc58] ;  /* 0x000c580001067983 */ /* 0x000ea80000300800 */
[----:B------:R-:W2:Y:S04]  /*942c0*/  LDL.LU R7, [R1+0xc5c] ;  /* 0x000c5c0001077983 */ /* 0x000ea80000300800 */
[----:B------:R-:W2:Y:S04]  /*942d0*/  LDL.LU.64 R8, [R1+0x18] ;  /* 0x0000180001087983 */ /* 0x000ea80000300a00 */
[----:B------:R-:W4:Y:S04]  /*942e0*/  LDL.LU.64 R10, [R1+0x10] ;  /* 0x00001000010a7983 */ /* 0x000f280000300a00 */
[----:B------:R-:W2:Y:S04]  /*942f0*/  LDL.64 R28, [R1] ;  /* 0x00000000011c7983 */ /* 0x000ea80000100a00 */
[----:B------:R-:W2:Y:S04]  /*94300*/  LDL.LU R24, [R1+0xc90] ;  /* 0x000c900001187983 */ /* 0x000ea80000300800 */
[----:B------:R-:W2:Y:S04]  /*94310*/  LDL.LU R25, [R1+0xc94] ;  /* 0x000c940001197983 */ /* 0x000ea80000300800 */
[----:B------:R-:W2:Y:S04]  /*94320*/  LDL.LU R26, [R1+0xc98] ;  /* 0x000c9800011a7983 */ /* 0x000ea80000300800 */
[----:B------:R-:W2:Y:S01]  /*94330*/  LDL.LU R27, [R1+0xc9c] ;  /* 0x000c9c00011b7983 */ /* 0x000ea20000300800 */
[----:B------:R-:W-:-:S02]  /*94340*/  F2FP.F16.E4M3.UNPACK_B R14, R15 ;  /* 0x0000000fff0e723e */ /* 0x000fc400020006ff */
[----:B------:R-:W-:Y:S01]  /*94350*/  F2FP.F16.E4M3.UNPACK_B R15, R0 ;  /* 0x00000000ff0f723e */ /* 0x000fe200020006ff */
        /* <DEDUP_REMOVED lines=15> */
[----:B------:R-:W2:Y:S01]  /*94450*/  LDL.LU R19, [R1+0xdac] ;  /* 0x000dac0001137983 */ /* 0x000ea20000300800 */
[----:B------:R-:W-:Y:S03]  /*94460*/  HMMA.16816.F32 R4, R12, R8, R4 ;  /* 0x000000080c04723c */ /* 0x000fe60000001804 */
        /* <DEDUP_REMOVED lines=10> */
[----:B------:R-:W-:-:S03]  /*94510*/  IMAD.MOV.U32 R3, RZ, RZ, R8 ;  /* 0x000000ffff037224 */ /* 0x000fc600078e0008 */
[----:B------:R-:W2:Y:S01]  /*94520*/  LDL.LU R8, [R1+0xa020] ;  /* 0x00a0200001087983 */ /* 0x000ea20000300800 */
[----:B----4-:R-:W-:-:S15]  /*94530*/  HMMA.16816.F32 R4, R12, R10, R4 ;  /* 0x0000000a0c04723c */ /* 0x010fde0000001804 */
[----:B------:R-:W-:-:S04]  /*94540*/  NOP ;  /* 0x0000000000007918 */ /* 0x000fc80000000000 */
[----:B------:R-:W-:Y:S04]  /*94550*/  STL.64 [R1+0xa60], R4 ;  /* 0x000a600401007387 */ /* 0x000fe80000100a00 */
[----:B------:R0:W-:Y:S04]  /*94560*/  STL.64 [R1+0xa68], R6 ;  /* 0x000a680601007387 */ /* 0x0001e80000100a00 */
[----:B0-----:R-:W4:Y:S04]  /*94570*/  LDL.LU.64 R6, [R1+0xa018] ;  /* 0x00a0180001067983 */ /* 0x001f280000300a00 */
[----:B------:R-:W2:Y:S01]  /*94580*/  LDL.LU.64 R4, [R1+0xa010] ;  /* 0x00a0100001047983 */ /* 0x000ea20000300a00 */
[----:B------:R-:W-:-:S02]  /*94590*/  IMAD.MOV.U32 R2, RZ, RZ, R9 ;  /* 0x000000ffff027224 */ /* 0x000fc400078e0009 */
[----:B------:R-:W-:Y:S01]  /*945a0*/  IMAD.MOV.U32 R0, RZ, RZ, R10 ;  /* 0x000000ffff007224 */ /* 0x000fe200078e000a */
[----:B--2---:R-:W-:Y:S01]  /*945b0*/  HMMA.16816.F32 R24, R12, R4, R24 ;  /* 0x000000040c18723c */ /* 0x004fe20000001818 */
[----:B------:R-:W-:Y:S02]  /*945c0*/  IMAD.MOV.U32 R9, RZ, RZ, R4 ;  /* 0x000000ffff097224 */ /* 0x000fe400078e0004 */
[----:B------:R-:W-:-:S15]  /*945d0*/  IMAD.MOV.U32 R10, RZ, RZ, R5 ;  /* 0x000000ffff0a7224 */ /* 0x000fde00078e0005 */
[----:B------:R-:W-:Y:S01]  /*945e0*/  NOP ;  /* 0x0000000000007918 */ /* 0x000fe20000000000 */
[----:B------:R-:W-:Y:S04]  /*945f0*/  STL.64 [R1+0xa70], R24 ;  /* 0x000a701801007387 */ /* 0x000fe80000100a00 */
[----:B------:R0:W-:Y:S04]  /*94600*/  STL.64 [R1+0xa78], R26 ;  /* 0x000a781a01007387 */ /* 0x0001e80000100a00 */
[----:B0-----:R-:W2:Y:S04]  /*94610*/  LDL.LU.64 R26, [R1+0xa008] ;  /* 0x00a00800011a7983 */ /* 0x001ea80000300a00 */
[----:B------:R-:W2:Y:S04]  /*94620*/  LDL.LU.64 R24, [R1+0xa000] ;  /* 0x00a0000001187983 */ /* 0x000ea80000300a00 */
[----:B------:R-:W4:Y:S02]  /*94630*/  LDL.LU.64 R4, [R1+0x9ff8] ;  /* 0x009ff80001047983 */ /* 0x000f240000300a00 */
[----:B----4-:R-:W-:-:S15]  /*94640*/  HMMA.16816.F32 R4, R12, R28, R4 ;  /* 0x0000001c0c04723c */ /* 0x010fde0000001804 */
[----:B------:R-:W-:-:S04]  /*94650*/  NOP ;  /* 0x0000000000007918 */ /* 0x000fc80000000000 */
[----:B------:R0:W-:Y:S04]  /*94660*/  STL.64 [R1+0xaa0], R4 ;  /* 0x000aa00401007387 */ /* 0x0001e80000100a00 */
[----:B------:R1:W-:Y:S01]  /*94670*/  STL.64 [R1+0xaa8], R6 ;  /* 0x000aa80601007387 */ /* 0x0003e20000100a00 */
[----:B0-----:R-:W-:-:S03]  /*94680*/  IMAD.MOV.U32 R5, RZ, RZ, R28 ;  /* 0x000000ffff057224 */ /* 0x001fc600078e001c */
[----:B-1----:R-:W4:Y:S04]  /*94690*/  LDL.LU.64 R6, [R1+0x9ff0] ;  /* 0x009ff00001067983 */ /* 0x002f280000300a00 */
[----:B------:R-:W2:Y:S04]  /*946a0*/  LDL.LU R4, [R1+0x9fe8] ;  /* 0x009fe80001047983 */ /* 0x000ea80000300800 */
[----:B------:R-:W2:Y:S02]  /*946b0*/  LDL.LU.64 R28, [R1+0x9fe0] ;  /* 0x009fe000011c7983 */ /* 0x000ea40000300a00 */
[C---:B--2---:R-:W-:Y:S02]  /*946c0*/  HMMA.16816.F32 R24, R12.reuse, R28, R24 ;  /* 0x0000001c0c18723c */ /* 0x044fe40000001818 */
[----:B----4-:R-:W-:Y:S04]  /*946d0*/  STL.64 [R1+0x9f60], R6 ;  /* 0x009f600601007387 */ /* 0x010fe80000100a00 */
        /* <DEDUP_REMOVED lines=8> */
[----:B------:R-:W4:Y:S04]  /*94760*/  LDL.LU.64 R24, [R1+0x9fd0] ;  /* 0x009fd00001187983 */ /* 0x000f280000300a00 */
        /* <DEDUP_REMOVED lines=35> */
[----:B------:R-:W3:Y:S04]  /*949a0*/  LDL.LU R22, [R1+0xf18] ;  /* 0x000f180001167983 */ /* 0x000ee80000300800 */
[----:B------:R-:W3:Y:S01]  /*949b0*/  LDL.LU R23, [R1+0xf1c] ;  /* 0x000f1c0001177983 */ /* 0x000ee20000300800 */
[C---:B--2---:R-:W-:Y:S03]  /*949c0*/  HMMA.16816.F32 R4, R12.reuse, R16, R4 ;  /* 0x000000100c04723c */ /* 0x044fe60000001804 */
[----:B---3--:R-:W-:Y:S04]  /*949d0*/  STL.64 [R1+0x9ed8], R22 ;  /* 0x009ed81601007387 */ /* 0x008fe80000100a00 */
[----:B----4-:R0:W-:Y:S02]  /*949e0*/  STL.64 [R1+0x9ed0], R20 ;  /* 0x009ed01401007387 */ /* 0x0101e40000100a00 */
[----:B0-----:R-:W-:Y:S01]  /*949f0*/  HMMA.16816.F32 R20, R12, R18, R24 ;  /* 0x000000120c14723c */ /* 0x001fe20000001818 */
[----:B------:R-:W-:-:S02]  /*94a00*/  IMAD.MOV.U32 R26, RZ, RZ, R9 ;  /* 0x000000ffff1a7224 */ /* 0x000fc400078e0009 */
[----:B------:R-:W-:-:S15]  /*94a10*/  IMAD.MOV.U32 R27, RZ, RZ, R10 ;  /* 0x000000ffff1b7224 */ /* 0x000fde00078e000a */
[----:B------:R-:W-:Y:S01]  /*94a20*/  NOP ;  /* 0x0000000000007918 */ /* 0x000fe20000000000 */
[----:B------:R0:W-:Y:S04]  /*94a30*/  STL.64 [R1+0xb30], R20 ;  /* 0x000b301401007387 */ /* 0x0001e80000100a00 */
[----:B------:R1:W-:Y:S04]  /*94a40*/  STL.64 [R1+0xb38], R22 ;  /* 0x000b381601007387 */ /* 0x0003e80000100a00 */
[----:B------:R-:W2:Y:S04]  /*94a50*/  LDL.LU R9, [R1+0x9f88] ;  /* 0x009f880001097983 */ /* 0x000ea80000300800 */
[----:B------:R-:W-:Y:S04]  /*94a60*/  STL.64 [R1+0xb60], R4 ;  /* 0x000b600401007387 */ /* 0x000fe80000100a00 */
[----:B------:R-:W-:Y:S04]  /*94a70*/  STL.64 [R1+0xb68], R6 ;  /* 0x000b680601007387 */ /* 0x000fe80000100a00 */
[----:B------:R-:W3:Y:S04]  /*94a80*/  LDL.LU R10, [R1+0x9f84] ;  /* 0x009f8400010a7983 */ /* 0x000ee80000300800 */
[----:B------:R-:W-:Y:S04]  /*94a90*/  STL.64 [R1+0x9ee0], R26 ;  /* 0x009ee01a01007387 */ /* 0x000fe80000100a00 */
[----:B0-----:R-:W4:Y:S04]  /*94aa0*/  LDL.LU R20, [R1+0xf40] ;  /* 0x000f400001147983 */ /* 0x001f280000300800 */
[----:B------:R-:W4:Y:S04]  /*94ab0*/  LDL.LU R21, [R1+0xf44] ;  /* 0x000f440001157983 */ /* 0x000f280000300800 */
[----:B-1----:R-:W2:Y:S04]  /*94ac0*/  LDL.LU R22, [R1+0xf48] ;  /* 0x000f480001167983 */ /* 0x002ea80000300800 */
[----:B------:R-:W2:Y:S01]  /*94ad0*/  LDL.LU R23, [R1+0xf4c] ;  /* 0x000f4c0001177983 */ /* 0x000ea20000300800 */
[----:B------:R-:W-:-:S02]  /*94ae0*/  IMAD.MOV.U32 R24, RZ, RZ, R0 ;  /* 0x000000ffff187224 */ /* 0x000fc400078e0000 */
[----:B------:R-:W-:Y:S01]  /*94af0*/  IMAD.MOV.U32 R25, RZ, RZ, R11 ;  /* 0x000000ffff197224 */ /* 0x000fe200078e000b */
[----:B--2---:R-:W-:Y:S04]  /*94b00*/  STL.64 [R1+0x9ef0], R22 ;  /* 0x009ef01601007387 */ /* 0x004fe80000100a00 */
[----:B----4-:R0:W-:Y:S04]  /*94b10*/  STL.64 [R1+0x9ee8], R20 ;  /* 0x009ee81401007387 */ /* 0x0101e80000100a00 */
[----:B------:R-:W2:Y:S04]  /*94b20*/  LDL.LU R0, [R1+0x9f80] ;  /* 0x009f800001007983 */ /* 0x000ea80000300800 */
[----:B------:R-:W3:Y:S04]  /*94b30*/  LDL.LU R11, [R1+0x9f7c] ;  /* 0x009f7c00010b7983 */ /* 0x000ee80000300800 */
[----:B------:R-:W-:Y:S04]  /*94b40*/  STL.64 [R1+0x9ef8], R24 ;  /* 0x009ef81801007387 */ /* 0x000fe80000100a00 */
[----:B0-----:R-:W4:Y:S04]  /*94b50*/  LDL.LU R20, [R1+0xf50] ;  /* 0x000f500001147983 */ /* 0x001f280000300800 */
[----:B------:R-:W4:Y:S04]  /*94b60*/  LDL.LU R21, [R1+0xf54] ;  /* 0x000f540001157983 */ /* 0x000f280000300800 */
[----:B------:R-:W3:Y:S01]  /*94b70*/  LDL.LU R22, [R1+0xf58] ;  /* 0x000f580001167983 */ /* 0x000ee20000300800 */
[----:B--2---:R-:W-:-:S03]  /*94b80*/  IMAD.MOV.U32 R23, RZ, RZ, R0 ;  /* 0x000000ffff177224 */ /* 0x004fc600078e0000 */
[----:B------:R-:W2:Y:S04]  /*94b90*/  LDL.LU R0, [R1+0x9f78] ;  /* 0x009f780001007983 */ /* 0x000ea80000300800 */
[----:B------:R-:W2:Y:S04]  /*94ba0*/  LDL.LU R4, [R1+0xe30] ;  /* 0x000e300001047983 */ /* 0x000ea80000300800 */
[----:B------:R-:W2:Y:S04]  /*94bb0*/  LDL.LU R5, [R1+0xe34] ;  /* 0x000e340001057983 */ /* 0x000ea80000300800 */
[----:B------:R-:W2:Y:S04]  /*94bc0*/  LDL.LU R6, [R1+0xe38] ;  /* 0x000e380001067983 */ /* 0x000ea80000300800 */
[----:B------:R-:W2:Y:S01]  /*94bd0*/  LDL.LU R7, [R1+0xe3c] ;  /* 0x000e3c0001077983 */ /* 0x000ea20000300800 */
[----:B------:R-:W-:-:S02]  /*94be0*/  IMAD.MOV.U32 R27, RZ, RZ, R2 ;  /* 0x000000ffff1b7224 */ /* 0x000fc400078e0002 */
[----:B------:R-:W-:Y:S01]  /*94bf0*/  IMAD.MOV.U32 R26, RZ, RZ, R3 ;  /* 0x000000ffff1a7224 */ /* 0x000fe200078e0003 */
        /* <DEDUP_REMOVED lines=11> */
[----:B------:R-:W-:Y:S04]  /*94cb0*/  STL.64 [R1+0x9f38], R26 ;  /* 0x009f381a01007387 */ /* 0x000fe80000100a00 */
[----:B--2---:R0:W-:Y:S04]  /*94cc0*/  STL.64 [R1+0x9f30], R24 ;  /* 0x009f301801007387 */ /* 0x0041e80000100a00 */
        /* <DEDUP_REMOVED lines=8> */
[----:B------:R-:W2:Y:S01]  /*94d50*/  LDL.LU R26, [R1+0xe48] ;  /* 0x000e4800011a7983 */ /* 0x000ea20000300800 */
[----:B------:R-:W-:-:S03]  /*94d60*/  IMAD.MOV.U32 R27, RZ, RZ, R0 ;  /* 0x000000ffff1b7224 */ /* 0x000fc600078e0000 */
[----:B------:R-:W2:Y:S04]  /*94d70*/  LDL.LU R0, [R1+0x1f3c] ;  /* 0x001f3c0001007983 */ /* 0x000ea80000300800 */
[----:B---3--:R-:W-:Y:S04]  /*94d80*/  STL.64 [R1+0x9f08], R22 ;  /* 0x009f081601007387 */ /* 0x008fe80000100a00 */
[----:B----4-:R0:W-:Y:S04]  /*94d90*/  STL.64 [R1+0x9f00], R20 ;  /* 0x009f001401007387 */ /* 0x0101e80000100a00 */
[----:B0-----:R-:W3:Y:S04]  /*94da0*/  LDL.LU R20, [R1+0xf60] ;  /* 0x000f600001147983 */ /* 0x001ee80000300800 */
[----:B------:R-:W3:Y:S04]  /*94db0*/  LDL.LU R21, [R1+0xf64] ;  /* 0x000f640001157983 */ /* 0x000ee80000300800 */
[----:B------:R-:W4:Y:S04]  /*94dc0*/  LDL.LU R22, [R1+0xf68] ;  /* 0x000f680001167983 */ /* 0x000f280000300800 */
[----:B------:R-:W4:Y:S01]  /*94dd0*/  LDL.LU R23, [R1+0xf6c] ;  /* 0x000f6c0001177983 */ /* 0x000f220000300800 */
[C---:B------:R-:W-:Y:S03]  /*94de0*/  HMMA.16816.F32 R4, R12.reuse, R10, R4 ;  /* 0x0000000a0c04723c */ /* 0x040fe60000001804 */
[----:B----4-:R-:W-:Y:S04]  /*94df0*/  STL.64 [R1+0x9f18], R22 ;  /* 0x009f181601007387 */ /* 0x010fe80000100a00 */
[----:B---3--:R0:W-:Y:S04]  /*94e00*/  STL.64 [R1+0x9f10], R20 ;  /* 0x009f101401007387 */ /* 0x0081e80000100a00 */
        /* <DEDUP_REMOVED lines=24> */
[----:B------:R-:W3:Y:S04]  /*94f90*/  LDL.LU R11, [R1+0x4] ;  /* 0x00000400010b7983 */ /* 0x000ee80000300800 */
        /* <DEDUP_REMOVED lines=22> */
[----:B------:R-:W4:Y:S04]  /*95100*/  LDL.LU R29, [R1+0x9f28] ;  /* 0x009f2800011d7983 */ /* 0x000f280000300800 */
[----:B------:R-:W2:Y:S04]  /*95110*/  LDL.LU R2, [R1+0x9f24] ;  /* 0x009f240001027983 */ /* 0x000ea80000300800 */
[----:B------:R-:W2:Y:S01]  /*95120*/  LDL.LU R3, [R1+0x9f20] ;  /* 0x009f200001037983 */ /* 0x000ea20000300800 */
[----:B------:R-:W-:Y:S01]  /*95130*/  IMAD R0, R0, 0x100, R25 ;  /* 0x0000010000007824 */ /* 0x000fe200078e0219 */
        /* <DEDUP_REMOVED lines=8> */
[----:B------:R-:W-:-:S07]  /*951c0*/  F2FP.F16.E4M3.UNPACK_B R15, R0 ;  /* 0x00000000ff0f723e */ /* 0x000fce00020006ff */
[----:B--2---:R-:W-:Y:S01]  /*951d0*/  HMMA.16816.F32 R24, R12, R26, R20 ;  /* 0x0000001a0c18723c */ /* 0x004fe20000001814 */
[----:B------:R-:W2:Y:S04]  /*951e0*/  LDL.LU.64 R22, [R1+0x9f08] ;  /* 0x009f080001167983 */ /* 0x000ea80000300a00 */
[----:B------:R-:W2:-:S14]  /*951f0*/  LDL.LU.64 R20, [R1+0x9f00] ;  /* 0x009f000001147983 */ /* 0x000e9c0000300a00 */
        /* <DEDUP_REMOVED lines=15> */
[C---:B---3--:R-:W-:Y:S03]  /*952f0*/  HMMA.16816.F32 R4, R12.reuse, R10, R4 ;  /* 0x0000000a0c04723c */ /* 0x048fe60000001804 */
[----:B------:R-:W3:Y:S05]  /*95300*/  LDL.LU.64 R24, [R1+0x9ec0] ;  /* 0x009ec00001187983 */ /* 0x000eea0000300a00 */
[C---:B----4-:R-:W-:Y:S01]  /*95310*/  HMMA.16816.F32 R8, R12.reuse, R28, R16 ;  /* 0x0000001c0c08723c */ /* 0x050fe20000001810 */
[----:B------:R-:W4:Y:S10]  /*95320*/  LDL.LU R29, [R1+0x140c] ;  /* 0x00140c00011d7983 */ /* 0x000f340000300800 */
[----:B------:R-:W-:Y:S04]  /*95330*/  STL.64 [R1+0xc80], R4 ;  /* 0x000c800401007387 */ /* 0x000fe80000100a00 */
[----:B------:R2:W-:Y:S04]  /*95340*/  STL.64 [R1+0xc88], R6 ;  /* 0x000c880601007387 */ /* 0x0005e80000100a00 */
[----:B------:R-:W-:Y:S04]  /*95350*/  STL.64 [R1+0xc70], R8 ;  /* 0x000c700801007387 */ /* 0x000fe80000100a00 */
[----:B------:R-:W-:Y:S01]  /*95360*/  STL.64 [R1+0xc78], R10 ;  /* 0x000c780a01007387 */ /* 0x000fe20000100a00 */
[----:B--2---:R-:W-:-:S15]  /*95370*/  HMMA.16816.F32 R4, R12, R26, R20 ;  /* 0x0000001a0c04723c */ /* 0x004fde0000001814 */
[----:B------:R-:W-:-:S04]  /*95380*/  NOP ;  /* 0x0000000000007918 */ /* 0x000fc80000000000 */
[----:B------:R0:W-:Y:S04]  /*95390*/  STL.64 [R1+0xc60], R4 ;  /* 0x000c600401007387 */ /* 0x0001e80000100a00 */
[----:B------:R1:W-:Y:S01]  /*953a0*/  STL [R1+0xc68], R6 ;  /* 0x000c680601007387 */ /* 0x0003e20000100800 */
[----:B------:R-:W-:-:S03]  /*953b0*/  IMAD.MOV.U32 R0, RZ, RZ, R7 ;  /* 0x000000ffff007224 */ /* 0x000fc600078e0007 */
[----:B0-----:R-:W2:Y:S04]  /*953c0*/  LDL.LU R4, [R1+0xea0] ;  /* 0x000ea00001047983 */ /* 0x001ea80000300800 */
[----:B------:R-:W2:Y:S04]  /*953d0*/  LDL.LU R5, [R1+0xea4] ;  /* 0x000ea40001057983 */ /* 0x000ea80000300800 */
[----:B-1----:R-:W2:Y:S04]  /*953e0*/  LDL.LU R6, [R1+0xea8] ;  /* 0x000ea80001067983 */ /* 0x002ea80000300800 */
[----:B------:R-:W2:Y:S04]  /*953f0*/  LDL.LU R7, [R1+0xeac] ;  /* 0x000eac0001077983 */ /* 0x000ea80000300800 */
[----:B------:R-:W3:Y:S04]  /*95400*/  LDL.LU R20, [R1+0xf00] ;  /* 0x000f000001147983 */ /* 0x000ee80000300800 */
[----:B------:R-:W3:Y:S04]  /*95410*/  LDL.LU R21, [R1+0xf04] ;  /* 0x000f040001157983 */ /* 0x000ee80000300800 */
        /* <DEDUP_REMOVED lines=31> */
[----:B------:R-:W3:Y:S04]  /*95610*/  LDL.LU R28, [R1+0x1408] ;  /* 0x00140800011c7983 */ /* 0x000ee80000300800 */
[----:B------:R0:W-:Y:S04]  /*95620*/  STL [R1+0x9078], R0 ;  /* 0x0090780001007387 */ /* 0x0001e80000100800 */
[----:B0-----:R-:W3:Y:S04]  /*95630*/  LDL.LU R0, [R1+0x1f5c] ;  /* 0x001f5c0001007983 */ /* 0x001ee80000300800 */
[----:B------:R-:W-:Y:S04]  /*95640*/  STL.64 [R1+0xc50], R20 ;  /* 0x000c501401007387 */ /* 0x000fe80000100a00 */
[----:B------:R0:W-:Y:S04]  /*95650*/  STL.64 [R1+0xc58], R22 ;  /* 0x000c581601007387 */ /* 0x0001e80000100a00 */
[----:B0-----:R-:W3:Y:S04]  /*95660*/  LDL.LU.64 R22, [R1+0x9eb8] ;  /* 0x009eb80001167983 */ /* 0x001ee80000300a00 */
[----:B------:R-:W3:Y:S04]  /*95670*/  LDL.LU.64 R20, [R1+0x9eb0] ;  /* 0x009eb00001147983 */ /* 0x000ee80000300a00 */
[----:B------:R-:W3:Y:S04]  /*95680*/  LDL.LU R24, [R1+0x1f54] ;  /* 0x001f540001187983 */ /* 0x000ee80000300800 */
        /* <DEDUP_REMOVED lines=18> */
[----:B---3--:R-:W-:Y:S02]  /*957b0*/  HMMA.16816.F32 R20, R12, R20, R16 ;  /* 0x000000140c14723c */ /* 0x008fe40000001810 */
[----:B------:R-:W3:Y:S04]  /*957c0*/  LDL.LU.64 R18, [R1+0x9e98] ;  /* 0x009e980001127983 */ /* 0x000ee80000300a00 */
[----:B------:R-:W2:-:S13]  /*957d0*/  LDL.LU.64 R16, [R1+0x9e90] ;  /* 0x009e900001107983 */ /* 0x000e9a0000300a00 */
[----:B------:R0:W-:Y:S04]  /*957e0*/  STL.64 [R1+0xc30], R20 ;  /* 0x000c301401007387 */ /* 0x0001e80000100a00 */
[----:B------:R1:W-:Y:S04]  /*957f0*/  STL.64 [R1+0xc38], R22 ;  /* 0x000c381601007387 */ /* 0x0003e80000100a00 */
[----:B0-----:R-:W2:Y:S04]  /*95800*/  LDL.LU R20, [R1+0xfc0] ;  /* 0x000fc00001147983 */ /* 0x001ea80000300800 */
[----:B------:R-:W2:Y:S04]  /*95810*/  LDL.LU R21, [R1+0xfc4] ;  /* 0x000fc40001157983 */ /* 0x000ea80000300800 */
[----:B-1----:R-:W2:Y:S04]  /*95820*/  LDL.LU R22, [R1+0xfc8] ;  /* 0x000fc80001167983 */ /* 0x002ea80000300800 */
[----:B------:R-:W2:Y:S01]  /*95830*/  LDL.LU R23, [R1+0xfcc] ;  /* 0x000fcc0001177983 */ /* 0x000ea20000300800 */
[----:B---3--:R-:W-:-:S15]  /*95840*/  HMMA.16816.F32 R8, R12, R18, R8 ;  /* 0x000000120c08723c */ /* 0x008fde0000001808 */
[----:B------:R-:W-:-:S04]  /*95850*/  NOP ;  /* 0x0000000000007918 */ /* 0x000fc80000000000 */
[----:B------:R-:W-:Y:S04]  /*95860*/  STL.64 [R1+0xc20], R8 ;  /* 0x000c200801007387 */ /* 0x000fe80000100a00 */
[----:B------:R0:W-:Y:S04]  /*95870*/  STL.64 [R1+0xc28], R10 ;  /* 0x000c280a01007387 */ /* 0x0001e80000100a00 */
[----:B0-----:R-:W2:Y:S04]  /*95880*/  LDL.LU.64 R10, [R1+0x9e88] ;  /* 0x009e8800010a7983 */ /* 0x001ea80000300a00 */
[----:B------:R-:W2:Y:S02]  /*95890*/  LDL.LU.64 R8, [R1+0x9e80] ;  /* 0x009e800001087983 */ /* 0x000ea40000300a00 */
[----:B--2---:R-:W-:Y:S02]  /*958a0*/  HMMA.16816.F32 R16, R12, R16, R8 ;  /* 0x000000100c10723c */ /* 0x004fe40000001808 */
        /* <DEDUP_REMOVED lines=13> */
[----:B------:R-:W3:Y:S04]  /*95980*/  LDL.LU.64 R4, [R1+0x9e60] ;  /* 0x009e600001047983 */ /* 0x000ee80000300a00 */
[----:B------:R-:W2:Y:S04]  /*95990*/  LDL.LU R10, [R1+0x1f4c] ;  /* 0x001f4c00010a7983 */ /* 0x000ea80000300800 */
[----:B------:R-:W2:Y:S01]  /*959a0*/  LDL.LU R11, [R1+0x1f58] ;  /* 0x001f5800010b7983 */ /* 0x000ea20000300800 */
[----:B---3--:R-:W-:-:S15]  /*959b0*/  HMMA.16816.F32 R4, R12, R8, R4 ;  /* 0x000000080c04723c */ /* 0x008fde0000001804 */
[----:B------:R-:W-:-:S04]  /*959c0*/  NOP ;  /* 0x0000000000007918 */ /* 0x000fc80000000000 */
[----:B------:R-:W-:Y:S04]  /*959d0*/  STL.64 [R1+0xbf0], R4 ;  /* 0x000bf00401007387 */ /* 0x000fe80000100a00 */
[----:B------:R0:W-:Y:S04]  /*959e0*/  STL.64 [R1+0xbf8], R6 ;  /* 0x000bf80601007387 */ /* 0x0001e80000100a00 */
[----:B0-----:R-:W3:Y:S04]  /*959f0*/  LDL.LU.64 R6, [R1+0x9e58] ;  /* 0x009e580001067983 */ /* 0x001ee80000300a00 */
[----:B------:R-:W2:Y:S04]  /*95a00*/  LDL.LU.64 R4, [R1+0x9e50] ;  /* 0x009e500001047983 */ /* 0x000ea80000300a00 */
[----:B------:R-:W2:Y:S04]  /*95a10*/  LDL.LU R8, [R1+0x1f44] ;  /* 0x001f440001087983 */ /* 0x000ea80000300800 */
[----:B------:R-:W2:Y:S01]  /*95a20*/  LDL.LU R9, [R1+0x1f50] ;  /* 0x001f500001097983 */ /* 0x000ea20000300800 */
[----:B---3--:R-:W-:-:S15]  /*95a30*/  HMMA.16816.F32 R24, R12, R6, R24 ;  /* 0x000000060c18723c */ /* 0x008fde0000001818 */
[----:B------:R-:W-:-:S04]  /*95a40*/  NOP ;  /* 0x0000000000007918 */ /* 0x000fc80000000000 */
[----:B------:R-:W-:Y:S04]  /*95a50*/  STL.64 [R1+0xbe0], R24 ;  /* 0x000be01801007387 */ /* 0x000fe80000100a00 */
[----:B------:R0:W-:Y:S04]  /*95a60*/  STL.64 [R1+0xbe8], R26 ;  /* 0x000be81a01007387 */ /* 0x0001e80000100a00 */
[----:B0-----:R-:W2:Y:S04]  /*95a70*/  LDL.LU.64 R26, [R1+0x9e48] ;  /* 0x009e4800011a7983 */ /* 0x001ea80000300a00 */
[----:B------:R-:W2:Y:S04]  /*95a80*/  LDL.LU.64 R24, [R1+0x9e40] ;  /* 0x009e400001187983 */ /* 0x000ea80000300a00 */
[----:B------:R-:W3:Y:S01]  /*95a90*/  LDL.LU R7, [R1+0x1f48] ;  /* 0x001f480001077983 */ /* 0x000ee20000300800 */
[----:B--2---:R-:W-:-:S15]  /*95aa0*/  HMMA.16816.F32 R24, R12, R4, R24 ;  /* 0x000000040c18723c */ /* 0x004fde0000001818 */
[----:B------:R-:W-:-:S04]  /*95ab0*/  NOP ;  /* 0x0000000000007918 */ /* 0x000fc80000000000 */
[----:B------:R-:W-:Y:S04]  /*95ac0*/  STL.64 [R1+0xbd0], R24 ;  /* 0x000bd01801007387 */ /* 0x000fe80000100a00 */
[----:B------:R0:W-:Y:S04]  /*95ad0*/  STL.64 [R1+0xbd8], R26 ;  /* 0x000bd81a01007387 */ /* 0x0001e80000100a00 */
[----:B0-----:R-:W2:Y:S04]  /*95ae0*/  LDL.LU.64 R26, [R1+0x9e38] ;  /* 0x009e3800011a7983 */ /* 0x001ea80000300a00 */
[----:B------:R-:W2:Y:S01]  /*95af0*/  LDL.LU.64 R24, [R1+0x9e30] ;  /* 0x009e300001187983 */ /* 0x000ea20000300a00 */
[----:B------:R-:W-:Y:S01]  /*95b00*/  HMMA.16816.F32 R12, R12, R2, R16 ;  /* 0x000000020c0c723c */ /* 0x000fe20000001810 */
[----:B---3--:R-:W-:-:S02]  /*95b10*/  IMAD R4, R8, 0x100, R7 ;  /* 0x0000010008047824 */ /* 0x008fc400078e0207 */
[----:B------:R-:W-:-:S15]  /*95b20*/  IMAD R5, R10, 0x100, R9 ;  /* 0x000001000a057824 */ /* 0x000fde00078e0209 */
[----:B------:R-:W-:Y:S01]  /*95b30*/  NOP ;  /* 0x0000000000007918 */ /* 0x000fe20000000000 */
[----:B------:R0:W-:Y:S04]  /*95b40*/  STL.64 [R1+0xba0], R12 ;  /* 0x000ba00c01007387 */ /* 0x0001e80000100a00 */
[----:B------:R1:W-:Y:S01]  /*95b50*/  STL.64 [R1+0xba8], R14 ;  /* 0x000ba80e01007387 */ /* 0x0003e20000100a00 */
[----:B0-----:R-:W-:Y:S02]  /*95b60*/  F2FP.F16.E4M3.UNPACK_B R12, R4 ;  /* 0x00000004ff0c723e */ /* 0x001fe400020006ff */
[----:B------:R-:W-:Y:S02]  /*95b70*/  F2FP.F16.E4M3.UNPACK_B R13, R5 ;  /* 0x00000005ff0d723e */ /* 0x000fe400020006ff */
[----:B------:R-:W-:Y:S02]  /*95b80*/  F2FP.F16.E4M3.UNPACK_B R8, R28.H1 ;  /* 0x0000001cff08723e */ /* 0x000fe400030006ff */
[----:B----4-:R-:W-:Y:S01]  /*95b90*/  F2FP.F16.E4M3.UNPACK_B R9, R29.H1 ;  /* 0x0000001dff09723e */ /* 0x010fe200030006ff */
[----:B--2---:R-:W-:-:S02]  /*95ba0*/  IMAD R6, R24, 0x100, R11 ;  /* 0x0000010018067824 */ /* 0x004fc400078e020b */
[----:B------:R-:W-:Y:S01]  /*95bb0*/  IMAD R7, R0, 0x100, R25 ;  /* 0x0000010000077824 */ /* 0x000fe200078e0219 */
[----:B------:R-:W-:Y:S02]  /*95bc0*/  F2FP.F16.E4M3.UNPACK_B R10, R26.H1 ;  /* 0x0000001aff0a723e */ /* 0x000fe400030006ff */
[----:B------:R-:W-:Y:S01]  /*95bd0*/  F2FP.F16.E4M3.UNPACK_B R11, R27.H1 ;  /* 0x0000001bff0b723e */ /* 0x000fe200030006ff */
[----:B------:R-:W2:Y:S01]  /*95be0*/  LDL.LU R0, [R1+0x1418] ;  /* 0x0014180001007983 */ /* 0x000ea20000300800 */
[----:B-1----:R-:W-:Y:S02]  /*95bf0*/  F2FP.F16.E4M3.UNPACK_B R14, R6 ;  /* 0x00000006ff0e723e */ /* 0x002fe400020006ff */
[----:B------:R-:W-:Y:S01]  /*95c00*/  F2FP.F16.E4M3.UNPACK_B R15, R7 ;  /* 0x00000007ff0f723e */ /* 0x000fe200020006ff */
[----:B------:R-:W3:Y:S06]  /*95c10*/  LDL.LU R25, [R1+0x141c] ;  /* 0x00141c0001197983 */ /* 0x000eec0000300800 */
[C---:B------:R-:W-:Y:S01]  /*95c20*/  HMMA.16816.F32 R4, R12.reuse, R10, R20 ;  /* 0x0000000a0c04723c */ /* 0x040fe20000001814 */
[----:B------:R-:W-:Y:S04]  /*95c30*/  STL [R1+0x18], R10 ;  /* 0x0000180a01007387 */ /* 0x000fe80000100800 */
[----:B------:R-:W4:Y:S04]  /*95c40*/  LDL.LU R27, [R1+0x1428] ;  /* 0x00142800011b7983 */ /* 0x000f280000300800 */
[----:B------:R-:W-:Y:S04]  /*95c50*/  STL [R1+0x1c], R11 ;  /* 0x00001c0b01007387 */ /* 0x000fe80000100800 */
[----:B------:R-:W2:Y:S06]  /*95c60*/  LDL.LU R16, [R1+0x1160] ;  /* 0x0011600001107983 */ /* 0x000eac0000300800 */
[----:B------:R-:W-:Y:S04]  /*95c70*/  STL.64 [R1+0xd50], R4 ;  /* 0x000d500401007387 */ /* 0x000fe80000100a00 */
[----:B------:R-:W-:Y:S04]  /*95c80*/  STL.64 [R1+0xd58], R6 ;  /* 0x000d580601007387 */ /* 0x000fe80000100a00 */
[----:B------:R-:W-:Y:S04]  /*95c90*/  STL [R1+0x10], R8 ;  /* 0x0000100801007387 */ /* 0x000fe80000100800 */
[----:B------:R-:W2:Y:S04]  /*95ca0*/  LDL.LU R17, [R1+0x1164] ;  /* 0x0011640001117983 */ /* 0x000ea80000300800 */
[----:B------:R-:W2:Y:S04]  /*95cb0*/  LDL.LU R18, [R1+0x1168] ;  /* 0x0011680001127983 */ /* 0x000ea80000300800 */
[----:B------:R-:W-:Y:S04]  /*95cc0*/  STL [R1+0x14], R9 ;  /* 0x0000140901007387 */ /* 0x000fe80000100800 */
        /* <DEDUP_REMOVED lines=29> */
[----:B------:R-:W-:-:S02]  /*95ea0*/  F2FP.F16.E4M3.UNPACK_B R4, R0.H1 ;  /* 0x00000000ff04723e */ /* 0x000fc400030006ff */
[----:B---3--:R-:W-:Y:S01]  /*95eb0*/  F2FP.F16.E4M3.UNPACK_B R5, R25.H1 ;  /* 0x00000019ff05723e */ /* 0x008fe200030006ff */
[----:B------:R-:W-:Y:S02]  /*95ec0*/  IMAD.MOV.U32 R2, RZ, RZ, R8 ;  /* 0x000000ffff027224 */ /* 0x000fe400078e0008 */
[----:B------:R-:W-:Y:S01]  /*95ed0*/  IMAD.MOV.U32 R0, RZ, RZ, R9 ;  /* 0x000000ffff007224 */ /* 0x000fe200078e0009 */
[----:B------:R-:W-:Y:S04]  /*95ee0*/  STL [R1+0x8], R4 ;  /* 0x0000080401007387 */ /* 0x000fe80000100800 */
[----:B------:R-:W-:Y:S04]  /*95ef0*/  STL [R1+0x9dc4], R2 ;  /* 0x009dc40201007387 */ /* 0x000fe80000100800 */
[----:B------:R0:W-:Y:S04]  /*95f00*/  STL [R1+0x9dc0], R0 ;  /* 0x009dc00001007387 */ /* 0x0001e80000100800 */
[----:B------:R-:W-:Y:S01]  /*95f10*/  STL [R1+0xc], R5 ;  /* 0x00000c0501007387 */ /* 0x000fe20000100800 */
[----:B----4-:R-:W-:Y:S01]  /*95f20*/  F2FP.F16.E4M3.UNPACK_B R8, R27.H1 ;  /* 0x0000001bff08723e */ /* 0x010fe200030006ff */
[----:B------:R-:W-:-:S02]  /*95f30*/  IMAD.MOV.U32 R3, RZ, RZ, R5 ;  /* 0x000000ffff037224 */ /* 0x000fc400078e0005 */
[----:B0-----:R-:W-:Y:S01]  /*95f40*/  IMAD.MOV.U32 R0, RZ, RZ, R4 ;  /* 0x000000ffff007224 */ /* 0x001fe200078e0004 */
[----:B--2---:R-:W-:-:S15]  /*95f50*/  HMMA.16816.F32 R16, R12, R4, R16 ;  /* 0x000000040c10723c */ /* 0x004fde0000001810 */
[----:B------:R-:W-:-:S04]  /*95f60*/  NOP ;  /* 0x0000000000007918 */ /* 0x000fc80000000000 */
[----:B------:R-:W-:Y:S04]  /*95f70*/  STL.64 [R1+0xdf0], R16 ;  /* 0x000df01001007387 */ /* 0x000fe80000100a00 */
[----:B------:R0:W-:Y:S04]  /*95f80*/  STL.64 [R1+0xdf8], R18 ;  /* 0x000df81201007387 */ /* 0x0001e80000100a00 */
[----:B0-----:R-:W2:Y:S04]  /*95f90*/  LDL.LU.64 R18, [R1+0x9e18] ;  /* 0x009e180001127983 */ /* 0x001ea80000300a00 */
[----:B------:R-:W2:Y:S04]  /*95fa0*/  LDL.LU.64 R16, [R1+0x9e10] ;  /* 0x009e100001107983 */ /* 0x000ea80000300a00 */
[----:B------:R-:W-:Y:S04]  /*95fb0*/  STL [R1], R8 ;  /* 0x0000000801007387 */ /* 0x000fe80000100800 */
[----:B------:R-:W3:Y:S04]  /*95fc0*/  LDL.LU R27, [R1+0x144c] ;  /* 0x00144c00011b7983 */ /* 0x000ee80000300800 */
[----:B------:R-:W4:Y:S04]  /*95fd0*/  LDL.LU R4, [R1+0x11d0] ;  /* 0x0011d00001047983 */ /* 0x000f280000300800 */
[----:B------:R-:W4:Y:S04]  /*95fe0*/  LDL.LU R5, [R1+0x11d4] ;  /* 0x0011d40001057983 */ /* 0x000f280000300800 */
[----:B------:R-:W3:Y:S04]  /*95ff0*/  LDL.LU R6, [R1+0x11d8] ;  /* 0x0011d80001067983 */ /* 0x000ee80000300800 */
[----:B------:R-:W3:Y:S01]  /*96000*/  LDL.LU R7, [R1+0x11dc] ;  /* 0x0011dc0001077983 */ /* 0x000ee20000300800 */
[----:B------:R-:W-:-:S03]  /*96010*/  F2FP.F16.E4M3.UNPACK_B R9, R23.H1 ;  /* 0x00000017ff09723e */ /* 0x000fc600030006ff */
[----:B------:R-:W4:Y:S04]  /*96020*/  LDL.LU R24, [R1+0x1458] ;  /* 0x0014580001187983 */ /* 0x000f280000300800 */
[----:B--2---:R-:W-:Y:S01]  /*96030*/  HMMA.16816.F32 R16, R12, R8, R16 ;  /* 0x000000080c10723c */ /* 0x004fe20000001810 */
[----:B---3--:R-:W-:Y:S04]  /*96040*/  STL.64 [R1+0x9df8], R6 ;  /* 0x009df80601007387 */ /* 0x008fe80000100a00 */
[----:B----4-:R0:W-:Y:S04]  /*96050*/  STL.64 [R1+0x9df0], R4 ;  /* 0x009df00401007387 */ /* 0x0101e80000100a00 */
[----:B0-----:R-:W2:Y:S04]  /*96060*/  LDL.LU R4, [R1+0x11b0] ;  /* 0x0011b00001047983 */ /* 0x001ea80000300800 */
[----:B------:R-:W2:Y:S04]  /*96070*/  LDL.LU R5, [R1+0x11b4] ;  /* 0x0011b40001057983 */ /* 0x000ea80000300800 */
[----:B------:R-:W2:Y:S04]  /*96080*/  LDL.LU R6, [R1+0x11b8] ;  /* 0x0011b80001067983 */ /* 0x000ea80000300800 */
[----:B------:R-:W2:Y:S04]  /*96090*/  LDL.LU R7, [R1+0x11bc] ;  /* 0x0011bc0001077983 */ /* 0x000ea80000300800 */
[----:B------:R-:W3:Y:S04]  /*960a0*/  LDL.LU R25, [R1+0x145c] ;  /* 0x00145c0001197983 */ /* 0x000ee80000300800 */
[----:B------:R-:W4:Y:S04]  /*960b0*/  LDL.LU R22, [R1+0x1468] ;  /* 0x0014680001167983 */ /* 0x000f280000300800 */
[----:B------:R-:W-:Y:S04]  /*960c0*/  STL [R1+0x9dc8], R0 ;  /* 0x009dc80001007387 */ /* 0x000fe80000100800 */
[----:B------:R-:W-:Y:S04]  /*960d0*/  STL [R1+0x4], R9 ;  /* 0x0000040901007387 */ /* 0x000fe80000100800 */
[----:B------:R-:W-:Y:S04]  /*960e0*/  STL.64 [R1+0xe50], R16 ;  /* 0x000e501001007387 */ /* 0x000fe80000100a00 */
[----:B------:R0:W-:Y:S04]  /*960f0*/  STL.64 [R1+0xe58], R18 ;  /* 0x000e581201007387 */ /* 0x0001e80000100a00 */
[----:B0-----:R-:W2:Y:S04]  /*96100*/  LDL.LU.64 R18, [R1+0x9e08] ;  /* 0x009e080001127983 */ /* 0x001ea80000300a00 */
[----:B------:R-:W2:Y:S01]  /*96110*/  LDL.LU.64 R16, [R1+0x9e00] ;  /* 0x009e000001107983 */ /* 0x000ea20000300a00 */
[----:B------:R-:W-:-:S02]  /*96120*/  F2FP.F16.E4M3.UNPACK_B R28, R28.H1 ;  /* 0x0000001cff1c723e */ /* 0x000fc400030006ff */
[----:B------:R-:W-:Y:S01]  /*96130*/  F2FP.F16.E4M3.UNPACK_B R29, R29.H1 ;  /* 0x0000001dff1d723e */ /* 0x000fe200030006ff */
[----:B------:R-:W-:Y:S02]  /*96140*/  IMAD.MOV.U32 R0, RZ, RZ, R8 ;  /* 0x000000ffff007224 */ /* 0x000fe400078e0008 */
[----:B------:R-:W-:Y:S01]  /*96150*/  IMAD.MOV.U32 R2, RZ, RZ, R9 ;  /* 0x000000ffff027224 */ /* 0x000fe200078e0009 */
[----:B------:R-:W3:Y:S04]  /*96160*/  LDL.LU R23, [R1+0x146c] ;  /* 0x00146c0001177983 */ /* 0x000ee80000300800 */
[----:B------:R-:W3:Y:S01]  /*96170*/  LDL.LU R21, [R1+0x147c] ;  /* 0x00147c0001157983 */ /* 0x000ee20000300800 */
[----:B--2---:R-:W-:-:S15]  /*96180*/  HMMA.16816.F32 R8, R12, R28, R16 ;  /* 0x0000001c0c08723c */ /* 0x004fde0000001810 */
[----:B------:R-:W-:-:S04]  /*96190*/  NOP ;  /* 0x0000000000007918 */ /* 0x000fc80000000000 */
[----:B------:R-:W-:Y:S04]  /*961a0*/  STL.64 [R1+0xeb0], R8 ;  /* 0x000eb00801007387 */ /* 0x000fe80000100a00 */
[----:B------:R0:W-:Y:S04]  /*961b0*/  STL.64 [R1+0xeb8], R10 ;  /* 0x000eb80a01007387 */ /* 0x0001e80000100a00 */
[----:B------:R-:W2:Y:S04]  /*961c0*/  LDL.LU R18, [R1+0x1488] ;  /* 0x0014880001127983 */ /* 0x000ea80000300800 */
[----:B------:R-:W2:Y:S04]  /*961d0*/  LDL.LU R17, [R1+0x149c] ;  /* 0x00149c0001117983 */ /* 0x000ea80000300800 */
[----:B0-----:R-:W2:Y:S04]  /*961e0*/  LDL.LU R10, [R1+0x14a8] ;  /* 0x0014a800010a7983 */ /* 0x001ea80000300800 */
[----:B------:R-:W2:Y:S04]  /*961f0*/  LDL.LU R11, [R1+0x14ac] ;  /* 0x0014ac00010b7983 */ /* 0x000ea80000300800 */
[----:B------:R-:W-:Y:S04]  /*96200*/  STL [R1+0x9d64], R28 ;  /* 0x009d641c01007387 */ /* 0x000fe80000100800 */
[----:B------:R-:W-:Y:S04]  /*96210*/  STL [R1+0x9d60], R29 ;  /* 0x009d601d01007387 */ /* 0x000fe80000100800 */
[----:B------:R-:W2:Y:S04]  /*96220*/  LDL.LU R20, [R1+0x1478] ;  /* 0x0014780001147983 */ /* 0x000ea80000300800 */
[----:B------:R-:W2:Y:S04]  /*96230*/  LDL.LU R19, [R1+0x148c] ;  /* 0x00148c0001137983 */ /* 0x000ea80000300800 */
[----:B------:R-:W3:Y:S01]  /*96240*/  LDL.LU R16, [R1+0x1498] ;  /* 0x0014980001107983 */ /* 0x000ee20000300800 */
[----:B------:R-:W-:-:S02]  /*96250*/  F2FP.F16.E4M3.UNPACK_B R26, R26.H1 ;  /* 0x0000001aff1a723e */ /* 0x000fc400030006ff */
[----:B------:R-:W-:-:S07]  /*96260*/  F2FP.F16.E4M3.UNPACK_B R27, R27.H1 ;  /* 0x0000001bff1b723e */ /* 0x000fce00030006ff */
[----:B------:R-:W-:Y:S01]  /*96270*/  HMMA.16816.F32 R4, R12, R26, R4 ;  /* 0x0000001a0c04723c */ /* 0x000fe20000001804 */
[----:B--2---:R-:W-:Y:S04]  /*96280*/  STL.64 [R1+0x9de8], R18 ;  /* 0x009de81201007387 */ /* 0x004fe80000100a00 */
[----:B---3--:R0:W-:Y:S04]  /*96290*/  STL.64 [R1+0x9de0], R16 ;  /* 0x009de01001007387 */ /* 0x0081e80000100a00 */
        /* <DEDUP_REMOVED lines=8> */
[----:B------:R-:W-:-:S02]  /*96320*/  F2FP.F16.E4M3.UNPACK_B R24, R24.H1 ;  /* 0x00000018ff18723e */ /* 0x000fc400030006ff */
[----:B------:R-:W-:Y:S01]  /*96330*/  F2FP.F16.E4M3.UNPACK_B R25, R25.H1 ;  /* 0x00000019ff19723e */ /* 0x000fe200030006ff */
[----:B------:R-:W-:Y:S04]  /*96340*/  STL.64 [R1+0x9d38], R26 ;  /* 0x009d381a01007387 */ /* 0x000fe80000100a00 */
[----:B------:R0:W-:Y:S02]  /*96350*/  STL.64 [R1+0x9d30], R24 ;  /* 0x009d301801007387 */ /* 0x0001e40000100a00 */
[----:B---3--:R-:W-:-:S15]  /*96360*/  HMMA.16816.F32 R4, R12, R24, R4 ;  /* 0x000000180c04723c */ /* 0x008fde0000001804 */
[----:B------:R-:W-:-:S04]  /*96370*/  NOP ;  /* 0x0000000000007918 */ /* 0x000fc80000000000 */
[----:B------:R-:W-:Y:S04]  /*96380*/  STL.64 [R1+0xf10], R4 ;  /* 0x000f100401007387 */ /* 0x000fe80000100a00 */
[----:B------:R-:W-:Y:S04]  /*96390*/  STL.64 [R1+0xf18], R6 ;  /* 0x000f180601007387 */ /* 0x000fe80000100a00 */
[----:B0-----:R-:W3:Y:S04]  /*963a0*/  LDL.LU R24, [R1+0x12a0] ;  /* 0x0012a00001187983 */ /* 0x001ee80000300800 */
[----:B------:R-:W3:Y:S04]  /*963b0*/  LDL.LU R25, [R1+0x12a4] ;  /* 0x0012a40001197983 */ /* 0x000ee80000300800 */
[----:B------:R-:W2:Y:S04]  /*963c0*/  LDL.LU R26, [R1+0x12a8] ;  /* 0x0012a800011a7983 */ /* 0x000ea80000300800 */
[----:B------:R-:W2:Y:S01]  /*963d0*/  LDL.LU R27, [R1+0x12ac] ;  /* 0x0012ac00011b7983 */ /* 0x000ea20000300800 */
[----:B----4-:R-:W-:-:S02]  /*963e0*/  F2FP.F16.E4M3.UNPACK_B R22, R22.H1 ;  /* 0x00000016ff16723e */ /* 0x010fc400030006ff */
[----:B------:R-:W-:Y:S01]  /*963f0*/  F2FP.F16.E4M3.UNPACK_B R23, R23.H1 ;  /* 0x00000017ff17723e */ /* 0x000fe200030006ff */
[----:B--2---:R-:W-:Y:S04]  /*96400*/  STL.64 [R1+0x9dd8], R26 ;  /* 0x009dd81a01007387 */ /* 0x004fe80000100a00 */
[----:B---3--:R0:W-:Y:S04]  /*96410*/  STL.64 [R1+0x9dd0], R24 ;  /* 0x009dd01801007387 */ /* 0x0081e80000100a00 */
[----:B0-----:R-:W2:Y:S04]  /*96420*/  LDL.LU R24, [R1+0x1230] ;  /* 0x0012300001187983 */ /* 0x001ea80000300800 */
[----:B------:R-:W2:Y:S04]  /*96430*/  LDL.LU R25, [R1+0x1234] ;  /* 0x0012340001197983 */ /* 0x000ea80000300800 */
[----:B------:R-:W2:Y:S04]  /*96440*/  LDL.LU R26, [R1+0x1238] ;  /* 0x00123800011a7983 */ /* 0x000ea80000300800 */
[----:B------:R-:W2:Y:S01]  /*96450*/  LDL.LU R27, [R1+0x123c] ;  /* 0x00123c00011b7983 */ /* 0x000ea20000300800 */
[----:B------:R-:W-:-:S02]  /*96460*/  F2FP.F16.E4M3.UNPACK_B R20, R20.H1 ;  /* 0x00000014ff14723e */ /* 0x000fc400030006ff */
[----:B------:R-:W-:Y:S01]  /*96470*/  F2FP.F16.E4M3.UNPACK_B R21, R21.H1 ;  /* 0x00000015ff15723e */ /* 0x000fe200030006ff */
[C---:B------:R-:W-:Y:S01]  /*96480*/  HMMA.16816.F32 R16, R12.reuse, R22, R16 ;  /* 0x000000160c10723c */ /* 0x040fe20000001810 */
[----:B------:R-:W3:Y:S04]  /*96490*/  LDL.LU R8, [R1+0x14b8] ;  /* 0x0014b80001087983 */ /* 0x000ee80000300800 */
[----:B------:R-:W4:Y:S04]  /*964a0*/  LDL.LU R4, [R1+0x12b0] ;  /* 0x0012b00001047983 */ /* 0x000f280000300800 */
[----:B------:R-:W4:Y:S04]  /*964b0*/  LDL.LU R5, [R1+0x12b4] ;  /* 0x0012b40001057983 */ /* 0x000f280000300800 */
[----:B------:R-:W4:Y:S04]  /*964c0*/  LDL.LU R6, [R1+0x12b8] ;  /* 0x0012b80001067983 */ /* 0x000f280000300800 */
[----:B------:R-:W4:Y:S04]  /*964d0*/  LDL.LU R7, [R1+0x12bc] ;  /* 0x0012bc0001077983 */ /* 0x000f280000300800 */
[----:B------:R-:W3:Y:S04]  /*964e0*/  LDL.LU R9, [R1+0x14bc] ;  /* 0x0014bc0001097983 */ /* 0x000ee80000300800 */
        /* <DEDUP_REMOVED lines=12> */
[----:B0-----:R-:W2:Y:S04]  /*965b0*/  LDL.LU R20, [R1+0x1260] ;  /* 0x0012600001147983 */ /* 0x001ea80000300800 */
[----:B------:R-:W2:Y:S04]  /*965c0*/  LDL.LU R21, [R1+0x1264] ;  /* 0x0012640001157983 */ /* 0x000ea80000300800 */
[----:B------:R-:W2:Y:S04]  /*965d0*/  LDL.LU R22, [R1+0x1268] ;  /* 0x0012680001167983 */ /* 0x000ea80000300800 */
[----:B------:R-:W2:Y:S01]  /*965e0*/  LDL.LU R23, [R1+0x126c] ;  /* 0x00126c0001177983 */ /* 0x000ea20000300800 */
[----:B---3--:R-:W-:-:S02]  /*965f0*/  F2FP.F16.E4M3.UNPACK_B R18, R18.H1 ;  /* 0x00000012ff12723e */ /* 0x008fc400030006ff */
[----:B------:R-:W-:Y:S02]  /*96600*/  F2FP.F16.E4M3.UNPACK_B R19, R19.H1 ;  /* 0x00000013ff13723e */ /* 0x000fe400030006ff */
[----:B------:R-:W-:Y:S02]  /*96610*/  F2FP.F16.E4M3.UNPACK_B R16, R16.H1 ;  /* 0x00000010ff10723e */ /* 0x000fe400030006ff */
[----:B------:R-:W-:-:S03]  /*96620*/  F2FP.F16.E4M3.UNPACK_B R17, R17.H1 ;  /* 0x00000011ff11723e */ /* 0x000fc600030006ff */
[----:B--2---:R-:W-:-:S15]  /*96630*/  HMMA.16816.F32 R20, R12, R18, R20 ;  /* 0x000000120c14723c */ /* 0x004fde0000001814 */
[----:B------:R-:W-:-:S04]  /*96640*/  NOP ;  /* 0x0000000000007918 */ /* 0x000fc80000000000 */
[----:B------:R-:W-:Y:S04]  /*96650*/  STL.64 [R1+0xfa0], R20 ;  /* 0x000fa01401007387 */ /* 0x000fe80000100a00 */
[----:B------:R0:W-:Y:S02]  /*96660*/  STL.64 [R1+0xfa8], R22 ;  /* 0x000fa81601007387 */ /* 0x0001e40000100a00 */
[----:B0-----:R-:W-:Y:S02]  /*96670*/  HMMA.16816.F32 R20, R12, R16, R24 ;  /* 0x000000100c14723c */ /* 0x001fe40000001818 */
[----:B------:R0:W-:Y:S04]  /*96680*/  STL.64 [R1+0x9cf8], R18 ;  /* 0x009cf81201007387 */ /* 0x0001e80000100a00 */
[----:B------:R-:W-:Y:S01]  /*96690*/  STL.64 [R1+0x9cf0], R16 ;  /* 0x009cf01001007387 */ /* 0x000fe20000100a00 */
[----:B0-----:R-:W-:-:S02]  /*966a0*/  IMAD.MOV.U32 R18, RZ, RZ, R0 ;  /* 0x000000ffff127224 */ /* 0x001fc400078e0000 */
[----:B------:R-:W-:-:S10]  /*966b0*/  IMAD.MOV.U32 R19, RZ, RZ, R2 ;  /* 0x000000ffff137224 */ /* 0x000fd400078e0002 */
[----:B------:R0:W-:Y:S04]  /*966c0*/  STL.64 [R1+0xfc0], R20 ;  /* 0x000fc01401007387 */ /* 0x0001e80000100a00 */
[----:B------:R1:W-:Y:S04]  /*966d0*/  STL.64 [R1+0xfc8], R22 ;  /* 0x000fc81601007387 */ /* 0x0003e80000100a00 */
[----:B------:R-:W2:Y:S04]  /*966e0*/  LDL.LU R0, [R1+0x9dc8] ;  /* 0x009dc80001007983 */ /* 0x000ea80000300800 */
[----:B------:R-:W3:Y:S04]  /*966f0*/  LDL.LU R2, [R1+0x9dc4] ;  /* 0x009dc40001027983 */ /* 0x000ee80000300800 */
[----:B0-----:R-:W3:Y:S04]  /*96700*/  LDL.LU R20, [R1+0x1380] ;  /* 0x0013800001147983 */ /* 0x001ee80000300800 */
[----:B------:R-:W3:Y:S04]  /*96710*/  LDL.LU R21, [R1+0x1384] ;  /* 0x0013840001157983 */ /* 0x000ee80000300800 */
[----:B-1----:R-:W3:Y:S04]  /*96720*/  LDL.LU R22, [R1+0x1388] ;  /* 0x0013880001167983 */ /* 0x002ee80000300800 */
[----:B------:R-:W3:Y:S01]  /*96730*/  LDL.LU R23, [R1+0x138c] ;  /* 0x00138c0001177983 */ /* 0x000ee20000300800 */
[----:B------:R-:W-:-:S02]  /*96740*/  F2FP.F16.E4M3.UNPACK_B R10, R10.H1 ;  /* 0x0000000aff0a723e */ /* 0x000fc400030006ff */
[----:B------:R-:W-:Y:S01]  /*96750*/  F2FP.F16.E4M3.UNPACK_B R11, R11.H1 ;  /* 0x0000000bff0b723e */ /* 0x000fe200030006ff */
[----:B--2---:R-:W-:Y:S01]  /*96760*/  IMAD.MOV.U32 R16, RZ, RZ, R0 ;  /* 0x000000ffff107224 */ /* 0x004fe200078e0000 */
[----:B---3--:R-:W-:Y:S04]  /*96770*/  STL.64 [R1+0x9d48], R22 ;  /* 0x009d481601007387 */ /* 0x008fe80000100a00 */
[----:B------:R0:W-:Y:S04]  /*96780*/  STL.64 [R1+0x9d40], R20 ;  /* 0x009d401401007387 */ /* 0x0001e80000100a00 */
[----:B------:R-:W2:Y:S01]  /*96790*/  LDL.LU R0, [R1+0x9dc0] ;  /* 0x009dc00001007983 */ /* 0x000ea20000300800 */
[----:B----4-:R-:W-:Y:S01]  /*967a0*/  HMMA.16816.F32 R4, R12, R10, R4 ;  /* 0x0000000a0c04723c */ /* 0x010fe20000001804 */
[----:B------:R-:W-:-:S02]  /*967b0*/  IMAD.MOV.U32 R17, RZ, RZ, R3 ;  /* 0x000000ffff117224 */ /* 0x000fc400078e0003 */
[----:B------:R-:W-:Y:S01]  /*967c0*/  IMAD.MOV.U32 R26, RZ, RZ, R2 ;  /* 0x000000ffff1a7224 */ /* 0x000fe200078e0002 */
[----:B------:R-:W-:Y:S04]  /*967d0*/  STL.64 [R1+0x9d58], R18 ;  /* 0x009d581201007387 */ /* 0x000fe80000100a00 */
[----:B------:R-:W-:Y:S11]  /*967e0*/  STL.64 [R1+0x9d50], R16 ;  /* 0x009d501001007387 */ /* 0x000ff60000100a00 */
[----:B------:R-:W-:Y:S04]  /*967f0*/  STL.64 [R1+0x1160], R4 ;  /* 0x0011600401007387 */ /* 0x000fe80000100a00 */
[----:B------:R-:W-:Y:S04]  /*96800*/  STL.64 [R1+0x1168], R6 ;  /* 0x0011680601007387 */ /* 0x000fe80000100a00 */
[----:B------:R-:W-:Y:S01]  /*96810*/  STL [R1+0x9d68], R26 ;  /* 0x009d681a01007387 */ /* 0x000fe20000100800 */
[----:B--2---:R-:W-:-:S05]  /*96820*/  IMAD.MOV.U32 R27, RZ, RZ, R0 ;  /* 0x000000ffff1b7224 */ /* 0x004fca00078e0000 */
[----:B------:R-:W-:Y:S04]  /*96830*/  STL [R1+0x9d80], R27 ;  /* 0x009d801b01007387 */ /* 0x000fe80000100800 */
[----:B0-----:R-:W2:Y:S04]  /*96840*/  LDL.LU R20, [R1+0x13c0] ;  /* 0x0013c00001147983 */ /* 0x001ea80000300800 */
[----:B------:R-:W2:Y:S04]  /*96850*/  LDL.LU R21, [R1+0x13c4] ;  /* 0x0013c40001157983 */ /* 0x000ea80000300800 */
[----:B------:R-:W3:Y:S04]  /*96860*/  LDL.LU R22, [R1+0x13c8] ;  /* 0x0013c80001167983 */ /* 0x000ee80000300800 */
[----:B------:R-:W3:Y:S04]  /*96870*/  LDL.LU R23, [R1+0x13cc] ;  /* 0x0013cc0001177983 */ /* 0x000ee80000300800 */
[----:B---3--:R-:W-:Y:S04]  /*96880*/  STL.64 [R1+0x9d78], R22 ;  /* 0x009d781601007387 */ /* 0x008fe80000100a00 */
[----:B--2---:R0:W-:Y:S04]  /*96890*/  STL.64 [R1+0x9d70], R20 ;  /* 0x009d701401007387 */ /* 0x0041e80000100a00 */
[----:B0-----:R-:W2:Y:S04]  /*968a0*/  LDL.LU R20, [R1+0x13b0] ;  /* 0x0013b00001147983 */ /* 0x001ea80000300800 */
[----:B--2---:R-:W-:Y:S04]  /*968b0*/  STL [R1+0x9d84], R20 ;  /* 0x009d841401007387 */ /* 0x004fe80000100800 */
[----:B------:R-:W2:Y:S04]  /*968c0*/  LDL.LU R21, [R1+0x13b4] ;  /* 0x0013b40001157983 */ /* 0x000ea80000300800 */
[----:B--2---:R-:W-:Y:S04]  /*968d0*/  STL [R1+0x9d88], R21 ;  /* 0x009d881501007387 */ /* 0x004fe80000100800 */
[----:B------:R-:W2:Y:S04]  /*968e0*/  LDL.LU R22, [R1+0x13b8] ;  /* 0x0013b80001167983 */ /* 0x000ea80000300800 */
[----:B--2---:R0:W-:Y:S04]  /*968f0*/  STL [R1+0x9d8c], R22 ;  /* 0x009d8c1601007387 */ /* 0x0041e80000100800 */
[----:B------:R-:W2:Y:S04]  /*96900*/  LDL.LU R23, [R1+0x13bc] ;  /* 0x0013bc0001177983 */ /* 0x000ea80000300800 */
[----:B------:R-:W3:Y:S04]  /*96910*/  LDL.LU R6, [R1+0x14c8] ;  /* 0x0014c80001067983 */ /* 0x000ee80000300800 */
[----:B------:R-:W4:Y:S04]  /*96920*/  LDL.LU R7, [R1+0x14cc] ;  /* 0x0014cc0001077983 */ /* 0x000f280000300800 */
[----:B------:R-:W2:Y:S04]  /*96930*/  LDL.LU R4, [R1+0x14d8] ;  /* 0x0014d80001047983 */ /* 0x000ea80000300800 */
[----:B------:R-:W2:Y:S04]  /*96940*/  LDL.LU R5, [R1+0x14dc] ;  /* 0x0014dc0001057983 */ /* 0x000ea80000300800 */
[----:B------:R-:W2:Y:S04]  /*96950*/  LDL.LU R2, [R1+0x14e8] ;  /* 0x0014e80001027983 */ /* 0x000ea80000300800 */
[----:B------:R-:W2:Y:S04]  /*96960*/  LDL.LU R3, [R1+0x14ec] ;  /* 0x0014ec0001037983 */ /* 0x000ea80000300800 */
[----:B0-----:R-:W2:Y:S04]  /*96970*/  LDL.LU R22, [R1+0x1f68] ;  /* 0x001f680001167983 */ /* 0x001ea80000300800 */
[----:B------:R-:W3:Y:S04]  /*96980*/  LDL.LU R26, [R1+0x1f64] ;  /* 0x001f6400011a7983 */ /* 0x000ee80000300800 */
[----:B------:R-:W3:Y:S04]  /*96990*/  LDL.LU R21, [R1+0x1f70] ;  /* 0x001f700001157983 */ /* 0x000ee80000300800 */
[----:B------:R-:W3:Y:S04]  /*969a0*/  LDL.LU R28, [R1+0x1f6c] ;  /* 0x001f6c00011c7983 */ /* 0x000ee80000300800 */
[----:B------:R-:W3:Y:S04]  /*969b0*/  LDL.LU R20, [R1+0x1f78] ;  /* 0x001f780001147983 */ /* 0x000ee80000300800 */
[----:B--2---:R-:W-:Y:S04]  /*969c0*/  STL.64 [R1+0x9d98], R22 ;  /* 0x009d981601007387 */ /* 0x004fe80000100a00 */
[----:B---3--:R0:W-:Y:S04]  /*969d0*/  STL.64 [R1+0x9d90], R20 ;  /* 0x009d901401007387 */ /* 0x0081e80000100a00 */
        /* <DEDUP_REMOVED lines=10> */
[----:B------:R-:W-:-:S02]  /*96a80*/  F2FP.F16.E4M3.UNPACK_B R8, R8.H1 ;  /* 0x00000008ff08723e */ /* 0x000fc400030006ff */
[----:B------:R-:W-:Y:S01]  /*96a90*/  F2FP.F16.E4M3.UNPACK_B R9, R9.H1 ;  /* 0x00000009ff09723e */ /* 0x000fe200030006ff */
        /* <DEDUP_REMOVED lines=22> */
[----:B----4-:R-:W-:Y:S01]  /*96c00*/  F2FP.F16.E4M3.UNPACK_B R7, R7.H1 ;  /* 0x00000007ff07723e */ /* 0x010fe200030006ff */
        /* <DEDUP_REMOVED lines=11> */
[----:B------:R-:W2:Y:S01]  /*96cc0*/  LDL.LU.64 R20, [R1+0x9da0] ;  /* 0x009da00001147983 */ /* 0x000ea20000300a00 */
[----:B------:R-:W-:-:S02]  /*96cd0*/  F2FP.F16.E4M3.UNPACK_B R4, R4.H1 ;  /* 0x00000004ff04723e */ /* 0x000fc400030006ff */
[----:B------:R-:W-:-:S07]  /*96ce0*/  F2FP.F16.E4M3.UNPACK_B R5, R5.H1 ;  /* 0x00000005ff05723e */ /* 0x000fce00030006ff */
        /* <DEDUP_REMOVED lines=12> */
[----:B--2---:R-:W-:-:S02]  /*96db0*/  IMAD R26, R26, 0x100, R22 ;  /* 0x000001001a1a7824 */ /* 0x004fc400078e0216 */
[----:B---3--:R-:W-:Y:S01]  /*96dc0*/  IMAD R28, R28, 0x100, R21 ;  /* 0x000001001c1c7824 */ /* 0x008fe200078e0215 */
[----:B------:R-:W2:Y:S04]  /*96dd0*/  LDL.LU R22, [R1+0x9d8c] ;  /* 0x009d8c0001167983 */ /* 0x000ea80000300800 */
[----:B------:R-:W2:Y:S01]  /*96de0*/  LDL.LU R21, [R1+0x9d88] ;  /* 0x009d880001157983 */ /* 0x000ea20000300800 */
[----:B------:R-:W-:-:S03]  /*96df0*/  IMAD R29, R29, 0x100, R20 ;  /* 0x000001001d1d7824 */ /* 0x000fc600078e0214 */
[----:B------:R-:W2:Y:S01]  /*96e00*/  LDL.LU R20, [R1+0x9d84] ;  /* 0x009d840001147983 */ /* 0x000ea20000300800 */
[----:B------:R-:W-:Y:S02]  /*96e10*/  F2FP.F16.E4M3.UNPACK_B R2, R2.H1 ;  /* 0x00000002ff02723e */ /* 0x000fe400030006ff */
[----:B------:R-:W-:Y:S01]  /*96e20*/  F2FP.F16.E4M3.UNPACK_B R3, R3.H1 ;  /* 0x00000003ff03723e */ /* 0x000fe200030006ff */
[----:B------:R-:W-:Y:S02]  /*96e30*/  IMAD R0, R0, 0x100, R27 ;  /* 0x0000010000007824 */ /* 0x000fe400078e021b */
[----:B------:R-:W3:Y:S04]  /*96e40*/  LDL.LU R27, [R1+0x9d80] ;  /* 0x009d8000011b7983 */ /* 0x000ee80000300800 */
[----:B--2---:R-:W-:Y:S01]  /*96e50*/  HMMA.16816.F32 R12, R12, R2, R20 ;  /* 0x000000020c0c723c */ /* 0x004fe20000001814 */
[----:B------:R-:W3:Y:S04]  /*96e60*/  LDL.LU.64 R22, [R1+0x9d78] ;  /* 0x009d780001167983 */ /* 0x000ee80000300a00 */
[----:B------:R-:W3:-:S14]  /*96e70*/  LDL.LU.64 R20, [R1+0x9d70] ;  /* 0x009d700001147983 */ /* 0x000edc0000300a00 */
[----:B------:R0:W-:Y:S04]  /*96e80*/  STL.64 [R1+0x1340], R12 ;  /* 0x0013400c01007387 */ /* 0x0001e80000100a00 */
[----:B------:R1:W-:Y:S01]  /*96e90*/  STL.64 [R1+0x1348], R14 ;  /* 0x0013480e01007387 */ /* 0x0003e20000100a00 */
[----:B0-----:R-:W-:-:S03]  /*96ea0*/  F2FP.F16.E4M3.UNPACK_B R12, R26 ;  /* 0x0000001aff0c723e */ /* 0x001fc600020006ff */
[----:B------:R-:W3:Y:S01]  /*96eb0*/  LDL.LU R26, [R1+0x9d68] ;  /* 0x009d6800011a7983 */ /* 0x000ee20000300800 */
[----:B------:R-:W-:Y:S02]  /*96ec0*/  F2FP.F16.E4M3.UNPACK_B R13, R28 ;  /* 0x0000001cff0d723e */ /* 0x000fe400020006ff */
[----:B-1----:R-:W-:Y:S02]  /*96ed0*/  F2FP.F16.E4M3.UNPACK_B R14, R29 ;  /* 0x0000001dff0e723e */ /* 0x002fe400020006ff */
[----:B------:R-:W-:Y:S01]  /*96ee0*/  F2FP.F16.E4M3.UNPACK_B R15, R0 ;  /* 0x00000000ff0f723e */ /* 0x000fe200020006ff */
[----:B------:R-:W2:Y:S04]  /*96ef0*/  LDL.LU R28, [R1+0x9d64] ;  /* 0x009d6400011c7983 */ /* 0x000ea80000300800 */
[----:B------:R-:W2:Y:S02]  /*96f00*/  LDL.LU R29, [R1+0x9d60] ;  /* 0x009d6000011d7983 */ /* 0x000ea40000300800 */
[----:B------:R-:W-:-:S15]  /*96f10*/  HMMA.16816.F32 R16, R12, R24, R16 ;  /* 0x000000180c10723c */ /* 0x000fde0000001810 */
[----:B------:R-:W-:-:S04]  /*96f20*/  NOP ;  /* 0x0000000000007918 */ /* 0x000fc80000000000 */
[----:B------:R-:W-:Y:S04]  /*96f30*/  STL.64 [R1+0x13e0], R16 ;  /* 0x0013e01001007387 */ /* 0x000fe80000100a00 */
[----:B------:R0:W-:Y:S04]  /*96f40*/  STL.64 [R1+0x13e8], R18 ;  /* 0x0013e81201007387 */ /* 0x0001e80000100a00 */
[----:B0-----:R-:W2:Y:S04]  /*96f50*/  LDL.LU.64 R18, [R1+0x9d58] ;  /* 0x009d580001127983 */ /* 0x001ea80000300a00 */
[----:B------:R-:W4:Y:S01]  /*96f60*/  LDL.LU.64 R16, [R1+0x9d50] ;  /* 0x009d500001107983 */ /* 0x000f220000300a00 */
[----:B---3--:R-:W-:Y:S03]  /*96f70*/  HMMA.16816.F32 R24, R12, R26, R20 ;  /* 0x0000001a0c18723c */ /* 0x008fe60000001814 */
[----:B------:R-:W3:Y:S04]  /*96f80*/  LDL.LU.64 R22, [R1+0x9d48] ;  /* 0x009d480001167983 */ /* 0x000ee80000300a00 */
[----:B------:R-:W3:-:S12]  /*96f90*/  LDL.LU.64 R20, [R1+0x9d40] ;  /* 0x009d400001147983 */ /* 0x000ed80000300a00 */
        /* <DEDUP_REMOVED lines=8> */
[----:B------:R-:W4:Y:S01]  /*97020*/  LDL.LU R0, [R1+0x1f9c] ;  /* 0x001f9c0001007983 */ /* 0x000f220000300800 */
[----:B--2---:R-:W-:-:S15]  /*97030*/  HMMA.16816.F32 R4, R12, R18, R8 ;  /* 0x000000120c04723c */ /* 0x004fde0000001808 */
        /* <DEDUP_REMOVED lines=8> */
[----:B------:R-:W2:Y:S04]  /*970c0*/  LDL.LU R5, [R1+0x12e4] ;  /* 0x0012e40001057983 */ /* 0x000ea80000300800 */
[----:B-1----:R-:W3:Y:S04]  /*970d0*/  LDL.LU R6, [R1+0x12e8] ;  /* 0x0012e80001067983 */ /* 0x002ee80000300800 */
        /* <DEDUP_REMOVED lines=139> */
[----:B------:R-:W2:Y:S04]  /*97990*/  LDL.LU R24, [R1+0x1220] ;  /* 0x0012200001187983 */ /* 0x000ea80000300800 */
[----:B------:R-:W2:Y:S04]  /*979a0*/  LDL.LU R25, [R1+0x1224] ;  /* 0x0012240001197983 */ /* 0x000ea80000300800 */
[----:B--2---:R0:W-:Y:S04]  /*979b0*/  STL.64 [R1+0x9c68], R24 ;  /* 0x009c681801007387 */ /* 0x0041e80000100a00 */
[----:B------:R-:W2:Y:S04]  /*979c0*/  LDL.LU R26, [R1+0x1228] ;  /* 0x00122800011a7983 */ /* 0x000ea80000300800 */
[----:B------:R-:W2:Y:S04]  /*979d0*/  LDL.LU R27, [R1+0x122c] ;  /* 0x00122c00011b7983 */ /* 0x000ea80000300800 */
[----:B0-----:R-:W3:Y:S04]  /*979e0*/  LDL.64 R24, [R1+0x8] ;  /* 0x0000080001187983 */ /* 0x001ee80000100a00 */
[----:B--2---:R-:W-:Y:S04]  /*979f0*/  STL.64 [R1+0x9c88], R26 ;  /* 0x009c881a01007387 */ /* 0x004fe80000100a00 */
[----:B---3--:R0:W-:Y:S04]  /*97a00*/  STL.64 [R1+0x9c80], R24 ;  /* 0x009c801801007387 */ /* 0x0081e80000100a00 */
[----:B------:R-:W2:Y:S04]  /*97a10*/  LDL.LU R8, [R1+0x1240] ;  /* 0x0012400001087983 */ /* 0x000ea80000300800 */
[----:B------:R-:W2:Y:S04]  /*97a20*/  LDL.LU R9, [R1+0x1244] ;  /* 0x0012440001097983 */ /* 0x000ea80000300800 */
[----:B------:R-:W3:Y:S04]  /*97a30*/  LDL.LU R10, [R1+0x1248] ;  /* 0x00124800010a7983 */ /* 0x000ee80000300800 */
[----:B------:R-:W3:Y:S04]  /*97a40*/  LDL.LU R11, [R1+0x124c] ;  /* 0x00124c00010b7983 */ /* 0x000ee80000300800 */
[----:B0-----:R-:W2:Y:S04]  /*97a50*/  LDL.LU R24, [R1+0x1270] ;  /* 0x0012700001187983 */ /* 0x001ea80000300800 */
[----:B------:R-:W2:Y:S04]  /*97a60*/  LDL.LU R25, [R1+0x1274] ;  /* 0x0012740001197983 */ /* 0x000ea80000300800 */
[----:B------:R-:W2:Y:S04]  /*97a70*/  LDL.LU R26, [R1+0x1278] ;  /* 0x00127800011a7983 */ /* 0x000ea80000300800 */
[----:B------:R-:W2:Y:S04]  /*97a80*/  LDL.LU R27, [R1+0x127c] ;  /* 0x00127c00011b7983 */ /* 0x000ea80000300800 */
[----:B------:R-:W3:Y:S04]  /*97a90*/  LDL.LU R13, [R1+0x3f0] ;  /* 0x0003f000010d7983 */ /* 0x000ee80000300800 */
[----:B------:R-:W3:Y:S04]  /*97aa0*/  LDL.LU R14, [R1+0x3f4] ;  /* 0x0003f400010e7983 */ /* 0x000ee80000300800 */
[----:B------:R-:W3:Y:S01]  /*97ab0*/  LDL.LU R15, [R1+0x3f8] ;  /* 0x0003f800010f7983 */ /* 0x000ee20000300800 */
[----:B----4-:R-:W-:-:S03]  /*97ac0*/  IMAD R0, R0, 0x100, R29 ;  /* 0x0000010000007824 */ /* 0x010fc600078e021d */
[----:B--2---:R-:W-:Y:S04]  /*97ad0*/  STL.64 [R1+0x9c98], R26 ;  /* 0x009c981a01007387 */ /* 0x004fe80000100a00 */
[----:B------:R0:W-:Y:S04]  /*97ae0*/  STL.64 [R1+0x9c90], R24 ;  /* 0x009c901801007387 */ /* 0x0001e80000100a00 */
[----:B0-----:R-:W2:Y:S04]  /*97af0*/  LDL.LU R24, [R1+0x1280] ;  /* 0x0012800001187983 */ /* 0x001ea80000300800 */
[----:B------:R-:W2:Y:S04]  /*97b00*/  LDL.LU R25, [R1+0x1284] ;  /* 0x0012840001197983 */ /* 0x000ea80000300800 */
[----:B------:R-:W2:Y:S04]  /*97b10*/  LDL.LU R26, [R1+0x1288] ;  /* 0x00128800011a7983 */ /* 0x000ea80000300800 */
[----:B------:R-:W2:Y:S04]  /*97b20*/  LDL.LU R27, [R1+0x128c] ;  /* 0x00128c00011b7983 */ /* 0x000ea80000300800 */
[----:B------:R-:W2:Y:S04]  /*97b30*/  LDL.64 R4, [R1+0x18] ;  /* 0x0000180001047983 */ /* 0x000ea80000100a00 */
[----:B------:R-:W4:Y:S04]  /*97b40*/  LDL.64 R6, [R1+0x10] ;  /* 0x0000100001067983 */ /* 0x000f280000100a00 */
[----:B---3--:R-:W-:Y:S04]  /*97b50*/  STL.64 [R1+0x9c78], R10 ;  /* 0x009c780a01007387 */ /* 0x008fe80000100a00 */
[----:B------:R0:W-:Y:S04]  /*97b60*/  STL.64 [R1+0x9c70], R8 ;  /* 0x009c700801007387 */ /* 0x0001e80000100a00 */
[----:B0-----:R-:W3:Y:S04]  /*97b70*/  LDL.LU R8, [R1+0x1250] ;  /* 0x0012500001087983 */ /* 0x001ee80000300800 */
[----:B------:R-:W3:Y:S04]  /*97b80*/  LDL.LU R9, [R1+0x1254] ;  /* 0x0012540001097983 */ /* 0x000ee80000300800 */
[----:B------:R-:W3:Y:S04]  /*97b90*/  LDL.LU R10, [R1+0x1258] ;  /* 0x00125800010a7983 */ /* 0x000ee80000300800 */
[----:B------:R-:W3:Y:S04]  /*97ba0*/  LDL.LU R11, [R1+0x125c] ;  /* 0x00125c00010b7983 */ /* 0x000ee80000300800 */
[----:B------:R-:W3:Y:S04]  /*97bb0*/  LDL.64 R28, [R1] ;  /* 0x00000000011c7983 */ /* 0x000ee80000100a00 */
[----:B------:R-:W-:Y:S04]  /*97bc0*/  STL.64 [R1+0x9c38], R22 ;  /* 0x009c381601007387 */ /* 0x000fe80000100a00 */
        /* <DEDUP_REMOVED lines=50> */
[----:B0-----:R-:W4:Y:S04]  /*97ef0*/  LDL.LU R10, [R1+0x9c60] ;  /* 0x009c6000010a7983 */ /* 0x001f280000300800 */
[----:B------:R-:W2:Y:S01]  /*97f00*/  LDL.LU.64 R8, [R1+0x9c58] ;  /* 0x009c580001087983 */ /* 0x000ea20000300a00 */
[----:B------:R-:W-:-:S03]  /*97f10*/  IMAD.MOV.U32 R11, RZ, RZ, R28 ;  /* 0x000000ffff0b7224 */ /* 0x000fc600078e001c */
        /* <DEDUP_REMOVED lines=181> */
[----:B------:R-:W4:Y:S06]  /*98a70*/  LDL.LU R29, [R1+0x9b90] ;  /* 0x009b9000011d7983 */ /* 0x000f2c0000300800 */
        /* <DEDUP_REMOVED lines=185> */
[----:B------:R-:W2:Y:S04]  /*99610*/  LDL.64 R4, [R1+0x10] ;  /* 0x0000100001047983 */ /* 0x000ea80000100a00 */
[----:B-1----:R-:W2:Y:S04]  /*99620*/  LDL R26, [R1] ;  /* 0x00000000011a7983 */ /* 0x002ea80000100800 */
[----:B------:R-:W2:Y:S04]  /*99630*/  LDL R27, [R1+0x4] ;  /* 0x00000400011b7983 */ /* 0x000ea80000100800 */
        /* <DEDUP_REMOVED lines=174> */
[----:B------:R-:W2:Y:S04]  /*9a120*/  LDL.LU R28, [R1+0x1ff0] ;  /* 0x001ff000011c7983 */ /* 0x000ea80000300800 */
[----:B------:R-:W3:Y:S04]  /*9a130*/  LDL.LU R7, [R1+0x1fec] ;  /* 0x001fec0001077983 */ /* 0x000ee80000300800 */
[----:B------:R-:W3:Y:S04]  /*9a140*/  LDL.LU R2, [R1+0x1ff8] ;  /* 0x001ff80001027983 */ /* 0x000ee80000300800 */
[----:B------:R-:W3:Y:S01]  /*9a150*/  LDL.LU R6, [R1+0x1ff4] ;  /* 0x001ff40001067983 */ /* 0x000ee20000300800 */
[----:B------:R-:W-:-:S03]  /*9a160*/  IMAD.MOV.U32 R5, RZ, RZ, R0 ;  /* 0x000000ffff057224 */ /* 0x000fc600078e0000 */
        /* <DEDUP_REMOVED lines=132> */
[----:B------:R-:W-:-:S02]  /*9a9b0*/  IMAD.MOV.U32 R2, RZ, RZ, R4 ;  /* 0x000000ffff027224 */ /* 0x000fc400078e0004 */
[----:B------:R-:W-:Y:S01]  /*9a9c0*/  IMAD.MOV.U32 R4, RZ, RZ, R6 ;  /* 0x000000ffff047224 */ /* 0x000fe200078e0006 */
[----:B---3--:R0:W-:Y:S04]  /*9a9d0*/  STL.64 [R1+0x9868], R18 ;  /* 0x0098681201007387 */ /* 0x0081e80000100a00 */
[----:B--2---:R-:W-:Y:S04]  /*9a9e0*/  STL.64 [R1+0x9860], R16 ;  /* 0x0098601001007387 */ /* 0x004fe80000100a00 */
[----:B------:R-:W2:Y:S04]  /*9a9f0*/  LDL.LU R24, [R1+0x700] ;  /* 0x0007000001187983 */ /* 0x000ea80000300800 */
[----:B------:R-:W2:Y:S04]  /*9aa00*/  LDL.LU R25, [R1+0x704] ;  /* 0x0007040001197983 */ /* 0x000ea80000300800 */
[----:B------:R-:W3:Y:S04]  /*9aa10*/  LDL.LU R26, [R1+0x708] ;  /* 0x00070800011a7983 */ /* 0x000ee80000300800 */
[----:B------:R-:W3:Y:S01]  /*9aa20*/  LDL.LU R27, [R1+0x70c] ;  /* 0x00070c00011b7983 */ /* 0x000ee20000300800 */
[----:B------:R-:W-:-:S02]  /*9aa30*/  IMAD.MOV.U32 R3, RZ, RZ, R7 ;  /* 0x000000ffff037224 */ /* 0x000fc400078e0007 */
        /* <DEDUP_REMOVED lines=13> */
[----:B-1----:R-:W2:Y:S01]  /*9ab10*/  LDL.64 R18, [R1+0x10] ;  /* 0x0000100001127983 */ /* 0x002ea20000100a00 */
[----:B------:R-:W-:-:S03]  /*9ab20*/  IMAD.MOV.U32 R17, RZ, RZ, R0 ;  /* 0x000000ffff117224 */ /* 0x000fc600078e0000 */
        /* <DEDUP_REMOVED lines=103> */
[----:B------:R-:W-:Y:S02]  /*9b1a0*/  F2FP.F16.E4M3.UNPACK_B R13, R5 ;  /* 0x00000005ff0d723e */ /* 0x000fe400020006ff */
[----:B-1----:R-:W-:Y:S02]  /*9b1b0*/  F2FP.F16.E4M3.UNPACK_B R14, R4 ;  /* 0x00000004ff0e723e */ /* 0x002fe400020006ff */
[----:B------:R-:W-:Y:S01]  /*9b1c0*/  F2FP.F16.E4M3.UNPACK_B R15, R0 ;  /* 0x00000000ff0f723e */ /* 0x000fe200020006ff */
[----:B------:R-:W2:Y:S06]  /*9b1d0*/  LDL.LU R29, [R1+0x98b8] ;  /* 0x0098b800011d7983 */ /* 0x000eac0000300800 */
        /* <DEDUP_REMOVED lines=43> */
[----:B------:R-:W-:Y:S04]  /*9b490*/  STL.64 [R1+0xdb8], R10 ;  /* 0x000db80a01007387 */ /* 0x000fe80000100a00 */
[----:B------:R1:W-:Y:S01]  /*9b4a0*/  STL.64 [R1+0x9780], R24 ;  /* 0x0097801801007387 */ /* 0x0003e20000100a00 */
[----:B0-----:R-:W-:Y:S02]  /*9b4b0*/  IMAD.MOV.U32 R27, RZ, RZ, R5 ;  /* 0x000000ffff1b7224 */ /* 0x001fe400078e0005 */
[----:B------:R-:W-:-:S02]  /*9b4c0*/  IMAD.MOV.U32 R26, RZ, RZ, R6 ;  /* 0x000000ffff1a7224 */ /* 0x000fc400078e0006 */
[----:B------:R-:W-:Y:S02]  /*9b4d0*/  IMAD.MOV.U32 R0, RZ, RZ, R7 ;  /* 0x000000ffff007224 */ /* 0x000fe400078e0007 */
[----:B-1----:R-:W-:Y:S01]  /*9b4e0*/  IMAD.MOV.U32 R24, RZ, RZ, R4 ;  /* 0x000000ffff187224 */ /* 0x002fe200078e0004 */
        /* <DEDUP_REMOVED lines=119> */
[----:B------:R1:W-:Y:S04]  /*9bc60*/  STL.64 [R1+0xd00], R12 ;  /* 0x000d000c01007387 */ /* 0x0003e80000100a00 */
[----:B------:R4:W-:Y:S04]  /*9bc70*/  STL.64 [R1+0xd08], R14 ;  /* 0x000d080e01007387 */ /* 0x0009e80000100a00 */
[----:B0-----:R-:W2:Y:S01]  /*9bc80*/  LDL.LU R3, [R1+0x2078] ;  /* 0x0020780001037983 */ /* 0x001ea20000300800 */
[----:B---3--:R-:W-:-:S02]  /*9bc90*/  IMAD R8, R8, 0x100, R5 ;  /* 0x0000010008087824 */ /* 0x008fc400078e0205 */
[----:B------:R-:W-:-:S03]  /*9bca0*/  IMAD R5, R7, 0x100, R6 ;  /* 0x0000010007057824 */ /* 0x000fc600078e0206 */
[----:B-1----:R-:W-:Y:S02]  /*9bcb0*/  F2FP.F16.E4M3.UNPACK_B R12, R8 ;  /* 0x00000008ff0c723e */ /* 0x002fe400020006ff */
[----:B------:R-:W-:Y:S02]  /*9bcc0*/  F2FP.F16.E4M3.UNPACK_B R13, R5 ;  /* 0x00000005ff0d723e */ /* 0x000fe400020006ff */
[----:B----4-:R-:W-:Y:S02]  /*9bcd0*/  F2FP.F16.E4M3.UNPACK_B R14, R4 ;  /* 0x00000004ff0e723e */ /* 0x010fe400020006ff */
[----:B------:R-:W-:Y:S02]  /*9bce0*/  F2FP.F16.E4M3.UNPACK_B R15, R0 ;  /* 0x00000000ff0f723e */ /* 0x000fe400020006ff */
[----:B------:R-:W3:Y:S05]  /*9bcf0*/  LDL.LU R0, [R1+0x2074] ;  /* 0x0020740001007983 */ /* 0x000eea0000300800 */
        /* <DEDUP_REMOVED lines=105> */
[----:B------:R-:W3:Y:S04]  /*9c390*/  LDL.LU R27, [R1+0x2064] ;  /* 0x00206400011b7983 */ /* 0x000ee80000300800 */
[----:B------:R-:W-:Y:S01]  /*9c3a0*/  STL.64 [R1+0x9678], R24 ;  /* 0x0096781801007387 */ /* 0x000fe20000100a00 */
        /* <DEDUP_REMOVED lines=54> */
[----:B------:R0:W-:Y:S02]  /*9c710*/  STL [R1+0x9618], R5 ;  /* 0x0096180501007387 */ /* 0x0001e40000100800 */
[----:B0-----:R-:W-:-:S08]  /*9c720*/  IMAD R5, R27, 0x100, R26 ;  /* 0x000001001b057824 */ /* 0x001fd000078e021a */
[----:B------:R-:W-:Y:S04]  /*9c730*/  STL.64 [R1+0xa00], R16 ;  /* 0x000a001001007387 */ /* 0x000fe80000100a00 */
        /* <DEDUP_REMOVED lines=114> */
[----:B0-----:R-:W3:Y:S04]  /*9ce60*/  LDL.LU R10, [R1+0x9698] ;  /* 0x00969800010a7983 */ /* 0x001ee80000300800 */
[----:B------:R-:W2:Y:S01]  /*9ce70*/  LDL.LU.64 R8, [R1+0x9690] ;  /* 0x0096900001087983 */ /* 0x000ea20000300a00 */
[----:B------:R-:W-:-:S03]  /*9ce80*/  IMAD.MOV.U32 R11, RZ, RZ, R28 ;  /* 0x000000ffff0b7224 */ /* 0x000fc600078e001c */
        /* <DEDUP_REMOVED lines=321> */
[----:B--2---:R-:W-:Y:S04]  /*9e2a0*/  STL.64 [R1+0x94d0], R26 ;  /* 0x0094d01a01007387 */ /* 0x004fe80000100a00 */
[----:B------:R0:W-:Y:S04]  /*9e2b0*/  STL.64 [R1+0x94c8], R24 ;  /* 0x0094c81801007387 */ /* 0x0001e80000100a00 */
[----:B-1----:R-:W2:Y:S04]  /*9e2c0*/  LDL.LU R8, [R1+0x90] ;  /* 0x0000900001087983 */ /* 0x002ea80000300800 */
[----:B------:R-:W2:Y:S04]  /*9e2d0*/  LDL.LU R9, [R1+0x94] ;  /* 0x0000940001097983 */ /* 0x000ea80000300800 */
[----:B------:R-:W2:Y:S04]  /*9e2e0*/  LDL.LU R10, [R1+0x98] ;  /* 0x00009800010a7983 */ /* 0x000ea80000300800 */
[----:B------:R-:W2:Y:S04]  /*9e2f0*/  LDL.LU R11, [R1+0x9c] ;  /* 0x00009c00010b7983 */ /* 0x000ea80000300800 */
[----:B--2---:R-:W-:Y:S04]  /*9e300*/  STL.64 [R1+0x94e0], R10 ;  /* 0x0094e00a01007387 */ /* 0x004fe80000100a00 */
[----:B------:R1:W-:Y:S04]  /*9e310*/  STL.64 [R1+0x94d8], R8 ;  /* 0x0094d80801007387 */ /* 0x0003e80000100a00 */
[----:B0-----:R-:W2:Y:S01]  /*9e320*/  LDL.64 R24, [R1+0x10] ;  /* 0x0000100001187983 */ /* 0x001ea20000100a00 */
[----:B------:R-:W-:-:S02]  /*9e330*/  IMAD.MOV.U32 R26, RZ, RZ, R3 ;  /* 0x000000ffff1a7224 */ /* 0x000fc400078e0003 */
[----:B------:R-:W-:-:S05]  /*9e340*/  IMAD.MOV.U32 R27, RZ, RZ, R0 ;  /* 0x000000ffff1b7224 */ /* 0x000fca00078e0000 */
[----:B------:R-:W-:Y:S04]  /*9e350*/  STL.64 [R1+0x9500], R26 ;  /* 0x0095001a01007387 */ /* 0x000fe80000100a00 */
[----:B--2---:R0:W-:Y:S04]  /*9e360*/  STL.64 [R1+0x94f8], R24 ;  /* 0x0094f81801007387 */ /* 0x0041e80000100a00 */
[----:B-1----:R-:W2:Y:S04]  /*9e370*/  LDL.LU R8, [R1+0xa0] ;  /* 0x0000a00001087983 */ /* 0x002ea80000300800 */
[----:B------:R-:W2:Y:S04]  /*9e380*/  LDL.LU R9, [R1+0xa4] ;  /* 0x0000a40001097983 */ /* 0x000ea80000300800 */
[----:B------:R-:W2:Y:S04]  /*9e390*/  LDL.LU R10, [R1+0xa8] ;  /* 0x0000a800010a7983 */ /* 0x000ea80000300800 */
[----:B------:R-:W2:Y:S04]  /*9e3a0*/  LDL.LU R11, [R1+0xac] ;  /* 0x0000ac00010b7983 */ /* 0x000ea80000300800 */
[----:B0-----:R-:W2:Y:S04]  /*9e3b0*/  LDL.LU R24, [R1+0xc0] ;  /* 0x0000c00001187983 */ /* 0x001ea80000300800 */
        /* <DEDUP_REMOVED lines=713> */
[----:B----4-:R-:W-:Y:S03]  /*a1050*/  HMMA.16816.F32 R4, R12, R28, R4 ;  /* 0x0000001c0c04723c */ /* 0x010fe60000001804 */
[----:B------:R-:W-:-:S15]  /*a1060*/  STL.64 [R1+0x9100], R28 ;  /* 0x0091001c01007387 */ /* 0x000fde0000100a00 */
[----:B------:R-:W-:Y:S01]  /*a1070*/  NOP ;  /* 0x0000000000007918 */ /* 0x000fe20000000000 */
        /* <DEDUP_REMOVED lines=39> */
[----:B------:R-:W2:Y:S04]  /*a12f0*/  LDL.LU.64 R28, [R1+0x18] ;  /* 0x00001800011c7983 */ /* 0x000ea80000300a00 */
        /* <DEDUP_REMOVED lines=49> */
[----:B------:R-:W2:Y:S04]  /*a1610*/  LDL.LU R19, [R1+0x215c] ;  /* 0x00215c0001137983 */ /* 0x000ea80000300800 */
[----:B------:R0:W-:Y:S04]  /*a1620*/  STL.64 [R1+0x90b0], R16 ;  /* 0x0090b01001007387 */ /* 0x0001e80000100a00 */
[----:B0-----:R-:W2:Y:S04]  /*a1630*/  LDL.LU R16, [R1+0x2148] ;  /* 0x0021480001107983 */ /* 0x001ea80000300800 */
        /* <DEDUP_REMOVED lines=17> */
[----:B0-----:R-:W3:Y:S01]  /*a1750*/  LDL.LU R9, [R1+0x2144] ;  /* 0x0021440001097983 */ /* 0x001ee20000300800 */
[----:B--2---:R-:W-:-:S15]  /*a1760*/  HMMA.16816.F32 R24, R12, R6, R24 ;  /* 0x000000060c18723c */ /* 0x004fde0000001818 */
        /* <DEDUP_REMOVED lines=12> */
[----:B------:R-:W2:Y:S04]  /*a1830*/  LDL.LU.64 R24, [R1+0x9140] ;  /* 0x0091400001187983 */ /* 0x000ea80000300a00 */
[----:B------:R0:W-:Y:S04]  /*a1840*/  STL [R1+0x9088], R4 ;  /* 0x0090880401007387 */ /* 0x0001e80000100800 */
[----:B------:R1:W-:Y:S01]  /*a1850*/  STL [R1+0x9084], R5 ;  /* 0x0090840501007387 */ /* 0x0003e20000100800 */
[----:B---3--:R-:W-:-:S02]  /*a1860*/  IMAD R6, R10, 0x100, R9 ;  /* 0x000001000a067824 */ /* 0x008fc400078e0209 */
[----:B------:R-:W-:Y:S02]  /*a1870*/  IMAD R0, R0, 0x100, R19 ;  /* 0x0000010000007824 */ /* 0x000fe400078e0213 */
[----:B0-----:R-:W-:Y:S02]  /*a1880*/  IMAD R4, R18, 0x100, R17 ;  /* 0x0000010012047824 */ /* 0x001fe400078e0211 */
[----:B-1----:R-:W-:Y:S02]  /*a1890*/  IMAD R5, R16, 0x100, R11 ;  /* 0x0000010010057824 */ /* 0x002fe400078e020b */
[----:B------:R-:W-:Y:S01]  /*a18a0*/  HMMA.16816.F32 R8, R12, R2, R20 ;  /* 0x000000020c08723c */ /* 0x000fe20000001814 */
[----:B------:R-:W-:Y:S02]  /*a18b0*/  F2FP.F16.E4M3.UNPACK_B R12, R6 ;  /* 0x00000006ff0c723e */ /* 0x000fe400020006ff */
[----:B------:R-:W-:Y:S02]  /*a18c0*/  F2FP.F16.E4M3.UNPACK_B R14, R4 ;  /* 0x00000004ff0e723e */ /* 0x000fe400020006ff */
[----:B------:R-:W-:-:S02]  /*a18d0*/  F2FP.F16.E4M3.UNPACK_B R13, R5 ;  /* 0x00000005ff0d723e */ /* 0x000fc400020006ff */
[----:B------:R-:W-:Y:S01]  /*a18e0*/  F2FP.F16.E4M3.UNPACK_B R15, R0 ;  /* 0x00000000ff0f723e */ /* 0x000fe200020006ff */
[----:B------:R-:W-:Y:S04]  /*a18f0*/  STL [R1+0x904c], R2 ;  /* 0x00904c0201007387 */ /* 0x000fe80000100800 */
[----:B------:R0:W-:Y:S07]  /*a1900*/  STL [R1+0x9048], R3 ;  /* 0x0090480301007387 */ /* 0x0001ee0000100800 */
[----:B------:R-:W-:Y:S04]  /*a1910*/  STL.64 [R1+0x3c0], R8 ;  /* 0x0003c00801007387 */ /* 0x000fe80000100a00 */
[----:B------:R-:W-:Y:S01]  /*a1920*/  STL.64 [R1+0x3c8], R10 ;  /* 0x0003c80a01007387 */ /* 0x000fe20000100a00 */
[----:B0-----:R-:W-:-:S02]  /*a1930*/  IMAD.MOV.U32 R3, RZ, RZ, R28 ;  /* 0x000000ffff037224 */ /* 0x001fc400078e001c */
[----:B------:R-:W-:Y:S01]  /*a1940*/  IMAD.MOV.U32 R2, RZ, RZ, R29 ;  /* 0x000000ffff027224 */ /* 0x000fe200078e001d */
[----:B--2---:R-:W-:-:S15]  /*a1950*/  HMMA.16816.F32 R4, R12, R28, R24 ;  /* 0x0000001c0c04723c */ /* 0x004fde0000001818 */
[----:B------:R-:W-:-:S04]  /*a1960*/  NOP ;  /* 0x0000000000007918 */ /* 0x000fc80000000000 */
[----:B------:R0:W-:Y:S04]  /*a1970*/  STL.64 [R1+0x460], R4 ;  /* 0x0004600401007387 */ /* 0x0001e80000100a00 */
[----:B------:R-:W-:Y:S04]  /*a1980*/  STL.64 [R1+0x468], R6 ;  /* 0x0004680601007387 */ /* 0x000fe80000100a00 */
        /* <DEDUP_REMOVED lines=8> */
[----:B------:R-:W2:Y:S04]  /*a1a10*/  LDL.LU.64 R28, [R1] ;  /* 0x00000000011c7983 */ /* 0x000ea80000300a00 */
[----:B--2---:R1:W-:Y:S04]  /*a1a20*/  STL.64 [R1+0x9118], R28 ;  /* 0x0091181c01007387 */ /* 0x0043e80000100a00 */
[----:B------:R-:W2:Y:S04]  /*a1a30*/  LDL.LU R24, [R1+0xac0] ;  /* 0x000ac00001187983 */ /* 0x000ea80000300800 */
[----:B------:R-:W2:Y:S04]  /*a1a40*/  LDL.LU R25, [R1+0xac4] ;  /* 0x000ac40001197983 */ /* 0x000ea80000300800 */
[----:B------:R-:W2:Y:S04]  /*a1a50*/  LDL.LU R26, [R1+0xac8] ;  /* 0x000ac800011a7983 */ /* 0x000ea80000300800 */
[----:B------:R-:W2:Y:S04]  /*a1a60*/  LDL.LU R27, [R1+0xacc] ;  /* 0x000acc00011b7983 */ /* 0x000ea80000300800 */
[----:B0-----:R-:W3:Y:S04]  /*a1a70*/  LDL.LU.64 R4, [R1+0x10] ;  /* 0x0000100001047983 */ /* 0x001ee80000300a00 */
[----:B-1----:R-:W3:Y:S04]  /*a1a80*/  LDL.LU.64 R28, [R1+0x8] ;  /* 0x00000800011c7983 */ /* 0x002ee80000300a00 */
        /* <DEDUP_REMOVED lines=41> */
[----:B------:R-:W-:Y:S04]  /*a1d20*/  STL [R1+0x908c], R3 ;  /* 0x00908c0301007387 */ /* 0x000fe80000100800 */
[----:B------:R-:W-:Y:S04]  /*a1d30*/  STL.64 [R1+0x480], R24 ;  /* 0x0004801801007387 */ /* 0x000fe80000100a00 */
[----:B------:R0:W-:Y:S04]  /*a1d40*/  STL.64 [R1+0x488], R26 ;  /* 0x0004881a01007387 */ /* 0x0001e80000100a00 */
[----:B0-----:R-:W3:Y:S04]  /*a1d50*/  LDL.LU.64 R26, [R1+0x9138] ;  /* 0x00913800011a7983 */ /* 0x001ee80000300a00 */
[----:B------:R-:W3:Y:S01]  /*a1d60*/  LDL.LU.64 R24, [R1+0x9130] ;  /* 0x0091300001187983 */ /* 0x000ee20000300a00 */
[----:B------:R-:W-:-:S02]  /*a1d70*/  IMAD.MOV.U32 R0, RZ, RZ, R5 ;  /* 0x000000ffff007224 */ /* 0x000fc400078e0005 */
[----:B------:R-:W-:Y:S02]  /*a1d80*/  IMAD.MOV.U32 R5, RZ, RZ, R28 ;  /* 0x000000ffff057224 */ /* 0x000fe400078e001c */
[----:B------:R-:W-:Y:S01]  /*a1d90*/  IMAD.MOV.U32 R6, RZ, RZ, R29 ;  /* 0x000000ffff067224 */ /* 0x000fe200078e001d */
[----:B---3--:R-:W-:-:S15]  /*a1da0*/  HMMA.16816.F32 R24, R12, R28, R24 ;  /* 0x0000001c0c18723c */ /* 0x008fde0000001818 */
[----:B------:R-:W-:-:S04]  /*a1db0*/  NOP ;  /* 0x0000000000007918 */ /* 0x000fc80000000000 */
[----:B------:R-:W-:Y:S04]  /*a1dc0*/  STL.64 [R1+0x4a0], R24 ;  /* 0x0004a01801007387 */ /* 0x000fe80000100a00 */
[----:B------:R0:W-:Y:S04]  /*a1dd0*/  STL.64 [R1+0x4a8], R26 ;  /* 0x0004a81a01007387 */ /* 0x0001e80000100a00 */
[----:B0-----:R-:W3:Y:S04]  /*a1de0*/  LDL.LU.64 R26, [R1+0x9128] ;  /* 0x00912800011a7983 */ /* 0x001ee80000300a00 */
[----:B------:R-:W3:Y:S04]  /*a1df0*/  LDL.LU.64 R24, [R1+0x9120] ;  /* 0x0091200001187983 */ /* 0x000ee80000300a00 */
[----:B------:R-:W3:Y:S01]  /*a1e00*/  LDL.LU.64 R28, [R1+0x9118] ;  /* 0x00911800011c7983 */ /* 0x000ee20000300a00 */
[----:B------:R-:W-:Y:S01]  /*a1e10*/  IMAD.MOV.U32 R7, RZ, RZ, R4 ;  /* 0x000000ffff077224 */ /* 0x000fe200078e0004 */
[----:B---3--:R-:W-:Y:S01]  /*a1e20*/  HMMA.16816.F32 R24, R12, R28, R24 ;  /* 0x0000001c0c18723c */ /* 0x008fe20000001818 */
[----:B------:R-:W-:-:S02]  /*a1e30*/  IMAD.MOV.U32 R3, RZ, RZ, R28 ;  /* 0x000000ffff037224 */ /* 0x000fc400078e001c */
[----:B------:R-:W-:-:S15]  /*a1e40*/  IMAD.MOV.U32 R4, RZ, RZ, R29 ;  /* 0x000000ffff047224 */ /* 0x000fde00078e001d */
[----:B------:R-:W-:Y:S01]  /*a1e50*/  NOP ;  /* 0x0000000000007918 */ /* 0x000fe20000000000 */
[----:B------:R-:W-:Y:S04]  /*a1e60*/  STL.64 [R1+0x4d0], R24 ;  /* 0x0004d01801007387 */ /* 0x000fe80000100a00 */
[----:B------:R0:W-:Y:S04]  /*a1e70*/  STL.64 [R1+0x4d8], R26 ;  /* 0x0004d81a01007387 */ /* 0x0001e80000100a00 */
[----:B0-----:R-:W3:Y:S04]  /*a1e80*/  LDL.LU.64 R26, [R1+0x9110] ;  /* 0x00911000011a7983 */ /* 0x001ee80000300a00 */
[----:B------:R-:W3:Y:S04]  /*a1e90*/  LDL.LU.64 R24, [R1+0x9108] ;  /* 0x0091080001187983 */ /* 0x000ee80000300a00 */
[----:B------:R-:W3:Y:S02]  /*a1ea0*/  LDL.LU.64 R28, [R1+0x9100] ;  /* 0x00910000011c7983 */ /* 0x000ee40000300a00 */
[----:B---3--:R-:W-:-:S15]  /*a1eb0*/  HMMA.16816.F32 R24, R12, R28, R24 ;  /* 0x0000001c0c18723c */ /* 0x008fde0000001818 */
[----:B------:R-:W-:-:S04]  /*a1ec0*/  NOP ;  /* 0x0000000000007918 */ /* 0x000fc80000000000 */
[----:B------:R-:W-:Y:S04]  /*a1ed0*/  STL.64 [R1+0x4e0], R24 ;  /* 0x0004e01801007387 */ /* 0x000fe80000100a00 */
[----:B------:R0:W-:Y:S04]  /*a1ee0*/  STL.64 [R1+0x4e8], R26 ;  /* 0x0004e81a01007387 */ /* 0x0001e80000100a00 */
[----:B0-----:R-:W4:Y:S04]  /*a1ef0*/  LDL.LU.64 R26, [R1+0x90f8] ;  /* 0x0090f800011a7983 */ /* 0x001f280000300a00 */
[----:B------:R-:W3:Y:S04]  /*a1f00*/  LDL.LU.64 R24, [R1+0x90f0] ;  /* 0x0090f00001187983 */ /* 0x000ee80000300a00 */
[----:B------:R-:W-:Y:S04]  /*a1f10*/  STL [R1+0x9050], R28 ;  /* 0x0090501c01007387 */ /* 0x000fe80000100800 */
[----:B------:R-:W-:Y:S01]  /*a1f20*/  STL [R1+0x9030], R29 ;  /* 0x0090301d01007387 */ /* 0x000fe20000100800 */
[----:B----4-:R-:W-:-:S15]  /*a1f30*/  HMMA.16816.F32 R20, R12, R26, R20 ;  /* 0x0000001a0c14723c */ /* 0x010fde0000001814 */
        /* <DEDUP_REMOVED lines=49> */
[----:B0-----:R-:W3:Y:S01]  /*a2250*/  LDL.LU R16, [R1+0xc50] ;  /* 0x000c500001107983 */ /* 0x001ee20000300800 */
[----:B----4-:R-:W-:-:S15]  /*a2260*/  HMMA.16816.F32 R20, R12, R10, R20 ;  /* 0x0000000a0c14723c */ /* 0x010fde0000001814 */
[----:B------:R-:W-:-:S04]  /*a2270*/  NOP ;  /* 0x0000000000007918 */ /* 0x000fc80000000000 */
[----:B------:R-:W-:Y:S04]  /*a2280*/  STL.64 [R1+0x5c0], R20 ;  /* 0x0005c01401007387 */ /* 0x000fe80000100a00 */
[----:B------:R-:W-:Y:S04]  /*a2290*/  STL.64 [R1+0x5c8], R22 ;  /* 0x0005c81601007387 */ /* 0x000fe80000100a00 */
[----:B------:R-:W3:Y:S04]  /*a22a0*/  LDL.LU R17, [R1+0xc54] ;  /* 0x000c540001117983 */ /* 0x000ee80000300800 */
[----:B------:R-:W4:Y:S04]  /*a22b0*/  LDL.LU R18, [R1+0xc58] ;  /* 0x000c580001127983 */ /* 0x000f280000300800 */
[----:B------:R-:W4:Y:S04]  /*a22c0*/  LDL.LU R19, [R1+0xc5c] ;  /* 0x000c5c0001137983 */ /* 0x000f280000300800 */
[----:B----4-:R-:W-:Y:S04]  /*a22d0*/  STL.64 [R1+0x8ff0], R18 ;  /* 0x008ff01201007387 */ /* 0x010fe80000100a00 */
[----:B---3--:R2:W-:Y:S02]  /*a22e0*/  STL.64 [R1+0x8fe8], R16 ;  /* 0x008fe81001007387 */ /* 0x0085e40000100a00 */
[----:B--2---:R-:W-:Y:S01]  /*a22f0*/  HMMA.16816.F32 R16, R12, R8, R24 ;  /* 0x000000080c10723c */ /* 0x004fe20000001818 */
[----:B------:R-:W-:-:S02]  /*a2300*/  IMAD.MOV.U32 R26, RZ, RZ, R3 ;  /* 0x000000ffff1a7224 */ /* 0x000fc400078e0003 */
[----:B------:R-:W2:Y:S01]  /*a2310*/  LDL.LU R3, [R1+0x908c] ;  /* 0x00908c0001037983 */ /* 0x000ea20000300800 */
[----:B------:R-:W-:-:S15]  /*a2320*/  IMAD.MOV.U32 R27, RZ, RZ, R4 ;  /* 0x000000ffff1b7224 */ /* 0x000fde00078e0004 */
[----:B------:R-:W-:Y:S04]  /*a2330*/  STL.64 [R1+0x5e0], R16 ;  /* 0x0005e01001007387 */ /* 0x000fe80000100a00 */
[----:B------:R-:W-:Y:S04]  /*a2340*/  STL.64 [R1+0x5e8], R18 ;  /* 0x0005e81201007387 */ /* 0x000fe80000100a00 */
[----:B------:R-:W3:Y:S04]  /*a2350*/  LDL.LU R4, [R1+0x9088] ;  /* 0x0090880001047983 */ /* 0x000ee80000300800 */
[----:B------:R-:W4:Y:S04]  /*a2360*/  LDL.LU R20, [R1+0xc80] ;  /* 0x000c800001147983 */ /* 0x000f280000300800 */
[----:B------:R-:W4:Y:S04]  /*a2370*/  LDL.LU R21, [R1+0xc84] ;  /* 0x000c840001157983 */ /* 0x000f280000300800 */
[----:B------:R-:W2:Y:S04]  /*a2380*/  LDL.LU R22, [R1+0xc88] ;  /* 0x000c880001167983 */ /* 0x000ea80000300800 */
[----:B------:R-:W2:Y:S01]  /*a2390*/  LDL.LU R23, [R1+0xc8c] ;  /* 0x000c8c0001177983 */ /* 0x000ea20000300800 */
[----:B------:R-:W-:-:S02]  /*a23a0*/  IMAD.MOV.U32 R24, RZ, RZ, R5 ;  /* 0x000000ffff187224 */ /* 0x000fc400078e0005 */
[----:B------:R-:W-:Y:S01]  /*a23b0*/  IMAD.MOV.U32 R25, RZ, RZ, R6 ;  /* 0x000000ffff197224 */ /* 0x000fe200078e0006 */
[----:B--2---:R0:W-:Y:S04]  /*a23c0*/  STL.64 [R1+0x9000], R22 ;  /* 0x0090001601007387 */ /* 0x0041e80000100a00 */
[----:B----4-:R1:W-:Y:S04]  /*a23d0*/  STL.64 [R1+0x8ff8], R20 ;  /* 0x008ff81401007387 */ /* 0x0103e80000100a00 */
[----:B------:R-:W3:Y:S04]  /*a23e0*/  LDL.LU R5, [R1+0x9084] ;  /* 0x0090840001057983 */ /* 0x000ee80000300800 */
[----:B------:R-:W2:Y:S04]  /*a23f0*/  LDL.LU R6, [R1+0x9080] ;  /* 0x0090800001067983 */ /* 0x000ea80000300800 */
[----:B------:R-:W-:Y:S04]  /*a2400*/  STL.64 [R1+0x9010], R26 ;  /* 0x0090101a01007387 */ /* 0x000fe80000100a00 */
[----:B------:R4:W-:Y:S01]  /*a2410*/  STL.64 [R1+0x9008], R24 ;  /* 0x0090081801007387 */ /* 0x0009e20000100a00 */
[----:B0-----:R-:W-:-:S02]  /*a2420*/  IMAD.MOV.U32 R22, RZ, RZ, R7 ;  /* 0x000000ffff167224 */ /* 0x001fc400078e0007 */
[----:B-1----:R-:W-:Y:S02]  /*a2430*/  IMAD.MOV.U32 R20, RZ, RZ, R3 ;  /* 0x000000ffff147224 */ /* 0x002fe400078e0003 */
[----:B------:R-:W-:Y:S01]  /*a2440*/  IMAD.MOV.U32 R23, RZ, RZ, R0 ;  /* 0x000000ffff177224 */ /* 0x000fe200078e0000 */
[----:B------:R-:W2:Y:S04]  /*a2450*/  LDL.LU R7, [R1+0x907c] ;  /* 0x00907c0001077983 */ /* 0x000ea80000300800 */
[----:B------:R-:W2:Y:S04]  /*a2460*/  LDL.LU R0, [R1+0x9078] ;  /* 0x0090780001007983 */ /* 0x000ea80000300800 */
[----:B------:R-:W-:Y:S04]  /*a2470*/  STL [R1+0x9054], R20 ;  /* 0x0090541401007387 */ /* 0x000fe80000100800 */
[----:B------:R-:W-:Y:S04]  /*a2480*/  STL.64 [R1+0x9018], R22 ;  /* 0x0090181601007387 */ /* 0x000fe80000100a00 */
[----:B----4-:R-:W4:Y:S04]  /*a2490*/  LDL.LU R24, [R1+0xca0] ;  /* 0x000ca00001187983 */ /* 0x010f280000300800 */
[----:B------:R-:W4:Y:S04]  /*a24a0*/  LDL.LU R25, [R1+0xca4] ;  /* 0x000ca40001197983 */ /* 0x000f280000300800 */
        /* <DEDUP_REMOVED lines=37> */
[----:B------:R-:W3:Y:S04]  /*a2700*/  LDL.LU R19, [R1+0xc9c] ;  /* 0x000c9c0001137983 */ /* 0x000ee80000300800 */
[----:B------:R-:W-:Y:S04]  /*a2710*/  STL.64 [R1+0x8f90], R10 ;  /* 0x008f900a01007387 */ /* 0x000fe80000100a00 */
[----:B------:R0:W-:Y:S04]  /*a2720*/  STL.64 [R1+0x8f88], R8 ;  /* 0x008f880801007387 */ /* 0x0001e80000100a00 */
[----:B0-----:R-:W3:Y:S04]  /*a2730*/  LDL.LU R8, [R1+0xc60] ;  /* 0x000c600001087983 */ /* 0x001ee80000300800 */
[----:B------:R-:W3:Y:S04]  /*a2740*/  LDL.LU R9, [R1+0xc64] ;  /* 0x000c640001097983 */ /* 0x000ee80000300800 */
[----:B------:R-:W3:Y:S01]  /*a2750*/  LDL.LU R10, [R1+0xc68] ;  /* 0x000c6800010a7983 */ /* 0x000ee20000300800 */
[----:B--2---:R-:W-:-:S15]  /*a2760*/  HMMA.16816.F32 R20, R12, R6, R20 ;  /* 0x000000060c14723c */ /* 0x004fde0000001814 */
[----:B------:R-:W-:-:S04]  /*a2770*/  NOP ;  /* 0x0000000000007918 */ /* 0x000fc80000000000 */
[----:B------:R-:W-:Y:S04]  /*a2780*/  STL.64 [R1+0x600], R20 ;  /* 0x0006001401007387 */ /* 0x000fe80000100a00 */
[----:B------:R0:W-:Y:S04]  /*a2790*/  STL.64 [R1+0x608], R22 ;  /* 0x0006081601007387 */ /* 0x0001e80000100a00 */
[----:B0-----:R-:W3:Y:S04]  /*a27a0*/  LDL.LU.64 R22, [R1+0x9070] ;  /* 0x0090700001167983 */ /* 0x001ee80000300a00 */
[----:B------:R-:W3:Y:S01]  /*a27b0*/  LDL.LU.64 R20, [R1+0x9068] ;  /* 0x0090680001147983 */ /* 0x000ee20000300a00 */
[----:B------:R-:W-:Y:S01]  /*a27c0*/  IMAD.MOV.U32 R11, RZ, RZ, R0 ;  /* 0x000000ffff0b7224 */ /* 0x000fe200078e0000 */
[----:B---3--:R-:W-:-:S15]  /*a27d0*/  HMMA.16816.F32 R20, R12, R4, R20 ;  /* 0x000000040c14723c */ /* 0x008fde0000001814 */
[----:B------:R-:W-:-:S04]  /*a27e0*/  NOP ;  /* 0x0000000000007918 */ /* 0x000fc80000000000 */
[----:B------:R-:W-:Y:S04]  /*a27f0*/  STL.64 [R1+0x640], R20 ;  /* 0x0006401401007387 */ /* 0x000fe80000100a00 */
[----:B------:R0:W-:Y:S01]  /*a2800*/  STL [R1+0x648], R22 ;  /* 0x0006481601007387 */ /* 0x0001e20000100800 */
[----:B------:R-:W-:-:S03]  /*a2810*/  IMAD.MOV.U32 R0, RZ, RZ, R23 ;  /* 0x000000ffff007224 */ /* 0x000fc600078e0017 */
[----:B0-----:R-:W2:Y:S04]  /*a2820*/  LDL.LU.64 R22, [R1+0x9060] ;  /* 0x0090600001167983 */ /* 0x001ea80000300a00 */
[----:B------:R-:W3:Y:S04]  /*a2830*/  LDL.LU.64 R20, [R1+0x9058] ;  /* 0x0090580001147983 */ /* 0x000ee80000300a00 */
[----:B------:R-:W-:Y:S04]  /*a2840*/  STL.64 [R1+0x8f70], R6 ;  /* 0x008f700601007387 */ /* 0x000fe80000100a00 */
[----:B------:R0:W-:Y:S04]  /*a2850*/  STL.64 [R1+0x8f68], R4 ;  /* 0x008f680401007387 */ /* 0x0001e80000100a00 */
[----:B0-----:R-:W4:Y:S04]  /*a2860*/  LDL.LU R4, [R1+0xc70] ;  /* 0x000c700001047983 */ /* 0x001f280000300800 */
[----:B------:R-:W4:Y:S04]  /*a2870*/  LDL.LU R5, [R1+0xc74] ;  /* 0x000c740001057983 */ /* 0x000f280000300800 */
[----:B------:R-:W4:Y:S04]  /*a2880*/  LDL.LU R6, [R1+0xc78] ;  /* 0x000c780001067983 */ /* 0x000f280000300800 */
[----:B------:R-:W4:Y:S04]  /*a2890*/  LDL.LU R7, [R1+0xc7c] ;  /* 0x000c7c0001077983 */ /* 0x000f280000300800 */
[----:B------:R0:W-:Y:S04]  /*a28a0*/  STL [R1+0x81a8], R0 ;  /* 0x0081a80001007387 */ /* 0x0001e80000100800 */
[----:B0-----:R-:W4:Y:S01]  /*a28b0*/  LDL.LU R0, [R1+0x2178] ;  /* 0x0021780001007983 */ /* 0x001f220000300800 */
[----:B--2---:R-:W-:-:S02]  /*a28c0*/  IMAD R23, R23, 0x100, R28 ;  /* 0x0000010017177824 */ /* 0x004fc400078e021c */
[----:B---3--:R-:W-:Y:S02]  /*a28d0*/  IMAD R29, R29, 0x100, R20 ;  /* 0x000001001d1d7824 */ /* 0x008fe400078e0214 */
[----:B------:R-:W-:Y:S01]  /*a28e0*/  IMAD R22, R22, 0x100, R2 ;  /* 0x0000010016167824 */ /* 0x000fe200078e0202 */
[----:B------:R-:W2:Y:S04]  /*a28f0*/  LDL.LU R20, [R1+0x9054] ;  /* 0x0090540001147983 */ /* 0x000ea80000300800 */
[----:B------:R-:W3:Y:S04]  /*a2900*/  LDL.LU R28, [R1+0x9050] ;  /* 0x00905000011c7983 */ /* 0x000ee80000300800 */
[----:B------:R-:W2:Y:S01]  /*a2910*/  LDL.LU R2, [R1+0x904c] ;  /* 0x00904c0001027983 */ /* 0x000ea20000300800 */
[----:B----4-:R-:W-:-:S03]  /*a2920*/  IMAD R0, R0, 0x100, R3 ;  /* 0x0000010000007824 */ /* 0x010fc600078e0203 */
        /* <DEDUP_REMOVED lines=19> */
[----:B------:R-:W4:-:S13]  /*a2a60*/  LDL.LU.64 R24, [R1+0x9008] ;  /* 0x0090080001187983 */ /* 0x000f1a0000300a00 */
[----:B------:R-:W-:Y:S04]  /*a2a70*/  STL [R1+0x730], R20 ;  /* 0x0007301401007387 */ /* 0x000fe80000100800 */
[----:B------:R0:W-:Y:S01]  /*a2a80*/  STL.64 [R1+0x738], R22 ;  /* 0x0007381601007387 */ /* 0x0001e20000100a00 */
[----:B------:R-:W-:-:S03]  /*a2a90*/  IMAD.MOV.U32 R0, RZ, RZ, R21 ;  /* 0x000000ffff007224 */ /* 0x000fc600078e0015 */
[----:B0-----:R-:W2:Y:S04]  /*a2aa0*/  LDL.LU.64 R22, [R1+0x9000] ;  /* 0x0090000001167983 */ /* 0x001ea80000300a00 */
[----:B------:R-:W2:Y:S04]  /*a2ab0*/  LDL.LU.64 R20, [R1+0x8ff8] ;  /* 0x008ff80001147983 */ /* 0x000ea80000300a00 */
[----:B------:R0:W-:Y:S04]  /*a2ac0*/  STL [R1+0x81ac], R0 ;  /* 0x0081ac0001007387 */ /* 0x0001e80000100800 */
[----:B0-----:R-:W3:Y:S01]  /*a2ad0*/  LDL.LU R0, [R1+0x2198] ;  /* 0x0021980001007983 */ /* 0x001ee20000300800 */
[C---:B----4-:R-:W-:Y:S08]  /*a2ae0*/  HMMA.16816.F32 R16, R12.reuse, R24, R16 ;  /* 0x000000180c10723c */ /* 0x050ff00000001810 */
[C---:B--2---:R-:W-:Y:S11]  /*a2af0*/  HMMA.16816.F32 R24, R12.reuse, R26, R20 ;  /* 0x0000001a0c18723c */ /* 0x044ff60000001814 */
[----:B------:R-:W-:Y:S04]  /*a2b00*/  STL.64 [R1+0x720], R16 ;  /* 0x0007201001007387 */ /* 0x000fe80000100a00 */
[----:B------:R0:W-:Y:S04]  /*a2b10*/  STL.64 [R1+0x728], R18 ;  /* 0x0007281201007387 */ /* 0x0001e80000100a00 */
[----:B0-----:R-:W2:Y:S04]  /*a2b20*/  LDL.LU.64 R18, [R1+0x8ff0] ;  /* 0x008ff00001127983 */ /* 0x001ea80000300a00 */
[----:B------:R-:W2:Y:S04]  /*a2b30*/  LDL.LU.64 R16, [R1+0x8fe8] ;  /* 0x008fe80001107983 */ /* 0x000ea80000300a00 */
[----:B------:R-:W4:Y:S04]  /*a2b40*/  LDL.LU.64 R22, [R1+0x8fe0] ;  /* 0x008fe00001167983 */ /* 0x000f280000300a00 */
[----:B------:R-:W2:Y:S04]  /*a2b50*/  LDL.LU.64 R20, [R1+0x8fd8] ;  /* 0x008fd80001147983 */ /* 0x000ea80000300a00 */
[----:B------:R-:W-:Y:S04]  /*a2b60*/  STL.64 [R1+0x710], R24 ;  /* 0x0007101801007387 */ /* 0x000fe80000100a00 */
[----:B------:R0:W-:Y:S04]  /*a2b70*/  STL.64 [R1+0x718], R26 ;  /* 0x0007181a01007387 */ /* 0x0001e80000100a00 */
[----:B0-----:R-:W2:Y:S04]  /*a2b80*/  LDL.LU.64 R26, [R1+0x8fd0] ;  /* 0x008fd000011a7983 */ /* 0x001ea80000300a00 */
[----:B------:R-:W4:Y:S01]  /*a2b90*/  LDL.LU.64 R24, [R1+0x8fc8] ;  /* 0x008fc80001187983 */ /* 0x000f220000300a00 */
[----:B---3--:R-:W-:Y:S03]  /*a2ba0*/  HMMA.16816.F32 R4, R12, R28, R4 ;  /* 0x0000001c0c04723c */ /* 0x008fe60000001804 */
[----:B------:R-:W3:-:S15]  /*a2bb0*/  LDL R29, [R1+0x1bb4] ;  /* 0x001bb400011d7983 */ /* 0x000ede0000100800 */
[----:B------:R-:W-:Y:S01]  /*a2bc0*/  NOP ;  /* 0x0000000000007918 */ /* 0x000fe20000000000 */
[----:B------:R-:W-:Y:S04]  /*a2bd0*/  STL.64 [R1+0x700], R4 ;  /* 0x0007000401007387 */ /* 0x000fe80000100a00 */
[----:B------:R2:W-:Y:S02]  /*a2be0*/  STL.64 [R1+0x708], R6 ;  /* 0x0007080601007387 */ /* 0x0005e40000100a00 */
[----:B--2---:R-:W-:Y:S02]  /*a2bf0*/  HMMA.16816.F32 R4, R12, R26, R8 ;  /* 0x0000001a0c04723c */ /* 0x004fe40000001808 */
[----:B------:R-:W2:Y:S04]  /*a2c00*/  LDL R26, [R1+0x1ba0] ;  /* 0x001ba000011a7983 */ /* 0x000ea80000100800 */
[----:B------:R-:W2:-:S13]  /*a2c10*/  LDL R27, [R1+0x1ba4] ;  /* 0x001ba400011b7983 */ /* 0x000e9a0000100800 */
[----:B------:R-:W-:Y:S04]  /*a2c20*/  STL.64 [R1+0x6f0], R4 ;  /* 0x0006f00401007387 */ /* 0x000fe80000100a00 */
[----:B------:R4:W-:Y:S04]  /*a2c30*/  STL.64 [R1+0x6f8], R6 ;  /* 0x0006f80601007387 */ /* 0x0009e80000100a00 */
[----:B------:R-:W2:Y:S01]  /*a2c40*/  LDL.LU R8, [R1+0xc10] ;  /* 0x000c100001087983 */ /* 0x000ea20000300800 */
[----:B----4-:R-:W-:-:S15]  /*a2c50*/  HMMA.16816.F32 R4, R12, R24, R16 ;  /* 0x000000180c04723c */ /* 0x010fde0000001810 */
        /* <DEDUP_REMOVED lines=34> */
[----:B------:R-:W-:Y:S01]  /*a2e80*/  STL.64 [R1+0x8f50], R26 ;  /* 0x008f501a01007387 */ /* 0x000fe20000100a00 */
[C---:B------:R-:W-:Y:S03]  /*a2e90*/  HMMA.16816.F32 R16, R12.reuse, R22, R16 ;  /* 0x000000160c10723c */ /* 0x040fe60000001810 */
        /* <DEDUP_REMOVED lines=14> */
[----:B------:R-:W2:Y:S04]  /*a2f80*/  LDL.LU.64 R16, [R1+0x8fb8] ;  /* 0x008fb80001107983 */ /* 0x000ea80000300a00 */
[----:B------:R-:W3:Y:S01]  /*a2f90*/  LDL R28, [R1+0x1bb0] ;  /* 0x001bb000011c7983 */ /* 0x000ee20000100800 */
[----:B--2---:R-:W-:Y:S03]  /*a2fa0*/  HMMA.16816.F32 R20, R12, R20, R16 ;  /* 0x000000140c14723c */ /* 0x004fe60000001810 */
[----:B------:R-:W4:Y:S04]  /*a2fb0*/  LDL.LU.64 R18, [R1+0x8fb0] ;  /* 0x008fb00001127983 */ /* 0x000f280000300a00 */
[----:B------:R-:W2:-:S12]  /*a2fc0*/  LDL.LU.64 R16, [R1+0x8fa8] ;  /* 0x008fa80001107983 */ /* 0x000e980000300a00 */
[----:B------:R0:W-:Y:S04]  /*a2fd0*/  STL.64 [R1+0x6c0], R20 ;  /* 0x0006c01401007387 */ /* 0x0001e80000100a00 */
[----:B------:R1:W-:Y:S04]  /*a2fe0*/  STL.64 [R1+0x6c8], R22 ;  /* 0x0006c81601007387 */ /* 0x0003e80000100a00 */
[----:B0-----:R-:W2:Y:S04]  /*a2ff0*/  LDL.LU R20, [R1+0xd50] ;  /* 0x000d500001147983 */ /* 0x001ea80000300800 */
[----:B------:R-:W2:Y:S04]  /*a3000*/  LDL.LU R21, [R1+0xd54] ;  /* 0x000d540001157983 */ /* 0x000ea80000300800 */
[----:B-1----:R-:W2:Y:S04]  /*a3010*/  LDL.LU R22, [R1+0xd58] ;  /* 0x000d580001167983 */ /* 0x002ea80000300800 */
[----:B------:R-:W2:Y:S01]  /*a3020*/  LDL.LU R23, [R1+0xd5c] ;  /* 0x000d5c0001177983 */ /* 0x000ea20000300800 */
[----:B----4-:R-:W-:-:S15]  /*a3030*/  HMMA.16816.F32 R8, R12, R18, R8 ;  /* 0x000000120c08723c */ /* 0x010fde0000001808 */
[----:B------:R-:W-:-:S04]  /*a3040*/  NOP ;  /* 0x0000000000007918 */ /* 0x000fc80000000000 */
[----:B------:R-:W-:Y:S04]  /*a3050*/  STL.64 [R1+0x6b0], R8 ;  /* 0x0006b00801007387 */ /* 0x000fe80000100a00 */
[----:B------:R0:W-:Y:S04]  /*a3060*/  STL.64 [R1+0x6b8], R10 ;  /* 0x0006b80a01007387 */ /* 0x0001e80000100a00 */
[----:B0-----:R-:W2:Y:S04]  /*a3070*/  LDL.LU.64 R10, [R1+0x8fa0] ;  /* 0x008fa000010a7983 */ /* 0x001ea80000300a00 */
[----:B------:R-:W2:Y:S02]  /*a3080*/  LDL.LU.64 R8, [R1+0x8f98] ;  /* 0x008f980001087983 */ /* 0x000ea40000300a00 */
[----:B--2---:R-:W-:Y:S02]  /*a3090*/  HMMA.16816.F32 R16, R12, R16, R8 ;  /* 0x000000100c10723c */ /* 0x004fe40000001808 */
[----:B------:R-:W2:Y:S04]  /*a30a0*/  LDL.LU.64 R10, [R1+0x8f90] ;  /* 0x008f9000010a7983 */ /* 0x000ea80000300a00 */
[----:B------:R-:W4:-:S13]  /*a30b0*/  LDL.LU.64 R8, [R1+0x8f88] ;  /* 0x008f880001087983 */ /* 0x000f1a0000300a00 */
        /* <DEDUP_REMOVED lines=34> */
[----:B------:R-:W2:Y:S01]  /*a32e0*/  LDL.LU.64 R24, [R1+0x8f48] ;  /* 0x008f480001187983 */ /* 0x000ea20000300a00 */
[----:B---3--:R-:W-:Y:S01]  /*a32f0*/  HMMA.16816.F32 R12, R12, R2, R16 ;  /* 0x000000020c0c723c */ /* 0x008fe20000001810 */
[----:B----4-:R-:W-:-:S02]  /*a3300*/  IMAD R4, R8, 0x100, R7 ;  /* 0x0000010008047824 */ /* 0x010fc400078e0207 */
[----:B------:R-:W-:Y:S01]  /*a3310*/  IMAD R5, R10, 0x100, R9 ;  /* 0x000001000a057824 */ /* 0x000fe200078e0209 */
[----:B------:R-:W3:-:S15]  /*a3320*/  LDL.LU R8, [R1+0xda0] ;  /* 0x000da00001087983 */ /* 0x000ede0000300800 */
[----:B------:R0:W-:Y:S04]  /*a3330*/  STL.64 [R1+0x620], R12 ;  /* 0x0006200c01007387 */ /* 0x0001e80000100a00 */
[----:B------:R1:W-:Y:S04]  /*a3340*/  STL.64 [R1+0x628], R14 ;  /* 0x0006280e01007387 */ /* 0x0003e80000100a00 */
[----:B------:R-:W3:Y:S04]  /*a3350*/  LDL.LU R9, [R1+0xda4] ;  /* 0x000da40001097983 */ /* 0x000ee80000300800 */
[----:B------:R-:W3:Y:S01]  /*a3360*/  LDL.LU R10, [R1+0xda8] ;  /* 0x000da800010a7983 */ /* 0x000ee20000300800 */
[----:B0-----:R-:W-:-:S02]  /*a3370*/  F2FP.F16.E4M3.UNPACK_B R12, R4 ;  /* 0x00000004ff0c723e */ /* 0x001fc400020006ff */
[----:B------:R-:W-:Y:S01]  /*a3380*/  F2FP.F16.E4M3.UNPACK_B R13, R5 ;  /* 0x00000005ff0d723e */ /* 0x000fe200020006ff */
[----:B--2---:R-:W-:Y:S02]  /*a3390*/  IMAD R6, R24, 0x100, R11 ;  /* 0x0000010018067824 */ /* 0x004fe400078e020b */
[----:B------:R-:W-:Y:S01]  /*a33a0*/  IMAD R7, R0, 0x100, R25 ;  /* 0x0000010000077824 */ /* 0x000fe200078e0219 */
[----:B------:R-:W-:Y:S02]  /*a33b0*/  F2FP.F16.E4M3.UNPACK_B R2, R26 ;  /* 0x0000001aff02723e */ /* 0x000fe400020006ff */
[----:B------:R-:W-:Y:S01]  /*a33c0*/  F2FP.F16.E4M3.UNPACK_B R3, R27 ;  /* 0x0000001bff03723e */ /* 0x000fe200020006ff */
[----:B------:R-:W3:Y:S01]  /*a33d0*/  LDL.LU R11, [R1+0xdac] ;  /* 0x000dac00010b7983 */ /* 0x000ee20000300800 */
[----:B-1----:R-:W-:Y:S02]  /*a33e0*/  F2FP.F16.E4M3.UNPACK_B R14, R6 ;  /* 0x00000006ff0e723e */ /* 0x002fe400020006ff */
[----:B------:R-:W-:Y:S01]  /*a33f0*/  F2FP.F16.E4M3.UNPACK_B R15, R7 ;  /* 0x00000007ff0f723e */ /* 0x000fe200020006ff */
[----:B------:R-:W2:Y:S04]  /*a3400*/  LDL R0, [R1+0x1bc0] ;  /* 0x001bc00001007983 */ /* 0x000ea80000100800 */
[----:B------:R-:W4:Y:S04]  /*a3410*/  LDL R25, [R1+0x1bc4] ;  /* 0x001bc40001197983 */ /* 0x000f280000100800 */
[----:B------:R-:W2:Y:S01]  /*a3420*/  LDL R27, [R1+0x1bd0] ;  /* 0x001bd000011b7983 */ /* 0x000ea20000100800 */
[----:B------:R-:W-:Y:S03]  /*a3430*/  HMMA.16816.F32 R20, R12, R2, R20 ;  /* 0x000000020c14723c */ /* 0x000fe60000001814 */
[----:B------:R-:W-:Y:S01]  /*a3440*/  STL [R1+0x18], R2 ;  /* 0x0000180201007387 */ /* 0x000fe20000100800 */
[----:B------:R-:W-:-:S03]  /*a3450*/  F2FP.F16.E4M3.UNPACK_B R6, R28 ;  /* 0x0000001cff06723e */ /* 0x000fc600020006ff */
[----:B------:R-:W-:Y:S04]  /*a3460*/  STL [R1+0x1c], R3 ;  /* 0x00001c0301007387 */ /* 0x000fe80000100800 */
[----:B------:R-:W2:Y:S01]  /*a3470*/  LDL.LU R16, [R1+0xeb0] ;  /* 0x000eb00001107983 */ /* 0x000ea20000300800 */
[----:B------:R-:W-:-:S07]  /*a3480*/  F2FP.F16.E4M3.UNPACK_B R7, R29 ;  /* 0x0000001dff07723e */ /* 0x000fce00020006ff */
        /* <DEDUP_REMOVED lines=12> */
[----:B------:R-:W2:Y:S01]  /*a3550*/  LDL.LU R19, [R1+0xe5c] ;  /* 0x000e5c0001137983 */ /* 0x000ea20000300800 */
[----:B------:R-:W-:-:S02]  /*a3560*/  F2FP.F16.E4M3.UNPACK_B R4, R0 ;  /* 0x00000000ff04723e */ /* 0x000fc400020006ff */
[----:B----4-:R-:W-:Y:S01]  /*a3570*/  F2FP.F16.E4M3.UNPACK_B R5, R25 ;  /* 0x00000019ff05723e */ /* 0x010fe200020006ff */
[----:B--2---:R-:W-:Y:S04]  /*a3580*/  STL.64 [R1+0x8f40], R18 ;  /* 0x008f401201007387 */ /* 0x004fe80000100a00 */
[----:B------:R0:W-:Y:S04]  /*a3590*/  STL.64 [R1+0x8f38], R16 ;  /* 0x008f381001007387 */ /* 0x0001e80000100a00 */
[----:B0-----:R-:W2:Y:S04]  /*a35a0*/  LDL.LU R16, [R1+0xdf0] ;  /* 0x000df00001107983 */ /* 0x001ea80000300800 */
[----:B------:R-:W2:Y:S04]  /*a35b0*/  LDL.LU R17, [R1+0xdf4] ;  /* 0x000df40001117983 */ /* 0x000ea80000300800 */
[----:B------:R-:W2:Y:S04]  /*a35c0*/  LDL.LU R18, [R1+0xdf8] ;  /* 0x000df80001127983 */ /* 0x000ea80000300800 */
[----:B------:R-:W2:Y:S01]  /*a35d0*/  LDL.LU R19, [R1+0xdfc] ;  /* 0x000dfc0001137983 */ /* 0x000ea20000300800 */
[----:B---3--:R-:W-:Y:S01]  /*a35e0*/  HMMA.16816.F32 R8, R12, R6, R8 ;  /* 0x000000060c08723c */ /* 0x008fe20000001808 */
[----:B------:R-:W-:-:S02]  /*a35f0*/  IMAD.MOV.U32 R2, RZ, RZ, R6 ;  /* 0x000000ffff027224 */ /* 0x000fc400078e0006 */
[----:B------:R-:W3:Y:S04]  /*a3600*/  LDL R23, [R1+0x1bd4] ;  /* 0x001bd40001177983 */ /* 0x000ee80000100800 */
[----:B------:R-:W4:Y:S04]  /*a3610*/  LDL R28, [R1+0x1be0] ;  /* 0x001be000011c7983 */ /* 0x000f280000100800 */
[----:B------:R-:W3:Y:S04]  /*a3620*/  LDL R29, [R1+0x1be4] ;  /* 0x001be400011d7983 */ /* 0x000ee80000100800 */
[----:B------:R-:W3:Y:S01]  /*a3630*/  LDL R26, [R1+0x1bf0] ;  /* 0x001bf000011a7983 */ /* 0x000ee20000100800 */
[----:B------:R-:W-:-:S03]  /*a3640*/  IMAD.MOV.U32 R0, RZ, RZ, R7 ;  /* 0x000000ffff007224 */ /* 0x000fc600078e0007 */
[----:B------:R0:W-:Y:S04]  /*a3650*/  STL.64 [R1+0x930], R8 ;  /* 0x0009300801007387 */ /* 0x0001e80000100a00 */
[----:B------:R-:W-:Y:S04]  /*a3660*/  STL.64 [R1+0x938], R10 ;  /* 0x0009380a01007387 */ /* 0x000fe80000100a00 */
[----:B------:R-:W-:Y:S04]  /*a3670*/  STL [R1+0x8], R4 ;  /* 0x0000080401007387 */ /* 0x000fe80000100800 */
[----:B------:R-:W-:Y:S04]  /*a3680*/  STL [R1+0x8eec], R2 ;  /* 0x008eec0201007387 */ /* 0x000fe80000100800 */
[----:B------:R1:W-:Y:S04]  /*a3690*/  STL [R1+0x8ee8], R0 ;  /* 0x008ee80001007387 */ /* 0x0003e80000100800 */
[----:B------:R-:W-:Y:S01]  /*a36a0*/  STL [R1+0xc], R5 ;  /* 0x00000c0501007387 */ /* 0x000fe20000100800 */
[----:B0-----:R-:W-:Y:S01]  /*a36b0*/  F2FP.F16.E4M3.UNPACK_B R8, R27 ;  /* 0x0000001bff08723e */ /* 0x001fe200020006ff */
[----:B------:R-:W-:-:S02]  /*a36c0*/  IMAD.MOV.U32 R3, RZ, RZ, R5 ;  /* 0x000000ffff037224 */ /* 0x000fc400078e0005 */
[----:B-1----:R-:W-:Y:S01]  /*a36d0*/  IMAD.MOV.U32 R0, RZ, RZ, R4 ;  /* 0x000000ffff007224 */ /* 0x002fe200078e0004 */
[----:B--2---:R-:W-:-:S15]  /*a36e0*/  HMMA.16816.F32 R16, R12, R4, R16 ;  /* 0x000000040c10723c */ /* 0x004fde0000001810 */
[----:B------:R-:W-:-:S04]  /*a36f0*/  NOP ;  /* 0x0000000000007918 */ /* 0x000fc80000000000 */
[----:B------:R-:W-:Y:S04]  /*a3700*/  STL.64 [R1+0x9c0], R16 ;  /* 0x0009c01001007387 */ /* 0x000fe80000100a00 */
[----:B------:R0:W-:Y:S04]  /*a3710*/  STL.64 [R1+0x9c8], R18 ;  /* 0x0009c81201007387 */ /* 0x0001e80000100a00 */
[----:B0-----:R-:W2:Y:S04]  /*a3720*/  LDL.LU.64 R18, [R1+0x8f40] ;  /* 0x008f400001127983 */ /* 0x001ea80000300a00 */
[----:B------:R-:W2:Y:S04]  /*a3730*/  LDL.LU.64 R16, [R1+0x8f38] ;  /* 0x008f380001107983 */ /* 0x000ea80000300a00 */
[----:B------:R-:W-:Y:S04]  /*a3740*/  STL [R1], R8 ;  /* 0x0000000801007387 */ /* 0x000fe80000100800 */
[----:B------:R-:W4:Y:S04]  /*a3750*/  LDL R27, [R1+0x1bf4] ;  /* 0x001bf400011b7983 */ /* 0x000f280000100800 */
[----:B------:R-:W4:Y:S04]  /*a3760*/  LDL.LU R4, [R1+0xf10] ;  /* 0x000f100001047983 */ /* 0x000f280000300800 */
[----:B------:R-:W4:Y:S04]  /*a3770*/  LDL.LU R5, [R1+0xf14] ;  /* 0x000f140001057983 */ /* 0x000f280000300800 */
[----:B------:R-:W4:Y:S04]  /*a3780*/  LDL.LU R6, [R1+0xf18] ;  /* 0x000f180001067983 */ /* 0x000f280000300800 */
[----:B------:R-:W4:Y:S01]  /*a3790*/  LDL.LU R7, [R1+0xf1c] ;  /* 0x000f1c0001077983 */ /* 0x000f220000300800 */
[----:B---3--:R-:W-:-:S03]  /*a37a0*/  F2FP.F16.E4M3.UNPACK_B R9, R23 ;  /* 0x00000017ff09723e */ /* 0x008fc600020006ff */
[----:B------:R-:W3:Y:S04]  /*a37b0*/  LDL R24, [R1+0x1c00] ;  /* 0x001c000001187983 */ /* 0x000ee80000100800 */
[----:B--2---:R-:W-:Y:S01]  /*a37c0*/  HMMA.16816.F32 R16, R12, R8, R16 ;  /* 0x000000080c10723c */ /* 0x004fe20000001810 */
[----:B----4-:R-:W-:Y:S04]  /*a37d0*/  STL.64 [R1+0x8f20], R6 ;  /* 0x008f200601007387 */ /* 0x010fe80000100a00 */
[----:B------:R0:W-:Y:S04]  /*a37e0*/  STL.64 [R1+0x8f18], R4 ;  /* 0x008f180401007387 */ /* 0x0001e80000100a00 */
[----:B0-----:R-:W2:Y:S04]  /*a37f0*/  LDL.LU R4, [R1+0xef0] ;  /* 0x000ef00001047983 */ /* 0x001ea80000300800 */
[----:B------:R-:W2:Y:S04]  /*a3800*/  LDL.LU R5, [R1+0xef4] ;  /* 0x000ef40001057983 */ /* 0x000ea80000300800 */
[----:B------:R-:W2:Y:S04]  /*a3810*/  LDL.LU R6, [R1+0xef8] ;  /* 0x000ef80001067983 */ /* 0x000ea80000300800 */
[----:B------:R-:W2:Y:S04]  /*a3820*/  LDL.LU R7, [R1+0xefc] ;  /* 0x000efc0001077983 */ /* 0x000ea80000300800 */
[----:B------:R-:W4:Y:S04]  /*a3830*/  LDL R25, [R1+0x1c04] ;  /* 0x001c040001197983 */ /* 0x000f280000100800 */
[----:B------:R-:W2:Y:S04]  /*a3840*/  LDL R22, [R1+0x1c10] ;  /* 0x001c100001167983 */ /* 0x000ea80000100800 */
[----:B------:R-:W-:Y:S04]  /*a3850*/  STL [R1+0x8ef0], R0 ;  /* 0x008ef00001007387 */ /* 0x000fe80000100800 */
[----:B------:R-:W-:Y:S04]  /*a3860*/  STL [R1+0x4], R9 ;  /* 0x0000040901007387 */ /* 0x000fe80000100800 */
[----:B------:R-:W-:Y:S04]  /*a3870*/  STL.64 [R1+0xa10], R16 ;  /* 0x000a101001007387 */ /* 0x000fe80000100a00 */
[----:B------:R0:W-:Y:S04]  /*a3880*/  STL.64 [R1+0xa18], R18 ;  /* 0x000a181201007387 */ /* 0x0001e80000100a00 */
[----:B0-----:R-:W2:Y:S04]  /*a3890*/  LDL.LU.64 R18, [R1+0x8f30] ;  /* 0x008f300001127983 */ /* 0x001ea80000300a00 */
[----:B------:R-:W2:Y:S01]  /*a38a0*/  LDL.LU.64 R16, [R1+0x8f28] ;  /* 0x008f280001107983 */ /* 0x000ea20000300a00 */
[----:B------:R-:W-:-:S02]  /*a38b0*/  F2FP.F16.E4M3.UNPACK_B R28, R28 ;  /* 0x0000001cff1c723e */ /* 0x000fc400020006ff */
[----:B------:R-:W-:Y:S01]  /*a38c0*/  F2FP.F16.E4M3.UNPACK_B R29, R29 ;  /* 0x0000001dff1d723e */ /* 0x000fe200020006ff */
[----:B------:R-:W-:Y:S02]  /*a38d0*/  IMAD.MOV.U32 R0, RZ, RZ, R8 ;  /* 0x000000ffff007224 */ /* 0x000fe400078e0008 */
[----:B------:R-:W-:Y:S01]  /*a38e0*/  IMAD.MOV.U32 R2, RZ, RZ, R9 ;  /* 0x000000ffff027224 */ /* 0x000fe200078e0009 */
[----:B------:R-:W3:Y:S04]  /*a38f0*/  LDL R23, [R1+0x1c14] ;  /* 0x001c140001177983 */ /* 0x000ee80000100800 */
[----:B------:R-:W3:Y:S01]  /*a3900*/  LDL R21, [R1+0x1c24] ;  /* 0x001c240001157983 */ /* 0x000ee20000100800 */
[----:B--2---:R-:W-:-:S15]  /*a3910*/  HMMA.16816.F32 R8, R12, R28, R16 ;  /* 0x0000001c0c08723c */ /* 0x004fde0000001810 */
[----:B------:R-:W-:-:S04]  /*a3920*/  NOP ;  /* 0x0000000000007918 */ /* 0x000fc80000000000 */
[----:B------:R-:W-:Y:S04]  /*a3930*/  STL.64 [R1+0xa70], R8 ;  /* 0x000a700801007387 */ /* 0x000fe80000100a00 */
[----:B------:R0:W-:Y:S04]  /*a3940*/  STL.64 [R1+0xa78], R10 ;  /* 0x000a780a01007387 */ /* 0x0001e80000100a00 */
[----:B------:R-:W2:Y:S04]  /*a3950*/  LDL R18, [R1+0x1c40] ;  /* 0x001c400001127983 */ /* 0x000ea80000100800 */
[----:B------:R-:W2:Y:S04]  /*a3960*/  LDL R17, [R1+0x1c34] ;  /* 0x001c340001117983 */ /* 0x000ea80000100800 */
[----:B0-----:R-:W2:Y:S04]  /*a3970*/  LDL R10, [R1+0x1c50] ;  /* 0x001c5000010a7983 */ /* 0x001ea80000100800 */
[----:B------:R-:W2:Y:S04]  /*a3980*/  LDL R11, [R1+0x1c54] ;  /* 0x001c5400010b7983 */ /* 0x000ea80000100800 */
[----:B------:R-:W-:Y:S04]  /*a3990*/  STL [R1+0x8e8c], R28 ;  /* 0x008e8c1c01007387 */ /* 0x000fe80000100800 */
[----:B------:R-:W-:Y:S04]  /*a39a0*/  STL [R1+0x8e88], R29 ;  /* 0x008e881d01007387 */ /* 0x000fe80000100800 */
[----:B------:R-:W2:Y:S04]  /*a39b0*/  LDL R19, [R1+0x1c44] ;  /* 0x001c440001137983 */ /* 0x000ea80000100800 */
[----:B------:R-:W3:Y:S01]  /*a39c0*/  LDL R16, [R1+0x1c30] ;  /* 0x001c300001107983 */ /* 0x000ee20000100800 */
[----:B------:R-:W-:-:S02]  /*a39d0*/  F2FP.F16.E4M3.UNPACK_B R26, R26 ;  /* 0x0000001aff1a723e */ /* 0x000fc400020006ff */
[----:B------:R-:W-:Y:S01]  /*a39e0*/  F2FP.F16.E4M3.UNPACK_B R27, R27 ;  /* 0x0000001bff1b723e */ /* 0x000fe200020006ff */
[----:B------:R-:W4:Y:S06]  /*a39f0*/  LDL R20, [R1+0x1c20] ;  /* 0x001c200001147983 */ /* 0x000f2c0000100800 */
        /* <DEDUP_REMOVED lines=11> */
[----:B------:R-:W-:-:S02]  /*a3ab0*/  F2FP.F16.E4M3.UNPACK_B R24, R24 ;  /* 0x00000018ff18723e */ /* 0x000fc400020006ff */
[----:B----4-:R-:W-:Y:S01]  /*a3ac0*/  F2FP.F16.E4M3.UNPACK_B R25, R25 ;  /* 0x00000019ff19723e */ /* 0x010fe200020006ff */
        /* <DEDUP_REMOVED lines=8> */
[----:B------:R-:W4:Y:S04]  /*a3b50*/  LDL.LU R26, [R1+0xfc8] ;  /* 0x000fc800011a7983 */ /* 0x000f280000300800 */
[----:B------:R-:W4:Y:S01]  /*a3b60*/  LDL.LU R27, [R1+0xfcc] ;  /* 0x000fcc00011b7983 */ /* 0x000f220000300800 */
[----:B------:R-:W-:-:S02]  /*a3b70*/  F2FP.F16.E4M3.UNPACK_B R22, R22 ;  /* 0x00000016ff16723e */ /* 0x000fc400020006ff */
[----:B------:R-:W-:Y:S01]  /*a3b80*/  F2FP.F16.E4M3.UNPACK_B R23, R23 ;  /* 0x00000017ff17723e */ /* 0x000fe200020006ff */
[----:B----4-:R-:W-:Y:S04]  /*a3b90*/  STL.64 [R1+0x8f00], R26 ;  /* 0x008f001a01007387 */ /* 0x010fe80000100a00 */
[----:B---3--:R0:W-:Y:S04]  /*a3ba0*/  STL.64 [R1+0x8ef8], R24 ;  /* 0x008ef81801007387 */ /* 0x0081e80000100a00 */
[----:B0-----:R-:W3:Y:S04]  /*a3bb0*/  LDL.LU R24, [R1+0xf70] ;  /* 0x000f700001187983 */ /* 0x001ee80000300800 */
[----:B------:R-:W3:Y:S04]  /*a3bc0*/  LDL.LU R25, [R1+0xf74] ;  /* 0x000f740001197983 */ /* 0x000ee80000300800 */
[----:B------:R-:W3:Y:S04]  /*a3bd0*/  LDL.LU R26, [R1+0xf78] ;  /* 0x000f7800011a7983 */ /* 0x000ee80000300800 */
[----:B------:R-:W3:Y:S01]  /*a3be0*/  LDL.LU R27, [R1+0xf7c] ;  /* 0x000f7c00011b7983 */ /* 0x000ee20000300800 */
[----:B------:R-:W-:-:S02]  /*a3bf0*/  F2FP.F16.E4M3.UNPACK_B R20, R20 ;  /* 0x00000014ff14723e */ /* 0x000fc400020006ff */
[----:B------:R-:W-:Y:S01]  /*a3c00*/  F2FP.F16.E4M3.UNPACK_B R21, R21 ;  /* 0x00000015ff15723e */ /* 0x000fe200020006ff */
[C---:B--2---:R-:W-:Y:S01]  /*a3c10*/  HMMA.16816.F32 R16, R12.reuse, R22, R16 ;  /* 0x000000160c10723c */ /* 0x044fe20000001810 */
[----:B------:R-:W2:Y:S04]  /*a3c20*/  LDL R8, [R1+0x1c60] ;  /* 0x001c600001087983 */ /* 0x000ea80000100800 */
[----:B------:R-:W4:Y:S04]  /*a3c30*/  LDL.LU R4, [R1+0x1160] ;  /* 0x0011600001047983 */ /* 0x000f280000300800 */
[----:B------:R-:W4:Y:S04]  /*a3c40*/  LDL.LU R5, [R1+0x1164] ;  /* 0x0011640001057983 */ /* 0x000f280000300800 */
[----:B------:R-:W4:Y:S04]  /*a3c50*/  LDL.LU R6, [R1+0x1168] ;  /* 0x0011680001067983 */ /* 0x000f280000300800 */
[----:B------:R-:W4:Y:S04]  /*a3c60*/  LDL.LU R7, [R1+0x116c] ;  /* 0x00116c0001077983 */ /* 0x000f280000300800 */
[----:B------:R-:W2:Y:S04]  /*a3c70*/  LDL R9, [R1+0x1c64] ;  /* 0x001c640001097983 */ /* 0x000ea80000100800 */
        /* <DEDUP_REMOVED lines=8> */
[----:B0-----:R-:W3:Y:S04]  /*a3d00*/  LDL.LU.64 R26, [R1+0x8f00] ;  /* 0x008f0000011a7983 */ /* 0x001ee80000300a00 */
[----:B------:R-:W3:Y:S04]  /*a3d10*/  LDL.LU.64 R24, [R1+0x8ef8] ;  /* 0x008ef80001187983 */ /* 0x000ee80000300a00 */
[----:B------:R-:W-:Y:S04]  /*a3d20*/  STL.64 [R1+0x8e40], R22 ;  /* 0x008e401601007387 */ /* 0x000fe80000100a00 */
[----:B------:R0:W-:Y:S04]  /*a3d30*/  STL.64 [R1+0x8e38], R20 ;  /* 0x008e381401007387 */ /* 0x0001e80000100a00 */
[----:B0-----:R-:W3:Y:S04]  /*a3d40*/  LDL.LU R20, [R1+0xfa0] ;  /* 0x000fa00001147983 */ /* 0x001ee80000300800 */
[----:B------:R-:W3:Y:S04]  /*a3d50*/  LDL.LU R21, [R1+0xfa4] ;  /* 0x000fa40001157983 */ /* 0x000ee80000300800 */
[----:B------:R-:W3:Y:S04]  /*a3d60*/  LDL.LU R22, [R1+0xfa8] ;  /* 0x000fa80001167983 */ /* 0x000ee80000300800 */
[----:B------:R-:W3:Y:S01]  /*a3d70*/  LDL.LU R23, [R1+0xfac] ;  /* 0x000fac0001177983 */ /* 0x000ee20000300800 */
[----:B--2---:R-:W-:-:S02]  /*a3d80*/  F2FP.F16.E4M3.UNPACK_B R18, R18 ;  /* 0x00000012ff12723e */ /* 0x004fc400020006ff */
[----:B------:R-:W-:Y:S02]  /*a3d90*/  F2FP.F16.E4M3.UNPACK_B R19, R19 ;  /* 0x00000013ff13723e */ /* 0x000fe400020006ff */
[----:B------:R-:W-:Y:S02]  /*a3da0*/  F2FP.F16.E4M3.UNPACK_B R16, R16 ;  /* 0x00000010ff10723e */ /* 0x000fe400020006ff */
[----:B------:R-:W-:-:S03]  /*a3db0*/  F2FP.F16.E4M3.UNPACK_B R17, R17 ;  /* 0x00000011ff11723e */ /* 0x000fc600020006ff */
[----:B---3--:R-:W-:-:S15]  /*a3dc0*/  HMMA.16816.F32 R20, R12, R18, R20 ;  /* 0x000000120c14723c */ /* 0x008fde0000001814 */
        /* <DEDUP_REMOVED lines=16> */
[----:B------:R-:W-:-:S02]  /*a3ed0*/  F2FP.F16.E4M3.UNPACK_B R10, R10 ;  /* 0x0000000aff0a723e */ /* 0x000fc400020006ff */
[----:B------:R-:W-:Y:S01]  /*a3ee0*/  F2FP.F16.E4M3.UNPACK_B R11, R11 ;  /* 0x0000000bff0b723e */ /* 0x000fe200020006ff */
        /* <DEDUP_REMOVED lines=27> */
[----:B------:R-:W3:Y:S04]  /*a40a0*/  LDL R6, [R1+0x1c70] ;  /* 0x001c700001067983 */ /* 0x000ee80000100800 */
[----:B------:R-:W4:Y:S04]  /*a40b0*/  LDL R7, [R1+0x1c74] ;  /* 0x001c740001077983 */ /* 0x000f280000100800 */
[----:B------:R-:W2:Y:S04]  /*a40c0*/  LDL R4, [R1+0x1c80] ;  /* 0x001c800001047983 */ /* 0x000ea80000100800 */
[----:B------:R-:W2:Y:S04]  /*a40d0*/  LDL R5, [R1+0x1c84] ;  /* 0x001c840001057983 */ /* 0x000ea80000100800 */
[----:B------:R-:W2:Y:S04]  /*a40e0*/  LDL R2, [R1+0x1c90] ;  /* 0x001c900001027983 */ /* 0x000ea80000100800 */
[----:B------:R-:W2:Y:S04]  /*a40f0*/  LDL R3, [R1+0x1c94] ;  /* 0x001c940001037983 */ /* 0x000ea80000100800 */
        /* <DEDUP_REMOVED lines=17> */
[----:B------:R-:W-:-:S02]  /*a4210*/  F2FP.F16.E4M3.UNPACK_B R8, R8 ;  /* 0x00000008ff08723e */ /* 0x000fc400020006ff */
        /* <DEDUP_REMOVED lines=23> */
[----:B----4-:R-:W-:Y:S01]  /*a4390*/  F2FP.F16.E4M3.UNPACK_B R7, R7 ;  /* 0x00000007ff07723e */ /* 0x010fe200020006ff */
        /* <DEDUP_REMOVED lines=12> */
[----:B------:R-:W-:-:S02]  /*a4460*/  F2FP.F16.E4M3.UNPACK_B R4, R4 ;  /* 0x00000004ff04723e */ /* 0x000fc400020006ff */
[----:B------:R-:W-:-:S07]  /*a4470*/  F2FP.F16.E4M3.UNPACK_B R5, R5 ;  /* 0x00000005ff05723e */ /* 0x000fce00020006ff */
        /* <DEDUP_REMOVED lines=18> */
[----:B------:R-:W-:Y:S02]  /*a45a0*/  F2FP.F16.E4M3.UNPACK_B R2, R2 ;  /* 0x00000002ff02723e */ /* 0x000fe400020006ff */
[----:B------:R-:W-:Y:S01]  /*a45b0*/  F2FP.F16.E4M3.UNPACK_B R3, R3 ;  /* 0x00000003ff03723e */ /* 0x000fe200020006ff */
        /* <DEDUP_REMOVED lines=2718> */
[----:B------:R-:W2:Y:S01]  /*aefa0*/  LDL.LU.64 R24, [R1+0x8268] ;  /* 0x0082680001187983 */ /* 0x000ea20000300a00 */
[----:B------:R-:W-:Y:S03]  /*aefb0*/  HMMA.16816.F32 R12, R12, R2, R20 ;  /* 0x000000020c0c723c */ /* 0x000fe60000001814 */
[----:B------:R0:W-:Y:S04]  /*aefc0*/  STL [R1+0x81b4], R4 ;  /* 0x0081b40401007387 */ /* 0x0001e80000100800 */
[----:B------:R1:W-:Y:S04]  /*aefd0*/  STL [R1+0x81b0], R5 ;  /* 0x0081b00501007387 */ /* 0x0003e80000100800 */
[----:B------:R-:W-:Y:S01]  /*aefe0*/  STL.64 [R1+0x8260], R6 ;  /* 0x0082600601007387 */ /* 0x000fe20000100a00 */
[----:B---3--:R-:W-:-:S02]  /*aeff0*/  IMAD R8, R10, 0x100, R9 ;  /* 0x000001000a087824 */ /* 0x008fc400078e0209 */
[----:B------:R-:W-:Y:S01]  /*af000*/  IMAD R0, R0, 0x100, R19 ;  /* 0x0000010000007824 */ /* 0x000fe200078e0213 */
[----:B------:R-:W-:Y:S04]  /*af010*/  STL [R1+0x819c], R2 ;  /* 0x00819c0201007387 */ /* 0x000fe80000100800 */
[----:B------:R-:W-:Y:S01]  /*af020*/  STL [R1+0x8198], R3 ;  /* 0x0081980301007387 */ /* 0x000fe20000100800 */
[----:B0-----:R-:W-:Y:S02]  /*af030*/  IMAD R4, R18, 0x100, R17 ;  /* 0x0000010012047824 */ /* 0x001fe400078e0211 */
[----:B-1----:R-:W-:Y:S01]  /*af040*/  IMAD R5, R16, 0x100, R11 ;  /* 0x0000010010057824 */ /* 0x002fe200078e020b */
[----:B------:R0:W-:Y:S04]  /*af050*/  STL.64 [R1+0x280], R12 ;  /* 0x0002800c01007387 */ /* 0x0001e80000100a00 */
[----:B------:R1:W-:Y:S01]  /*af060*/  STL.64 [R1+0x288], R14 ;  /* 0x0002880e01007387 */ /* 0x0003e20000100a00 */
[----:B0-----:R-:W-:-:S02]  /*af070*/  F2FP.F16.E4M3.UNPACK_B R12, R8 ;  /* 0x00000008ff0c723e */ /* 0x001fc400020006ff */
[----:B------:R-:W-:Y:S02]  /*af080*/  F2FP.F16.E4M3.UNPACK_B R13, R5 ;  /* 0x00000005ff0d723e */ /* 0x000fe400020006ff */
[----:B-1----:R-:W-:Y:S02]  /*af090*/  F2FP.F16.E4M3.UNPACK_B R14, R4 ;  /* 0x00000004ff0e723e */ /* 0x002fe400020006ff */
[----:B------:R-:W-:-:S07]  /*af0a0*/  F2FP.F16.E4M3.UNPACK_B R15, R0 ;  /* 0x00000000ff0f723e */ /* 0x000fce00020006ff */
        /* <DEDUP_REMOVED lines=34> */
[----:B------:R-:W2:Y:S04]  /*af2d0*/  LDL.LU.64 R28, [R1] ;  /* 0x00000000011c7983 */ /* 0x000ea80000300a00 */
[----:B------:R-:W-:Y:S04]  /*af2e0*/  STL.64 [R1+0x8220], R22 ;  /* 0x0082201601007387 */ /* 0x000fe80000100a00 */
[----:B----4-:R0:W-:Y:S04]  /*af2f0*/  STL.64 [R1+0x8218], R20 ;  /* 0x0082181401007387 */ /* 0x0101e80000100a00 */
        /* <DEDUP_REMOVED lines=20> */
[----:B------:R-:W-:Y:S04]  /*af440*/  STL [R1+0x81bc], R2 ;  /* 0x0081bc0201007387 */ /* 0x000fe80000100800 */
[----:B------:R0:W-:Y:S04]  /*af450*/  STL [R1+0x81b8], R3 ;  /* 0x0081b80301007387 */ /* 0x0001e80000100800 */
[----:B0-----:R-:W2:Y:S02]  /*af460*/  LDL.LU.64 R2, [R1+0x10] ;  /* 0x0000100001027983 */ /* 0x001ea40000300a00 */
[----:B--2---:R-:W-:-:S15]  /*af470*/  HMMA.16816.F32 R4, R12, R2, R4 ;  /* 0x000000020c04723c */ /* 0x004fde0000001804 */
[----:B------:R-:W-:-:S04]  /*af480*/  NOP ;  /* 0x0000000000007918 */ /* 0x000fc80000000000 */
[----:B------:R0:W-:Y:S04]  /*af490*/  STL.64 [R1+0x360], R4 ;  /* 0x0003600401007387 */ /* 0x0001e80000100a00 */
[----:B------:R1:W-:Y:S01]  /*af4a0*/  STL.64 [R1+0x368], R6 ;  /* 0x0003680601007387 */ /* 0x0003e20000100a00 */
[----:B0-----:R-:W-:-:S03]  /*af4b0*/  IMAD.MOV.U32 R5, RZ, RZ, R2 ;  /* 0x000000ffff057224 */ /* 0x001fc600078e0002 */
[----:B-1----:R-:W2:Y:S04]  /*af4c0*/  LDL.LU.64 R6, [R1+0x8260] ;  /* 0x0082600001067983 */ /* 0x002ea80000300a00 */
[----:B------:R0:W-:Y:S04]  /*af4d0*/  STL [R1+0x81c0], R5 ;  /* 0x0081c00501007387 */ /* 0x0001e80000100800 */
[----:B0-----:R-:W2:Y:S02]  /*af4e0*/  LDL.LU.64 R4, [R1+0x8] ;  /* 0x0000080001047983 */ /* 0x001ea40000300a00 */
        /* <DEDUP_REMOVED lines=22> */
[----:B0-----:R-:W4:Y:S04]  /*af650*/  LDL.LU.64 R26, [R1+0x8230] ;  /* 0x00823000011a7983 */ /* 0x001f280000300a00 */
[----:B------:R-:W2:Y:S04]  /*af660*/  LDL.LU.64 R24, [R1+0x8228] ;  /* 0x0082280001187983 */ /* 0x000ea80000300a00 */
[----:B------:R-:W-:Y:S04]  /*af670*/  STL [R1+0x81a0], R28 ;  /* 0x0081a01c01007387 */ /* 0x000fe80000100800 */
        /* <DEDUP_REMOVED lines=58> */
[----:B------:R4:W-:Y:S04]  /*afa20*/  STL.64 [R1+0x2c8], R18 ;  /* 0x0002c81201007387 */ /* 0x0009e80000100a00 */
[----:B------:R-:W-:Y:S04]  /*afa30*/  STL.64 [R1+0x80c0], R10 ;  /* 0x0080c00a01007387 */ /* 0x000fe80000100a00 */
[----:B---3--:R0:W-:Y:S01]  /*afa40*/  STL.64 [R1+0x80b8], R8 ;  /* 0x0080b80801007387 */ /* 0x0081e20000100a00 */
[C---:B----4-:R-:W-:Y:S08]  /*afa50*/  HMMA.16816.F32 R16, R12.reuse, R8, R20 ;  /* 0x000000080c10723c */ /* 0x050ff00000001814 */
[----:B0-----:R-:W-:Y:S11]  /*afa60*/  HMMA.16816.F32 R8, R12, R6, R24 ;  /* 0x000000060c08723c */ /* 0x001ff60000001818 */
[----:B------:R-:W-:Y:S04]  /*afa70*/  STL.64 [R1+0x2b0], R16 ;  /* 0x0002b01001007387 */ /* 0x000fe80000100a00 */
[----:B------:R-:W-:Y:S04]  /*afa80*/  STL.64 [R1+0x2b8], R18 ;  /* 0x0002b81201007387 */ /* 0x000fe80000100a00 */
[----:B------:R-:W-:Y:S04]  /*afa90*/  STL [R1+0x81a4], R7 ;  /* 0x0081a40701007387 */ /* 0x000fe80000100800 */
[----:B------:R-:W2:Y:S04]  /*afaa0*/  LDL.LU R20, [R1+0x6e0] ;  /* 0x0006e00001147983 */ /* 0x000ea80000300800 */
[----:B------:R-:W-:Y:S04]  /*afab0*/  STL.64 [R1+0x2a0], R8 ;  /* 0x0002a00801007387 */ /* 0x000fe80000100a00 */
[----:B------:R-:W-:Y:S04]  /*afac0*/  STL.64 [R1+0x2a8], R10 ;  /* 0x0002a80a01007387 */ /* 0x000fe80000100a00 */
        /* <DEDUP_REMOVED lines=8> */
[----:B------:R-:W3:Y:S04]  /*afb50*/  LDL.LU R23, [R1+0x6fc] ;  /* 0x0006fc0001177983 */ /* 0x000ee80000300800 */
[----:B---3--:R0:W-:Y:S02]  /*afb60*/  STL.64 [R1+0x8120], R22 ;  /* 0x0081201601007387 */ /* 0x0081e40000100a00 */
[----:B0-----:R-:W-:-:S02]  /*afb70*/  IMAD.MOV.U32 R22, RZ, RZ, R5 ;  /* 0x000000ffff167224 */ /* 0x001fc400078e0005 */
[----:B------:R-:W-:Y:S01]  /*afb80*/  IMAD.MOV.U32 R23, RZ, RZ, R2 ;  /* 0x000000ffff177224 */ /* 0x000fe200078e0002 */
[----:B------:R-:W3:Y:S04]  /*afb90*/  LDL.LU R5, [R1+0x81c0] ;  /* 0x0081c00001057983 */ /* 0x000ee80000300800 */
[----:B------:R-:W4:Y:S04]  /*afba0*/  LDL.LU R2, [R1+0x81bc] ;  /* 0x0081bc0001027983 */ /* 0x000f280000300800 */
[----:B--2---:R0:W-:Y:S04]  /*afbb0*/  STL.64 [R1+0x8118], R20 ;  /* 0x0081181401007387 */ /* 0x0041e80000100a00 */
[----:B------:R-:W-:Y:S04]  /*afbc0*/  STL.64 [R1+0x8138], R22 ;  /* 0x0081381601007387 */ /* 0x000fe80000100a00 */
[----:B------:R-:W2:Y:S04]  /*afbd0*/  LDL.LU R24, [R1+0x700] ;  /* 0x0007000001187983 */ /* 0x000ea80000300800 */
[----:B------:R-:W2:Y:S04]  /*afbe0*/  LDL.LU R25, [R1+0x704] ;  /* 0x0007040001197983 */ /* 0x000ea80000300800 */
[----:B------:R-:W2:Y:S04]  /*afbf0*/  LDL.LU R26, [R1+0x708] ;  /* 0x00070800011a7983 */ /* 0x000ea80000300800 */
[----:B------:R-:W2:Y:S01]  /*afc00*/  LDL.LU R27, [R1+0x70c] ;  /* 0x00070c00011b7983 */ /* 0x000ea20000300800 */
[----:B0-----:R-:W-:-:S02]  /*afc10*/  IMAD.MOV.U32 R20, RZ, RZ, R3 ;  /* 0x000000ffff147224 */ /* 0x001fc400078e0003 */
[----:B------:R-:W-:Y:S01]  /*afc20*/  IMAD.MOV.U32 R21, RZ, RZ, R4 ;  /* 0x000000ffff157224 */ /* 0x000fe200078e0004 */
[----:B------:R-:W3:Y:S04]  /*afc30*/  LDL.LU R3, [R1+0x81b8] ;  /* 0x0081b80001037983 */ /* 0x000ee80000300800 */
[----:B------:R-:W3:Y:S04]  /*afc40*/  LDL.LU R4, [R1+0x81b4] ;  /* 0x0081b40001047983 */ /* 0x000ee80000300800 */
[----:B------:R-:W-:Y:S04]  /*afc50*/  STL.64 [R1+0x8150], R20 ;  /* 0x0081501401007387 */ /* 0x000fe80000100a00 */
[----:B--2---:R-:W-:Y:S04]  /*afc60*/  STL.64 [R1+0x8130], R26 ;  /* 0x0081301a01007387 */ /* 0x004fe80000100a00 */
[----:B------:R0:W-:Y:S04]  /*afc70*/  STL.64 [R1+0x8128], R24 ;  /* 0x0081281801007387 */ /* 0x0001e80000100a00 */
[----:B0-----:R-:W2:Y:S04]  /*afc80*/  LDL.LU R24, [R1+0x710] ;  /* 0x0007100001187983 */ /* 0x001ea80000300800 */
[----:B------:R-:W2:Y:S04]  /*afc90*/  LDL.LU R25, [R1+0x714] ;  /* 0x0007140001197983 */ /* 0x000ea80000300800 */
[----:B------:R-:W2:Y:S04]  /*afca0*/  LDL.LU R26, [R1+0x718] ;  /* 0x00071800011a7983 */ /* 0x000ea80000300800 */
[----:B------:R-:W2:Y:S01]  /*afcb0*/  LDL.LU R27, [R1+0x71c] ;  /* 0x00071c00011b7983 */ /* 0x000ea20000300800 */
[----:B---3--:R-:W-:-:S02]  /*afcc0*/  IMAD.MOV.U32 R22, RZ, RZ, R5 ;  /* 0x000000ffff167224 */ /* 0x008fc400078e0005 */
        /* <DEDUP_REMOVED lines=12> */
[----:B0-----:R-:W2:Y:S01]  /*afd90*/  LDL.LU R24, [R1+0x730] ;  /* 0x0007300001187983 */ /* 0x001ea20000300800 */
[----:B---3--:R-:W-:-:S03]  /*afda0*/  IMAD.MOV.U32 R25, RZ, RZ, R0 ;  /* 0x000000ffff197224 */ /* 0x008fc600078e0000 */
        /* <DEDUP_REMOVED lines=9> */
[----:B----4-:R-:W-:-:S03]  /*afe40*/  IMAD.MOV.U32 R21, RZ, RZ, R2 ;  /* 0x000000ffff157224 */ /* 0x010fc600078e0002 */
[----:B------:R-:W4:Y:S04]  /*afe50*/  LDL.LU R23, [R1+0x236c] ;  /* 0x00236c0001177983 */ /* 0x000f280000300800 */
[----:B------:R-:W4:Y:S01]  /*afe60*/  LDL.LU R2, [R1+0x2378] ;  /* 0x0023780001027983 */ /* 0x000f220000300800 */
[----:B------:R-:W-:-:S03]  /*afe70*/  IMAD.MOV.U32 R20, RZ, RZ, R3 ;  /* 0x000000ffff147224 */ /* 0x000fc600078e0003 */
[----:B------:R-:W4:Y:S04]  /*afe80*/  LDL.LU R22, [R1+0x2374] ;  /* 0x0023740001167983 */ /* 0x000f280000300800 */
[----:B------:R-:W4:Y:S01]  /*afe90*/  LDL.LU R3, [R1+0x2380] ;  /* 0x0023800001037983 */ /* 0x000f220000300800 */
[----:B---3--:R-:W-:-:S03]  /*afea0*/  IMAD.MOV.U32 R11, RZ, RZ, R0 ;  /* 0x000000ffff0b7224 */ /* 0x008fc600078e0000 */
[----:B------:R-:W3:Y:S04]  /*afeb0*/  LDL.LU R0, [R1+0x237c] ;  /* 0x00237c0001007983 */ /* 0x000ee80000300800 */
[----:B--2---:R-:W-:Y:S04]  /*afec0*/  STL.64 [R1+0x8178], R26 ;  /* 0x0081781a01007387 */ /* 0x004fe80000100a00 */
[----:B------:R0:W-:Y:S04]  /*afed0*/  STL.64 [R1+0x8170], R24 ;  /* 0x0081701801007387 */ /* 0x0001e80000100a00 */
[----:B0-----:R-:W2:Y:S04]  /*afee0*/  LDL.LU R24, [R1+0x740] ;  /* 0x0007400001187983 */ /* 0x001ea80000300800 */
        /* <DEDUP_REMOVED lines=14> */
[----:B------:R-:W-:-:S02]  /*affd0*/  IMAD R29, R29, 0x100, R7 ;  /* 0x000001001d1d7824 */ /* 0x000fc400078e0207 */
[----:B----4-:R-:W-:Y:S02]  /*affe0*/  IMAD R23, R23, 0x100, R28 ;  /* 0x0000010017177824 */ /* 0x010fe400078e021c */
[----:B------:R-:W-:Y:S02]  /*afff0*/  IMAD R22, R22, 0x100, R2 ;  /* 0x0000010016167824 */ /* 0x000fe400078e0202 */
[----:B---3--:R-:W-:Y:S01]  /*b0000*/  IMAD R0, R0, 0x100, R3 ;  /* 0x0000010000007824 */ /* 0x008fe200078e0203 */
[----:B--2---:R-:W-:Y:S04]  /*b0010*/  STL.64 [R1+0x80e0], R18 ;  /* 0x0080e01201007387 */ /* 0x004fe80000100a00 */
[----:B------:R0:W-:Y:S04]  /*b0020*/  STL.64 [R1+0x80d8], R16 ;  /* 0x0080d81001007387 */ /* 0x0001e80000100a00 */
[----:B0-----:R-:W2:Y:S04]  /*b0030*/  LDL.LU R16, [R1+0x6d0] ;  /* 0x0006d00001107983 */ /* 0x001ea80000300800 */
[----:B------:R-:W2:Y:S04]  /*b0040*/  LDL.LU R17, [R1+0x6d4] ;  /* 0x0006d40001117983 */ /* 0x000ea80000300800 */
[----:B------:R-:W2:Y:S04]  /*b0050*/  LDL.LU R18, [R1+0x6d8] ;  /* 0x0006d80001127983 */ /* 0x000ea80000300800 */
[----:B------:R-:W2:Y:S04]  /*b0060*/  LDL.LU R19, [R1+0x6dc] ;  /* 0x0006dc0001137983 */ /* 0x000ea80000300800 */
[----:B------:R0:W-:Y:S04]  /*b0070*/  STL.64 [R1+0x290], R8 ;  /* 0x0002900801007387 */ /* 0x0001e80000100a00 */
[----:B------:R1:W-:Y:S04]  /*b0080*/  STL.64 [R1+0x298], R10 ;  /* 0x0002980a01007387 */ /* 0x0003e80000100a00 */
[----:B0-----:R-:W3:Y:S04]  /*b0090*/  LDL.LU R8, [R1+0x6b0] ;  /* 0x0006b00001087983 */ /* 0x001ee80000300800 */
[----:B------:R-:W3:Y:S04]  /*b00a0*/  LDL.LU R9, [R1+0x6b4] ;  /* 0x0006b40001097983 */ /* 0x000ee80000300800 */
[----:B-1----:R-:W3:Y:S04]  /*b00b0*/  LDL.LU R10, [R1+0x6b8] ;  /* 0x0006b800010a7983 */ /* 0x002ee80000300800 */
[----:B------:R-:W3:Y:S04]  /*b00c0*/  LDL.LU R11, [R1+0x6bc] ;  /* 0x0006bc00010b7983 */ /* 0x000ee80000300800 */
[----:B------:R-:W4:Y:S04]  /*b00d0*/  LDL.LU R7, [R1+0x81a4] ;  /* 0x0081a40001077983 */ /* 0x000f280000300800 */
        /* <DEDUP_REMOVED lines=34> */
[----:B------:R-:W3:Y:S04]  /*b0300*/  LDL.LU.64 R26, [R1+0x8130] ;  /* 0x00813000011a7983 */ /* 0x000ee80000300a00 */
[----:B------:R-:W3:-:S13]  /*b0310*/  LDL.LU.64 R24, [R1+0x8128] ;  /* 0x0081280001187983 */ /* 0x000eda0000300a00 */
        /* <DEDUP_REMOVED lines=20> */
[----:B------:R1:W-:Y:S01]  /*b0460*/  STL [R1+0x138], R26 ;  /* 0x0001381a01007387 */ /* 0x0003e20000100800 */
[----:B------:R-:W-:-:S03]  /*b0470*/  IMAD.MOV.U32 R0, RZ, RZ, R27 ;  /* 0x000000ffff007224 */ /* 0x000fc600078e001b */
[----:B0-----:R-:W3:Y:S04]  /*b0480*/  LDL.LU R24, [R1+0x6a0] ;  /* 0x0006a00001187983 */ /* 0x001ee80000300800 */
[----:B------:R-:W3:Y:S04]  /*b0490*/  LDL.LU R25, [R1+0x6a4] ;  /* 0x0006a40001197983 */ /* 0x000ee80000300800 */
[----:B-1----:R-:W3:Y:S04]  /*b04a0*/  LDL.LU R26, [R1+0x6a8] ;  /* 0x0006a800011a7983 */ /* 0x002ee80000300800 */
[----:B------:R-:W3:Y:S04]  /*b04b0*/  LDL.LU R27, [R1+0x6ac] ;  /* 0x0006ac00011b7983 */ /* 0x000ee80000300800 */
[----:B------:R-:W-:Y:S01]  /*b04c0*/  STL [R1+0x74b0], R0 ;  /* 0x0074b00001007387 */ /* 0x000fe20000100800 */
        /* <DEDUP_REMOVED lines=19> */
[----:B0-----:R-:W2:Y:S04]  /*b0600*/  LDL.LU.64 R10, [R1+0x80c0] ;  /* 0x0080c000010a7983 */ /* 0x001ea80000300a00 */
[----:B------:R-:W2:Y:S04]  /*b0610*/  LDL.LU.64 R8, [R1+0x80b8] ;  /* 0x0080b80001087983 */ /* 0x000ea80000300a00 */
[----:B------:R-:W2:Y:S01]  /*b0620*/  LDL.LU R0, [R1+0x1bb4] ;  /* 0x001bb40001007983 */ /* 0x000ea20000300800 */
[----:B---3--:R-:W-:Y:S03]  /*b0630*/  HMMA.16816.F32 R16, R12, R16, R24 ;  /* 0x000000100c10723c */ /* 0x008fe60000001818 */
[----:B--2---:R-:W-:-:S15]  /*b0640*/  STL [R1+0x80a0], R0 ;  /* 0x0080a00001007387 */ /* 0x004fde0000100800 */
[----:B------:R-:W-:Y:S01]  /*b0650*/  NOP ;  /* 0x0000000000007918 */ /* 0x000fe20000000000 */
[----:B------:R0:W-:Y:S04]  /*b0660*/  STL.64 [R1+0xb0], R16 ;  /* 0x0000b01001007387 */ /* 0x0001e80000100a00 */
[----:B------:R1:W-:Y:S04]  /*b0670*/  STL.64 [R1+0xb8], R18 ;  /* 0x0000b81201007387 */ /* 0x0003e80000100a00 */
[----:B------:R-:W2:Y:S04]  /*b0680*/  LDL.LU R24, [R1+0x1bc0] ;  /* 0x001bc00001187983 */ /* 0x000ea80000300800 */
[----:B--2---:R-:W-:Y:S04]  /*b0690*/  STL [R1+0x80a4], R24 ;  /* 0x0080a41801007387 */ /* 0x004fe80000100800 */
[----:B------:R-:W2:Y:S04]  /*b06a0*/  LDL.LU R25, [R1+0x1bc4] ;  /* 0x001bc40001197983 */ /* 0x000ea80000300800 */
[----:B------:R-:W3:Y:S04]  /*b06b0*/  LDL.LU R26, [R1+0x1bd0] ;  /* 0x001bd000011a7983 */ /* 0x000ee80000300800 */
[----:B0-----:R-:W2:Y:S04]  /*b06c0*/  LDL.LU R16, [R1+0x9c0] ;  /* 0x0009c00001107983 */ /* 0x001ea80000300800 */
[----:B------:R-:W2:Y:S04]  /*b06d0*/  LDL.LU R17, [R1+0x9c4] ;  /* 0x0009c40001117983 */ /* 0x000ea80000300800 */
[----:B-1----:R-:W2:Y:S04]  /*b06e0*/  LDL.LU R18, [R1+0x9c8] ;  /* 0x0009c80001127983 */ /* 0x002ea80000300800 */
        /* <DEDUP_REMOVED lines=10> */
[----:B0-----:R-:W4:Y:S04]  /*b0790*/  LDL.LU R20, [R1+0x670] ;  /* 0x0006700001147983 */ /* 0x001f280000300800 */
[----:B------:R-:W4:Y:S04]  /*b07a0*/  LDL.LU R21, [R1+0x674] ;  /* 0x0006740001157983 */ /* 0x000f280000300800 */
[----:B-1----:R-:W4:Y:S04]  /*b07b0*/  LDL.LU R22, [R1+0x678] ;  /* 0x0006780001167983 */ /* 0x002f280000300800 */
[----:B------:R-:W4:Y:S04]  /*b07c0*/  LDL.LU R23, [R1+0x67c] ;  /* 0x00067c0001177983 */ /* 0x000f280000300800 */
[----:B------:R-:W3:Y:S04]  /*b07d0*/  LDL.LU R24, [R1+0x2388] ;  /* 0x0023880001187983 */ /* 0x000ee80000300800 */
[----:B------:R-:W3:Y:S01]  /*b07e0*/  LDL.LU R0, [R1+0x2390] ;  /* 0x0023900001007983 */ /* 0x000ee20000300800 */
[----:B--2---:R-:W-:-:S15]  /*b07f0*/  HMMA.16816.F32 R8, R12, R8, R16 ;  /* 0x000000080c08723c */ /* 0x004fde0000001810 */
[----:B------:R-:W-:-:S04]  /*b0800*/  NOP ;  /* 0x0000000000007918 */ /* 0x000fc80000000000 */
[----:B------:R-:W-:Y:S04]  /*b0810*/  STL.64 [R1+0x70], R8 ;  /* 0x0000700801007387 */ /* 0x000fe80000100a00 */
[----:B------:R-:W-:Y:S04]  /*b0820*/  STL.64 [R1+0x78], R10 ;  /* 0x0000780a01007387 */ /* 0x000fe80000100a00 */
[----:B------:R-:W2:Y:S04]  /*b0830*/  LDL.LU R2, [R1+0x2398] ;  /* 0x0023980001027983 */ /* 0x000ea80000300800 */
[----:B------:R-:W2:Y:S04]  /*b0840*/  LDL.LU R3, [R1+0x23a0] ;  /* 0x0023a00001037983 */ /* 0x000ea80000300800 */
[----:B------:R-:W2:Y:S04]  /*b0850*/  LDL.LU R17, [R1+0x1ba0] ;  /* 0x001ba00001117983 */ /* 0x000ea80000300800 */
[----:B------:R-:W2:Y:S04]  /*b0860*/  LDL.LU R18, [R1+0x1ba4] ;  /* 0x001ba40001127983 */ /* 0x000ea80000300800 */
[----:B------:R-:W2:Y:S04]  /*b0870*/  LDL.LU R19, [R1+0x1bb0] ;  /* 0x001bb00001137983 */ /* 0x000ea80000300800 */
[----:B--2---:R-:W-:Y:S04]  /*b0880*/  STL.64 [R1+0x8090], R18 ;  /* 0x0080901201007387 */ /* 0x004fe80000100a00 */
[----:B------:R0:W-:Y:S04]  /*b0890*/  STL [R1+0x8088], R17 ;  /* 0x0080881101007387 */ /* 0x0001e80000100800 */
[----:B------:R-:W2:Y:S04]  /*b08a0*/  LDL.LU R16, [R1+0x620] ;  /* 0x0006200001107983 */ /* 0x000ea80000300800 */
[----:B0-----:R-:W2:Y:S04]  /*b08b0*/  LDL.LU R17, [R1+0x624] ;  /* 0x0006240001117983 */ /* 0x001ea80000300800 */
        /* <DEDUP_REMOVED lines=11> */
[----:B------:R-:W3:Y:S04]  /*b0970*/  LDL.LU R10, [R1+0x938] ;  /* 0x00093800010a7983 */ /* 0x000ee80000300800 */
[----:B------:R-:W3:Y:S01]  /*b0980*/  LDL.LU R11, [R1+0x93c] ;  /* 0x00093c00010b7983 */ /* 0x000ee20000300800 */
[----:B--2---:R-:W-:Y:S03]  /*b0990*/  HMMA.16816.F32 R16, R12, R4, R16 ;  /* 0x000000040c10723c */ /* 0x004fe60000001810 */
        /* <DEDUP_REMOVED lines=8> */
[----:B------:R0:W-:Y:S04]  /*b0a20*/  STL.64 [R1+0x50], R20 ;  /* 0x0000501401007387 */ /* 0x0001e80000100a00 */
[----:B------:R1:W-:Y:S04]  /*b0a30*/  STL.64 [R1+0x58], R22 ;  /* 0x0000581601007387 */ /* 0x0003e80000100a00 */
[----:B------:R-:W2:Y:S04]  /*b0a40*/  LDL.LU R27, [R1+0x1bd4] ;  /* 0x001bd400011b7983 */ /* 0x000ea80000300800 */
[----:B------:R-:W2:Y:S04]  /*b0a50*/  LDL.LU R28, [R1+0x1be0] ;  /* 0x001be000011c7983 */ /* 0x000ea80000300800 */
[----:B0-----:R-:W2:Y:S04]  /*b0a60*/  LDL.LU R20, [R1+0xa10] ;  /* 0x000a100001147983 */ /* 0x001ea80000300800 */
[----:B------:R-:W2:Y:S04]  /*b0a70*/  LDL.LU R21, [R1+0xa14] ;  /* 0x000a140001157983 */ /* 0x000ea80000300800 */
[----:B-1----:R-:W2:Y:S04]  /*b0a80*/  LDL.LU R22, [R1+0xa18] ;  /* 0x000a180001167983 */ /* 0x002ea80000300800 */
[----:B------:R-:W2:Y:S04]  /*b0a90*/  LDL.LU R23, [R1+0xa1c] ;  /* 0x000a1c0001177983 */ /* 0x000ea80000300800 */
[----:B------:R-:W2:Y:S04]  /*b0aa0*/  LDL.LU R29, [R1+0x1be4] ;  /* 0x001be400011d7983 */ /* 0x000ea80000300800 */
[----:B------:R-:W-:Y:S04]  /*b0ab0*/  STL.64 [R1+0x30], R16 ;  /* 0x0000301001007387 */ /* 0x000fe80000100a00 */
[----:B------:R0:W-:Y:S04]  /*b0ac0*/  STL.64 [R1+0x38], R18 ;  /* 0x0000381201007387 */ /* 0x0001e80000100a00 */
[----:B0-----:R-:W2:Y:S04]  /*b0ad0*/  LDL.LU.64 R18, [R1+0x80b0] ;  /* 0x0080b00001127983 */ /* 0x001ea80000300a00 */
[----:B------:R-:W2:Y:S04]  /*b0ae0*/  LDL.LU.64 R16, [R1+0x80a8] ;  /* 0x0080a80001107983 */ /* 0x000ea80000300a00 */
[----:B------:R-:W2:Y:S04]  /*b0af0*/  LDL.LU R4, [R1+0x2384] ;  /* 0x0023840001047983 */ /* 0x000ea80000300800 */
[----:B------:R-:W2:Y:S01]  /*b0b00*/  LDL.LU R5, [R1+0x238c] ;  /* 0x00238c0001057983 */ /* 0x000ea20000300800 */
[----:B---3--:R-:W-:-:S02]  /*b0b10*/  IMAD R6, R6, 0x100, R2 ;  /* 0x0000010006067824 */ /* 0x008fc400078e0202 */
[----:B----4-:R-:W-:Y:S02]  /*b0b20*/  IMAD R7, R7, 0x100, R3 ;  /* 0x0000010007077824 */ /* 0x010fe400078e0203 */
[----:B--2---:R-:W-:Y:S02]  /*b0b30*/  IMAD R4, R4, 0x100, R24 ;  /* 0x0000010004047824 */ /* 0x004fe400078e0218 */
[----:B------:R-:W-:Y:S01]  /*b0b40*/  IMAD R5, R5, 0x100, R0 ;  /* 0x0000010005057824 */ /* 0x000fe200078e0200 */
[----:B------:R-:W2:Y:S04]  /*b0b50*/  LDL.LU R24, [R1+0x80a4] ;  /* 0x0080a40001187983 */ /* 0x000ea80000300800 */
[----:B------:R-:W3:Y:S04]  /*b0b60*/  LDL.LU R0, [R1+0x80a0] ;  /* 0x0080a00001007983 */ /* 0x000ee80000300800 */
[----:B------:R-:W4:Y:S04]  /*b0b70*/  LDL.LU R2, [R1+0x809c] ;  /* 0x00809c0001027983 */ /* 0x000f280000300800 */
[----:B------:R-:W4:Y:S02]  /*b0b80*/  LDL.LU R3, [R1+0x8098] ;  /* 0x0080980001037983 */ /* 0x000f240000300800 */
[----:B----4-:R-:W-:Y:S02]  /*b0b90*/  HMMA.16816.F32 R12, R12, R2, R16 ;  /* 0x000000020c0c723c */ /* 0x010fe40000001810 */
[----:B------:R-:W4:Y:S04]  /*b0ba0*/  LDL.LU.64 R18, [R1+0x8090] ;  /* 0x0080900001127983 */ /* 0x000f280000300a00 */
[----:B------:R-:W2:-:S13]  /*b0bb0*/  LDL.LU R17, [R1+0x8088] ;  /* 0x0080880001117983 */ /* 0x000e9a0000300800 */
[----:B------:R0:W-:Y:S04]  /*b0bc0*/  STL.64 [R1+0x20], R12 ;  /* 0x0000200c01007387 */ /* 0x0001e80000100a00 */
[----:B------:R1:W-:Y:S01]  /*b0bd0*/  STL.64 [R1+0x28], R14 ;  /* 0x0000280e01007387 */ /* 0x0003e20000100a00 */
[----:B0-----:R-:W-:Y:S02]  /*b0be0*/  F2FP.F16.E4M3.UNPACK_B R12, R4 ;  /* 0x00000004ff0c723e */ /* 0x001fe400020006ff */
[----:B------:R-:W-:Y:S02]  /*b0bf0*/  F2FP.F16.E4M3.UNPACK_B R13, R5 ;  /* 0x00000005ff0d723e */ /* 0x000fe400020006ff */
[----:B-1----:R-:W-:Y:S02]  /*b0c00*/  F2FP.F16.E4M3.UNPACK_B R14, R6 ;  /* 0x00000006ff0e723e */ /* 0x002fe400020006ff */
[----:B------:R-:W-:-:S02]  /*b0c10*/  F2FP.F16.E4M3.UNPACK_B R15, R7 ;  /* 0x00000007ff0f723e */ /* 0x000fc400020006ff */
[----:B--2---:R-:W-:Y:S02]  /*b0c20*/  F2FP.F16.E4M3.UNPACK_B R16, R17.H1 ;  /* 0x00000011ff10723e */ /* 0x004fe400030006ff */
[----:B----4-:R-:W-:Y:S02]  /*b0c30*/  F2FP.F16.E4M3.UNPACK_B R17, R18.H1 ;  /* 0x00000012ff11723e */ /* 0x010fe400030006ff */
[----:B------:R-:W-:-:S03]  /*b0c40*/  F2FP.F16.E4M3.UNPACK_B R4, R19.H1 ;  /* 0x00000013ff04723e */ /* 0x000fc600030006ff */
[----:B------:R0:W-:Y:S02]  /*b0c50*/  STL.64 [R1+0x18], R16 ;  /* 0x0000181001007387 */ /* 0x0001e40000100a00 */
[----:B0-----:R-:W-:Y:S02]  /*b0c60*/  HMMA.16816.F32 R16, R12, R16, R8 ;  /* 0x000000100c10723c */ /* 0x001fe40000001808 */
[----:B------:R-:W2:Y:S04]  /*b0c70*/  LDL.LU.64 R10, [R1+0x8080] ;  /* 0x00808000010a7983 */ /* 0x000ea80000300a00 */
[----:B------:R-:W2:-:S13]  /*b0c80*/  LDL.LU.64 R8, [R1+0x8078] ;  /* 0x0080780001087983 */ /* 0x000e9a0000300a00 */
[----:B------:R-:W-:Y:S04]  /*b0c90*/  STL.64 [R1+0x40], R16 ;  /* 0x0000401001007387 */ /* 0x000fe80000100a00 */
[----:B------:R0:W-:Y:S04]  /*b0ca0*/  STL.64 [R1+0x48], R18 ;  /* 0x0000481201007387 */ /* 0x0001e80000100a00 */
[----:B0-----:R-:W4:Y:S04]  /*b0cb0*/  LDL.LU.64 R18, [R1+0x8070] ;  /* 0x0080700001127983 */ /* 0x001f280000300a00 */
[----:B------:R-:W4:Y:S01]  /*b0cc0*/  LDL.LU.64 R16, [R1+0x8068] ;  /* 0x0080680001107983 */ /* 0x000f220000300a00 */
[----:B---3--:R-:W-:-:S02]  /*b0cd0*/  F2FP.F16.E4M3.UNPACK_B R5, R0.H1 ;  /* 0x00000000ff05723e */ /* 0x008fc400030006ff */
[----:B------:R-:W-:Y:S02]  /*b0ce0*/  F2FP.F16.E4M3.UNPACK_B R2, R24.H1 ;  /* 0x00000018ff02723e */ /* 0x000fe400030006ff */
[----:B------:R-:W-:Y:S01]  /*b0cf0*/  F2FP.F16.E4M3.UNPACK_B R3, R25.H1 ;  /* 0x00000019ff03723e */ /* 0x000fe200030006ff */
[----:B------:R0:W-:Y:S02]  /*b0d00*/  STL.64 [R1+0x10], R4 ;  /* 0x0000100401007387 */ /* 0x0001e40000100a00 */
[----:B--2---:R-:W-:Y:S01]  /*b0d10*/  HMMA.16816.F32 R8, R12, R4, R8 ;  /* 0x000000040c08723c */ /* 0x004fe20000001808 */
[----:B0-----:R-:W-:Y:S02]  /*b0d20*/  F2FP.F16.E4M3.UNPACK_B R4, R26.H1 ;  /* 0x0000001aff04723e */ /* 0x001fe400030006ff */
[----:B------:R-:W-:-:S15]  /*b0d30*/  F2FP.F16.E4M3.UNPACK_B R5, R27.H1 ;  /* 0x0000001bff05723e */ /* 0x000fde00030006ff */
[----:B------:R-:W-:Y:S01]  /*b0d40*/  NOP ;  /* 0x0000000000007918 */ /* 0x000fe20000000000 */
[----:B------:R-:W-:Y:S04]  /*b0d50*/  STL.64 [R1+0x60], R8 ;  /* 0x0000600801007387 */ /* 0x000fe80000100a00 */
[----:B------:R4:W-:Y:S02]  /*b0d60*/  STL.64 [R1+0x68], R10 ;  /* 0x0000680a01007387 */ /* 0x0009e40000100a00 */
[C---:B----4-:R-:W-:Y:S02]  /*b0d70*/  HMMA.16816.F32 R8, R12.reuse, R2, R16 ;  /* 0x000000020c08723c */ /* 0x050fe40000001810 */
[----:B------:R-:W-:Y:S04]  /*b0d80*/  STL.64 [R1+0x8], R2 ;  /* 0x0000080201007387 */ /* 0x000fe80000100a00 */
[----:B------:R-:W2:Y:S04]  /*b0d90*/  LDL.LU R26, [R1+0x1bf0] ;  /* 0x001bf000011a7983 */ /* 0x000ea80000300800 */
[----:B------:R-:W3:Y:S09]  /*b0da0*/  LDL.LU R16, [R1+0xa70] ;  /* 0x000a700001107983 */ /* 0x000ef20000300800 */
        /* <DEDUP_REMOVED lines=10> */
[----:B------:R-:W4:Y:S04]  /*b0e50*/  LDL.LU R27, [R1+0x1bf4] ;  /* 0x001bf400011b7983 */ /* 0x000f280000300800 */
[----:B------:R-:W2:Y:S04]  /*b0e60*/  LDL.LU R24, [R1+0x1c00] ;  /* 0x001c000001187983 */ /* 0x000ea80000300800 */
[----:B------:R-:W2:Y:S04]  /*b0e70*/  LDL.LU R25, [R1+0x1c04] ;  /* 0x001c040001197983 */ /* 0x000ea80000300800 */
[----:B------:R-:W2:Y:S04]  /*b0e80*/  LDL.LU R22, [R1+0x1c10] ;  /* 0x001c100001167983 */ /* 0x000ea80000300800 */
[----:B------:R-:W2:Y:S04]  /*b0e90*/  LDL.LU R23, [R1+0x1c14] ;  /* 0x001c140001177983 */ /* 0x000ea80000300800 */
[----:B------:R-:W3:Y:S01]  /*b0ea0*/  LDL.LU R21, [R1+0x1c20] ;  /* 0x001c200001157983 */ /* 0x000ee20000300800 */
[----:B------:R-:W-:-:S02]  /*b0eb0*/  IMAD.MOV.U32 R3, RZ, RZ, R4 ;  /* 0x000000ffff037224 */ /* 0x000fc400078e0004 */
[----:B------:R-:W-:Y:S01]  /*b0ec0*/  IMAD.MOV.U32 R2, RZ, RZ, R5 ;  /* 0x000000ffff027224 */ /* 0x000fe200078e0005 */
[----:B------:R-:W-:Y:S02]  /*b0ed0*/  F2FP.F16.E4M3.UNPACK_B R28, R28.H1 ;  /* 0x0000001cff1c723e */ /* 0x000fe400030006ff */
[----:B------:R-:W-:Y:S01]  /*b0ee0*/  F2FP.F16.E4M3.UNPACK_B R29, R29.H1 ;  /* 0x0000001dff1d723e */ /* 0x000fe200030006ff */
[----:B--2---:R-:W-:Y:S04]  /*b0ef0*/  STL.64 [R1+0x8060], R22 ;  /* 0x0080601601007387 */ /* 0x004fe80000100a00 */
[----:B---3--:R0:W-:Y:S04]  /*b0f00*/  STL [R1+0x8058], R21 ;  /* 0x0080581501007387 */ /* 0x0081e80000100800 */
[----:B------:R-:W2:Y:S04]  /*b0f10*/  LDL.LU R20, [R1+0xaf0] ;  /* 0x000af00001147983 */ /* 0x000ea80000300800 */
[----:B0-----:R-:W2:Y:S04]  /*b0f20*/  LDL.LU R21, [R1+0xaf4] ;  /* 0x000af40001157983 */ /* 0x001ea80000300800 */
[----:B------:R-:W2:Y:S04]  /*b0f30*/  LDL.LU R22, [R1+0xaf8] ;  /* 0x000af80001167983 */ /* 0x000ea80000300800 */
[----:B------:R-:W2:Y:S04]  /*b0f40*/  LDL.LU R23, [R1+0xafc] ;  /* 0x000afc0001177983 */ /* 0x000ea80000300800 */
[----:B------:R-:W3:Y:S04]  /*b0f50*/  LDL.LU R4, [R1+0xb80] ;  /* 0x000b800001047983 */ /* 0x000ee80000300800 */
[----:B------:R-:W3:Y:S04]  /*b0f60*/  LDL.LU R5, [R1+0xb84] ;  /* 0x000b840001057983 */ /* 0x000ee80000300800 */
[----:B------:R-:W2:Y:S04]  /*b0f70*/  LDL.LU R6, [R1+0xb88] ;  /* 0x000b880001067983 */ /* 0x000ea80000300800 */
[----:B------:R-:W2:Y:S01]  /*b0f80*/  LDL.LU R7, [R1+0xb8c] ;  /* 0x000b8c0001077983 */ /* 0x000ea20000300800 */
[----:B------:R-:W-:Y:S01]  /*b0f90*/  HMMA.16816.F32 R8, R12, R28, R16 ;  /* 0x0000001c0c08723c */ /* 0x000fe20000001810 */
[----:B------:R-:W-:-:S02]  /*b0fa0*/  F2FP.F16.E4M3.UNPACK_B R26, R26.H1 ;  /* 0x0000001aff1a723e */ /* 0x000fc400030006ff */
[----:B----4-:R-:W-:Y:S01]  /*b0fb0*/  F2FP.F16.E4M3.UNPACK_B R27, R27.H1 ;  /* 0x0000001bff1b723e */ /* 0x010fe200030006ff */
[----:B--2---:R-:W-:Y:S04]  /*b0fc0*/  STL.64 [R1+0x8050], R6 ;  /* 0x0080500601007387 */ /* 0x004fe80000100a00 */
[----:B---3--:R0:W-:Y:S04]  /*b0fd0*/  STL.64 [R1+0x8048], R4 ;  /* 0x0080480401007387 */ /* 0x0081e80000100a00 */
[----:B0-----:R-:W2:Y:S04]  /*b0fe0*/  LDL.LU R4, [R1+0xb30] ;  /* 0x000b300001047983 */ /* 0x001ea80000300800 */
[----:B------:R-:W2:Y:S04]  /*b0ff0*/  LDL.LU R5, [R1+0xb34] ;  /* 0x000b340001057983 */ /* 0x000ea80000300800 */
[----:B------:R-:W2:Y:S04]  /*b1000*/  LDL.LU R6, [R1+0xb38] ;  /* 0x000b380001067983 */ /* 0x000ea80000300800 */
[----:B------:R-:W2:Y:S04]  /*b1010*/  LDL.LU R7, [R1+0xb3c] ;  /* 0x000b3c0001077983 */ /* 0x000ea80000300800 */
[----:B------:R-:W3:Y:S04]  /*b1020*/  LDL.LU R0, [R1+0x1c24] ;  /* 0x001c240001007983 */ /* 0x000ee80000300800 */
[----:B------:R-:W4:Y:S04]  /*b1030*/  LDL.LU R18, [R1+0x1c40] ;  /* 0x001c400001127983 */ /* 0x000f280000300800 */
[----:B------:R-:W3:Y:S04]  /*b1040*/  LDL.LU R19, [R1+0x1c44] ;  /* 0x001c440001137983 */ /* 0x000ee80000300800 */
[----:B------:R-:W-:Y:S04]  /*b1050*/  STL.64 [R1+0xc0], R8 ;  /* 0x0000c00801007387 */ /* 0x000fe80000100a00 */
[----:B------:R0:W-:Y:S04]  /*b1060*/  STL.64 [R1+0xc8], R10 ;  /* 0x0000c80a01007387 */ /* 0x0001e80000100a00 */
[----:B------:R-:W3:Y:S04]  /*b1070*/  LDL.LU R16, [R1+0x1c30] ;  /* 0x001c300001107983 */ /* 0x000ee80000300800 */
[----:B------:R-:W3:Y:S04]  /*b1080*/  LDL.LU R17, [R1+0x1c34] ;  /* 0x001c340001117983 */ /* 0x000ee80000300800 */
[----:B0-----:R-:W3:Y:S04]  /*b1090*/  LDL.LU R10, [R1+0x1c50] ;  /* 0x001c5000010a7983 */ /* 0x001ee80000300800 */
[----:B------:R-:W3:Y:S01]  /*b10a0*/  LDL.LU R11, [R1+0x1c54] ;  /* 0x001c5400010b7983 */ /* 0x000ee20000300800 */
[----:B------:R-:W-:-:S02]  /*b10b0*/  F2FP.F16.E4M3.UNPACK_B R24, R24.H1 ;  /* 0x00000018ff18723e */ /* 0x000fc400030006ff */
[----:B------:R-:W-:Y:S01]  /*b10c0*/  F2FP.F16.E4M3.UNPACK_B R25, R25.H1 ;  /* 0x00000019ff19723e */ /* 0x000fe200030006ff */
        /* <DEDUP_REMOVED lines=23> */
[----:B---3--:R-:W-:-:S02]  /*b1240*/  F2FP.F16.E4M3.UNPACK_B R22, R22.H1 ;  /* 0x00000016ff16723e */ /* 0x008fc400030006ff */
[----:B------:R-:W-:Y:S02]  /*b1250*/  F2FP.F16.E4M3.UNPACK_B R23, R23.H1 ;  /* 0x00000017ff17723e */ /* 0x000fe400030006ff */
[----:B--2---:R-:W-:Y:S02]  /*b1260*/  F2FP.F16.E4M3.UNPACK_B R20, R21.H1 ;  /* 0x00000015ff14723e */ /* 0x004fe400030006ff */
[----:B------:R-:W-:-:S03]  /*b1270*/  F2FP.F16.E4M3.UNPACK_B R21, R0.H1 ;  /* 0x00000000ff15723e */ /* 0x000fc600030006ff */
[C---:B----4-:R-:W-:Y:S08]  /*b1280*/  HMMA.16816.F32 R4, R12.reuse, R22, R4 ;  /* 0x000000160c04723c */ /* 0x050ff00000001804 */
[----:B------:R-:W-:Y:S11]  /*b1290*/  HMMA.16816.F32 R8, R12, R20, R8 ;  /* 0x000000140c08723c */ /* 0x000ff60000001808 */
[----:B------:R0:W-:Y:S04]  /*b12a0*/  STL.64 [R1+0x120], R4 ;  /* 0x0001200401007387 */ /* 0x0001e80000100a00 */
[----:B------:R1:W-:Y:S04]  /*b12b0*/  STL.64 [R1+0x128], R6 ;  /* 0x0001280601007387 */ /* 0x0003e80000100a00 */
[----:B0-----:R-:W2:Y:S04]  /*b12c0*/  LDL.LU R4, [R1+0xc50] ;  /* 0x000c500001047983 */ /* 0x001ea80000300800 */
[----:B------:R-:W2:Y:S04]  /*b12d0*/  LDL.LU R5, [R1+0xc54] ;  /* 0x000c540001057983 */ /* 0x000ea80000300800 */
[----:B-1----:R-:W2:Y:S04]  /*b12e0*/  LDL.LU R6, [R1+0xc58] ;  /* 0x000c580001067983 */ /* 0x002ea80000300800 */
[----:B------:R-:W2:Y:S04]  /*b12f0*/  LDL.LU R7, [R1+0xc5c] ;  /* 0x000c5c0001077983 */ /* 0x000ea80000300800 */
[----:B------:R-:W3:Y:S04]  /*b1300*/  LDL.LU R0, [R1+0x1c60] ;  /* 0x001c600001007983 */ /* 0x000ee80000300800 */
        /* <DEDUP_REMOVED lines=9> */
[----:B------:R-:W-:-:S02]  /*b13a0*/  F2FP.F16.E4M3.UNPACK_B R18, R18.H1 ;  /* 0x00000012ff12723e */ /* 0x000fc400030006ff */
        /* <DEDUP_REMOVED lines=8> */
[----:B------:R-:W-:Y:S04]  /*b1430*/  STL.64 [R1+0x7f88], R18 ;  /* 0x007f881201007387 */ /* 0x000fe80000100a00 */
[----:B------:R0:W-:-:S13]  /*b1440*/  STL.64 [R1+0x7f80], R16 ;  /* 0x007f801001007387 */ /* 0x0001da0000100a00 */
[----:B------:R-:W-:Y:S04]  /*b1450*/  STL.64 [R1+0x180], R20 ;  /* 0x0001801401007387 */ /* 0x000fe80000100a00 */
[----:B------:R-:W-:Y:S04]  /*b1460*/  STL.64 [R1+0x188], R22 ;  /* 0x0001881601007387 */ /* 0x000fe80000100a00 */
        /* <DEDUP_REMOVED lines=10> */
[----:B----4-:R-:W-:-:S02]  /*b1510*/  F2FP.F16.E4M3.UNPACK_B R10, R10.H1 ;  /* 0x0000000aff0a723e */ /* 0x010fc400030006ff */
[----:B------:R-:W-:-:S07]  /*b1520*/  F2FP.F16.E4M3.UNPACK_B R11, R11.H1 ;  /* 0x0000000bff0b723e */ /* 0x000fce00030006ff */
[----:B0-----:R-:W-:Y:S01]  /*b1530*/  HMMA.16816.F32 R16, R12, R10, R4 ;  /* 0x0000000a0c10723c */ /* 0x001fe20000001804 */
[----:B--2---:R-:W-:Y:S04]  /*b1540*/  STL.64 [R1+0x7fe0], R24 ;  /* 0x007fe01801007387 */ /* 0x004fe80000100a00 */
[----:B------:R-:W2:Y:S04]  /*b1550*/  LDL.LU R20, [R1+0x13b0] ;  /* 0x0013b00001147983 */ /* 0x000ea80000300800 */
[----:B------:R-:W2:Y:S04]  /*b1560*/  LDL.LU R21, [R1+0x13b4] ;  /* 0x0013b40001157983 */ /* 0x000ea80000300800 */
[----:B------:R-:W4:Y:S04]  /*b1570*/  LDL.LU R22, [R1+0x13b8] ;  /* 0x0013b80001167983 */ /* 0x000f280000300800 */
[----:B------:R-:W4:Y:S04]  /*b1580*/  LDL.LU R23, [R1+0x13bc] ;  /* 0x0013bc0001177983 */ /* 0x000f280000300800 */
[----:B----4-:R-:W-:Y:S04]  /*b1590*/  STL.64 [R1+0x7ff8], R22 ;  /* 0x007ff81601007387 */ /* 0x010fe80000100a00 */
[----:B--2---:R-:W-:Y:S04]  /*b15a0*/  STL.64 [R1+0x7ff0], R20 ;  /* 0x007ff01401007387 */ /* 0x004fe80000100a00 */
[----:B------:R-:W2:Y:S04]  /*b15b0*/  LDL.LU R9, [R1+0x1c64] ;  /* 0x001c640001097983 */ /* 0x000ea80000300800 */
[----:B------:R-:W4:Y:S04]  /*b15c0*/  LDL.LU R6, [R1+0x1c70] ;  /* 0x001c700001067983 */ /* 0x000f280000300800 */
[----:B------:R0:W-:Y:S04]  /*b15d0*/  STL.64 [R1+0x1a0], R16 ;  /* 0x0001a01001007387 */ /* 0x0001e80000100a00 */
[----:B------:R-:W-:Y:S04]  /*b15e0*/  STL.64 [R1+0x1a8], R18 ;  /* 0x0001a81201007387 */ /* 0x000fe80000100a00 */
[----:B------:R-:W2:Y:S04]  /*b15f0*/  LDL.LU R7, [R1+0x1c74] ;  /* 0x001c740001077983 */ /* 0x000ea80000300800 */
[----:B------:R-:W2:Y:S04]  /*b1600*/  LDL.LU R4, [R1+0x1c80] ;  /* 0x001c800001047983 */ /* 0x000ea80000300800 */
[----:B------:R-:W2:Y:S04]  /*b1610*/  LDL.LU R5, [R1+0x1c84] ;  /* 0x001c840001057983 */ /* 0x000ea80000300800 */
[----:B------:R-:W2:Y:S04]  /*b1620*/  LDL.LU R2, [R1+0x1c90] ;  /* 0x001c900001027983 */ /* 0x000ea80000300800 */
[----:B------:R-:W2:Y:S04]  /*b1630*/  LDL.LU R3, [R1+0x1c94] ;  /* 0x001c940001037983 */ /* 0x000ea80000300800 */
[----:B0-----:R-:W2:Y:S04]  /*b1640*/  LDL.LU R16, [R1+0x23a4] ;  /* 0x0023a40001107983 */ /* 0x001ea80000300800 */
[----:B------:R-:W2:Y:S01]  /*b1650*/  LDL.LU R28, [R1+0x23b0] ;  /* 0x0023b000011c7983 */ /* 0x000ea20000300800 */
[----:B---3--:R-:W-:-:S03]  /*b1660*/  F2FP.F16.E4M3.UNPACK_B R8, R0.H1 ;  /* 0x00000000ff08723e */ /* 0x008fc600030006ff */
        /* <DEDUP_REMOVED lines=21> */
[----:B------:R-:W-:-:S03]  /*b17c0*/  F2FP.F16.E4M3.UNPACK_B R9, R9.H1 ;  /* 0x00000009ff09723e */ /* 0x000fc600030006ff */
        /* <DEDUP_REMOVED lines=18> */
[----:B----4-:R-:W-:-:S02]  /*b18f0*/  F2FP.F16.E4M3.UNPACK_B R6, R6.H1 ;  /* 0x00000006ff06723e */ /* 0x010fc400030006ff */
[----:B------:R-:W-:Y:S01]  /*b1900*/  F2FP.F16.E4M3.UNPACK_B R7, R7.H1 ;  /* 0x00000007ff07723e */ /* 0x000fe200030006ff */
        /* <DEDUP_REMOVED lines=28> */
[----:B------:R-:W-:-:S02]  /*b1ad0*/  F2FP.F16.E4M3.UNPACK_B R2, R2.H1 ;  /* 0x00000002ff02723e */ /* 0x000fc400030006ff */
[----:B------:R-:W-:Y:S01]  /*b1ae0*/  F2FP.F16.E4M3.UNPACK_B R3, R3.H1 ;  /* 0x00000003ff03723e */ /* 0x000fe200030006ff */
        /* <DEDUP_REMOVED lines=2505> */
[----:B------:R-:W4:Y:S04]  /*bb780*/  LDL.LU R8, [R1+0x751c] ;  /* 0x00751c0001087983 */ /* 0x000f280000300800 */
[----:B------:R-:W4:Y:S04]  /*bb790*/  LDL.LU R9, [R1+0x7518] ;  /* 0x0075180001097983 */ /* 0x000f280000300800 */
[----:B------:R0:W-:Y:S04]  /*bb7a0*/  STL.64 [R1+0x7438], R16 ;  /* 0x0074381001007387 */ /* 0x0001e80000100a00 */
[----:B0-----:R-:W2:Y:S04]  /*bb7b0*/  LDL R16, [R1+0x8] ;  /* 0x0000080001107983 */ /* 0x001ea80000100800 */
[----:B------:R-:W2:Y:S04]  /*bb7c0*/  LDL R17, [R1+0xc] ;  /* 0x00000c0001117983 */ /* 0x000ea80000100800 */
        /* <DEDUP_REMOVED lines=29> */
[----:B------:R0:W-:Y:S01]  /*bb9a0*/  STL.64 [R1+0x73f8], R4 ;  /* 0x0073f80401007387 */ /* 0x0001e20000100a00 */
[----:B------:R-:W-:-:S03]  /*bb9b0*/  IMAD R0, R0, 0x100, R28 ;  /* 0x0000010000007824 */ /* 0x000fc600078e021c */
[----:B0-----:R-:W3:Y:S04]  /*bb9c0*/  LDL.LU R4, [R1+0x470] ;  /* 0x0004700001047983 */ /* 0x001ee80000300800 */
[----:B------:R-:W3:Y:S04]  /*bb9d0*/  LDL.LU R5, [R1+0x474] ;  /* 0x0004740001057983 */ /* 0x000ee80000300800 */
[----:B------:R-:W3:Y:S04]  /*bb9e0*/  LDL.LU R6, [R1+0x478] ;  /* 0x0004780001067983 */ /* 0x000ee80000300800 */
[----:B------:R-:W3:Y:S01]  /*bb9f0*/  LDL.LU R7, [R1+0x47c] ;  /* 0x00047c0001077983 */ /* 0x000ee20000300800 */
[----:B----4-:R-:W-:-:S02]  /*bba00*/  IMAD R29, R29, 0x100, R24 ;  /* 0x000001001d1d7824 */ /* 0x010fc400078e0218 */
[----:B--2---:R-:W-:Y:S01]  /*bba10*/  IMAD R27, R27, 0x100, R2 ;  /* 0x000001001b1b7824 */ /* 0x004fe200078e0202 */
[----:B------:R-:W2:Y:S04]  /*bba20*/  LDL.LU R24, [R1+0x74d4] ;  /* 0x0074d40001187983 */ /* 0x000ea80000300800 */
[----:B------:R-:W4:Y:S04]  /*bba30*/  LDL.LU R28, [R1+0x74d0] ;  /* 0x0074d000011c7983 */ /* 0x000f280000300800 */
[----:B------:R-:W3:Y:S01]  /*bba40*/  LDL.LU R2, [R1+0x74cc] ;  /* 0x0074cc0001027983 */ /* 0x000ee20000300800 */
[----:B------:R-:W-:-:S03]  /*bba50*/  IMAD R26, R26, 0x100, R3 ;  /* 0x000001001a1a7824 */ /* 0x000fc600078e0203 */
        /* <DEDUP_REMOVED lines=10> */
[----:B------:R-:W4:Y:S04]  /*bbb00*/  LDL.LU R29, [R1+0x74b4] ;  /* 0x0074b400011d7983 */ /* 0x000f280000300800 */
[----:B------:R-:W3:Y:S02]  /*bbb10*/  LDL.LU R0, [R1+0x74b0] ;  /* 0x0074b00001007983 */ /* 0x000ee40000300800 */
[----:B--2---:R-:W-:Y:S02]  /*bbb20*/  HMMA.16816.F32 R24, R12, R24, R20 ;  /* 0x000000180c18723c */ /* 0x004fe40000001814 */
[----:B------:R-:W2:Y:S04]  /*bbb30*/  LDL.LU.64 R22, [R1+0x74a8] ;  /* 0x0074a80001167983 */ /* 0x000ea80000300a00 */
[----:B------:R-:W2:-:S13]  /*bbb40*/  LDL.LU.64 R20, [R1+0x74a0] ;  /* 0x0074a00001147983 */ /* 0x000e9a0000300a00 */
[----:B------:R-:W-:Y:S04]  /*bbb50*/  STL.64 [R1+0x12f0], R24 ;  /* 0x0012f01801007387 */ /* 0x000fe80000100a00 */
[----:B------:R0:W-:Y:S04]  /*bbb60*/  STL.64 [R1+0x12f8], R26 ;  /* 0x0012f81a01007387 */ /* 0x0001e80000100a00 */
[----:B0-----:R-:W2:Y:S01]  /*bbb70*/  LDL.LU.64 R26, [R1+0x7498] ;  /* 0x00749800011a7983 */ /* 0x001ea20000300a00 */
[C---:B------:R-:W-:Y:S08]  /*bbb80*/  HMMA.16816.F32 R4, R12.reuse, R16, R4 ;  /* 0x000000100c04723c */ /* 0x040ff00000001804 */
[C---:B--2---:R-:W-:Y:S01]  /*bbb90*/  HMMA.16816.F32 R24, R12.reuse, R26, R20 ;  /* 0x0000001a0c18723c */ /* 0x044fe20000001814 */
[----:B------:R-:W4:Y:S04]  /*bbba0*/  LDL.LU.64 R22, [R1+0x7490] ;  /* 0x0074900001167983 */ /* 0x000f280000300a00 */
[----:B------:R-:W4:Y:S03]  /*bbbb0*/  LDL.LU.64 R20, [R1+0x7488] ;  /* 0x0074880001147983 */ /* 0x000f260000300a00 */
[C---:B------:R-:W-:Y:S11]  /*bbbc0*/  HMMA.16816.F32 R16, R12.reuse, R18, R8 ;  /* 0x000000120c10723c */ /* 0x040ff60000001808 */
[----:B------:R-:W-:Y:S04]  /*bbbd0*/  STL.64 [R1+0x12e0], R24 ;  /* 0x0012e01801007387 */ /* 0x000fe80000100a00 */
[----:B------:R0:W-:Y:S04]  /*bbbe0*/  STL.64 [R1+0x12e8], R26 ;  /* 0x0012e81a01007387 */ /* 0x0001e80000100a00 */
[----:B0-----:R-:W2:Y:S04]  /*bbbf0*/  LDL.LU.64 R26, [R1+0x7480] ;  /* 0x00748000011a7983 */ /* 0x001ea80000300a00 */
[----:B------:R-:W2:Y:S04]  /*bbc00*/  LDL.LU.64 R24, [R1+0x7478] ;  /* 0x0074780001187983 */ /* 0x000ea80000300a00 */
[----:B------:R0:W-:Y:S04]  /*bbc10*/  STL.64 [R1+0x12d0], R4 ;  /* 0x0012d00401007387 */ /* 0x0001e80000100a00 */
[----:B------:R1:W-:Y:S04]  /*bbc20*/  STL.64 [R1+0x12d8], R6 ;  /* 0x0012d80601007387 */ /* 0x0003e80000100a00 */
[----:B0-----:R-:W2:Y:S04]  /*bbc30*/  LDL.LU R4, [R1+0x3a0] ;  /* 0x0003a00001047983 */ /* 0x001ea80000300800 */
[----:B------:R-:W-:Y:S04]  /*bbc40*/  STL.64 [R1+0x12c0], R16 ;  /* 0x0012c01001007387 */ /* 0x000fe80000100a00 */
[----:B------:R-:W-:Y:S01]  /*bbc50*/  STL.64 [R1+0x12c8], R18 ;  /* 0x0012c81201007387 */ /* 0x000fe20000100a00 */
[----:B----4-:R-:W-:-:S15]  /*bbc60*/  HMMA.16816.F32 R8, R12, R28, R20 ;  /* 0x0000001c0c08723c */ /* 0x010fde0000001814 */
[----:B------:R-:W-:-:S04]  /*bbc70*/  NOP ;  /* 0x0000000000007918 */ /* 0x000fc80000000000 */
[----:B------:R-:W-:Y:S04]  /*bbc80*/  STL.64 [R1+0x12b0], R8 ;  /* 0x0012b00801007387 */ /* 0x000fe80000100a00 */
[----:B------:R-:W-:Y:S04]  /*bbc90*/  STL.64 [R1+0x12b8], R10 ;  /* 0x0012b80a01007387 */ /* 0x000fe80000100a00 */
[----:B------:R-:W4:Y:S04]  /*bbca0*/  LDL.LU R5, [R1+0x3a4] ;  /* 0x0003a40001057983 */ /* 0x000f280000300800 */
        /* <DEDUP_REMOVED lines=34> */
[----:B----4-:R0:W-:Y:S04]  /*bbed0*/  STL.64 [R1+0x7408], R4 ;  /* 0x0074080401007387 */ /* 0x0101e80000100a00 */
[----:B0-----:R-:W4:Y:S04]  /*bbee0*/  LDL.LU R4, [R1+0x3b0] ;  /* 0x0003b00001047983 */ /* 0x001f280000300800 */
[----:B------:R-:W4:Y:S04]  /*bbef0*/  LDL.LU R5, [R1+0x3b4] ;  /* 0x0003b40001057983 */ /* 0x000f280000300800 */
[----:B------:R-:W4:Y:S04]  /*bbf00*/  LDL.LU R6, [R1+0x3b8] ;  /* 0x0003b80001067983 */ /* 0x000f280000300800 */
        /* <DEDUP_REMOVED lines=71> */
[----:B------:R0:W-:Y:S04]  /*bc380*/  STL [R1+0x733c], R8 ;  /* 0x00733c0801007387 */ /* 0x0001e80000100800 */
[----:B------:R1:W-:Y:S04]  /*bc390*/  STL [R1+0x7338], R9 ;  /* 0x0073380901007387 */ /* 0x0003e80000100800 */
[----:B------:R3:W-:Y:S04]  /*bc3a0*/  STL.64 [R1+0x73a8], R10 ;  /* 0x0073a80a01007387 */ /* 0x0007e80000100a00 */
[----:B0-----:R-:W4:Y:S04]  /*bc3b0*/  LDL.LU R8, [R1+0x380] ;  /* 0x0003800001087983 */ /* 0x001f280000300800 */
[----:B-1----:R-:W4:Y:S04]  /*bc3c0*/  LDL.LU R9, [R1+0x384] ;  /* 0x0003840001097983 */ /* 0x002f280000300800 */
[----:B---3--:R-:W4:Y:S04]  /*bc3d0*/  LDL.LU R10, [R1+0x388] ;  /* 0x00038800010a7983 */ /* 0x008f280000300800 */
[----:B------:R-:W4:Y:S01]  /*bc3e0*/  LDL.LU R11, [R1+0x38c] ;  /* 0x00038c00010b7983 */ /* 0x000f220000300800 */
[----:B--2---:R-:W-:-:S15]  /*bc3f0*/  HMMA.16816.F32 R24, R12, R6, R24 ;  /* 0x000000060c18723c */ /* 0x004fde0000001818 */
[----:B------:R-:W-:-:S04]  /*bc400*/  NOP ;  /* 0x0000000000007918 */ /* 0x000fc80000000000 */
[----:B------:R-:W-:Y:S04]  /*bc410*/  STL.64 [R1+0x1220], R24 ;  /* 0x0012201801007387 */ /* 0x000fe80000100a00 */
[----:B------:R0:W-:Y:S04]  /*bc420*/  STL.64 [R1+0x1228], R26 ;  /* 0x0012281a01007387 */ /* 0x0001e80000100a00 */
[----:B0-----:R-:W2:Y:S04]  /*bc430*/  LDL.LU.64 R26, [R1+0x73f0] ;  /* 0x0073f000011a7983 */ /* 0x001ea80000300a00 */
[----:B------:R-:W2:Y:S01]  /*bc440*/  LDL.LU.64 R24, [R1+0x73e8] ;  /* 0x0073e80001187983 */ /* 0x000ea20000300a00 */
[----:B----4-:R-:W-:Y:S03]  /*bc450*/  HMMA.16816.F32 R8, R12, R4, R8 ;  /* 0x000000040c08723c */ /* 0x010fe60000001808 */
[----:B------:R0:W-:Y:S04]  /*bc460*/  STL.64 [R1+0x7330], R6 ;  /* 0x0073300601007387 */ /* 0x0001e80000100a00 */
[----:B------:R1:W-:Y:S01]  /*bc470*/  STL.64 [R1+0x7328], R4 ;  /* 0x0073280401007387 */ /* 0x0003e20000100a00 */
[----:B0-----:R-:W-:-:S11]  /*bc480*/  IMAD R6, R21, 0x100, R20 ;  /* 0x0000010015067824 */ /* 0x001fd600078e0214 */
[----:B------:R-:W-:Y:S04]  /*bc490*/  STL.64 [R1+0x1210], R8 ;  /* 0x0012100801007387 */ /* 0x000fe80000100a00 */
[----:B------:R-:W-:Y:S04]  /*bc4a0*/  STL.64 [R1+0x1218], R10 ;  /* 0x0012180a01007387 */ /* 0x000fe80000100a00 */
[----:B------:R-:W-:Y:S04]  /*bc4b0*/  STL [R1+0x72fc], R2 ;  /* 0x0072fc0201007387 */ /* 0x000fe80000100800 */
[----:B------:R-:W-:Y:S01]  /*bc4c0*/  STL [R1+0x72f8], R3 ;  /* 0x0072f80301007387 */ /* 0x000fe20000100800 */
[----:B-1----:R-:W-:Y:S01]  /*bc4d0*/  IMAD R5, R23, 0x100, R22 ;  /* 0x0000010017057824 */ /* 0x002fe200078e0216 */
        /* <DEDUP_REMOVED lines=9> */
[----:B------:R-:W4:Y:S01]  /*bc570*/  LDL.LU R25, [R1+0x334] ;  /* 0x0003340001197983 */ /* 0x000f220000300800 */
[----:B------:R-:W-:-:S03]  /*bc580*/  IMAD R4, R29, 0x100, R28 ;  /* 0x000001001d047824 */ /* 0x000fc600078e021c */
[----:B----4-:R0:W-:Y:S04]  /*bc590*/  STL.64 [R1+0x73b0], R24 ;  /* 0x0073b01801007387 */ /* 0x0101e80000100a00 */
[----:B0-----:R-:W4:Y:S04]  /*bc5a0*/  LDL.LU.64 R24, [R1+0x8] ;  /* 0x0000080001187983 */ /* 0x001f280000300a00 */
[----:B------:R-:W2:Y:S04]  /*bc5b0*/  LDL.LU R26, [R1+0x338] ;  /* 0x00033800011a7983 */ /* 0x000ea80000300800 */
[----:B------:R-:W2:Y:S01]  /*bc5c0*/  LDL.LU R27, [R1+0x33c] ;  /* 0x00033c00011b7983 */ /* 0x000ea20000300800 */
[----:B------:R-:W-:-:S02]  /*bc5d0*/  F2FP.F16.E4M3.UNPACK_B R14, R5 ;  /* 0x00000005ff0e723e */ /* 0x000fc400020006ff */
[----:B------:R-:W-:Y:S02]  /*bc5e0*/  F2FP.F16.E4M3.UNPACK_B R15, R4 ;  /* 0x00000004ff0f723e */ /* 0x000fe400020006ff */
[----:B------:R-:W3:Y:S04]  /*bc5f0*/  LDL.LU.64 R4, [R1+0x18] ;  /* 0x0000180001047983 */ /* 0x000ee80000300a00 */
[----:B--2---:R-:W-:Y:S04]  /*bc600*/  STL.64 [R1+0x73d0], R26 ;  /* 0x0073d01a01007387 */ /* 0x004fe80000100a00 */
[----:B----4-:R0:W-:Y:S04]  /*bc610*/  STL.64 [R1+0x73c8], R24 ;  /* 0x0073c81801007387 */ /* 0x0101e80000100a00 */
[----:B0-----:R-:W2:Y:S04]  /*bc620*/  LDL.LU R24, [R1+0x360] ;  /* 0x0003600001187983 */ /* 0x001ea80000300800 */
[----:B------:R-:W2:Y:S04]  /*bc630*/  LDL.LU R25, [R1+0x364] ;  /* 0x0003640001197983 */ /* 0x000ea80000300800 */
[----:B------:R-:W4:Y:S04]  /*bc640*/  LDL.LU R26, [R1+0x368] ;  /* 0x00036800011a7983 */ /* 0x000f280000300800 */
[----:B------:R-:W4:Y:S01]  /*bc650*/  LDL.LU R27, [R1+0x36c] ;  /* 0x00036c00011b7983 */ /* 0x000f220000300800 */
[----:B------:R-:W-:Y:S01]  /*bc660*/  IMAD R8, R19, 0x100, R18 ;  /* 0x0000010013087824 */ /* 0x000fe200078e0212 */
[----:B------:R-:W-:-:S04]  /*bc670*/  F2FP.F16.E4M3.UNPACK_B R13, R6 ;  /* 0x00000006ff0d723e */ /* 0x000fc800020006ff */
[----:B------:R-:W-:Y:S01]  /*bc680*/  F2FP.F16.E4M3.UNPACK_B R12, R8 ;  /* 0x00000008ff0c723e */ /* 0x000fe200020006ff */
[----:B----4-:R-:W-:Y:S04]  /*bc690*/  STL.64 [R1+0x73e0], R26 ;  /* 0x0073e01a01007387 */ /* 0x010fe80000100a00 */
[----:B--2---:R0:W-:Y:S04]  /*bc6a0*/  STL.64 [R1+0x73d8], R24 ;  /* 0x0073d81801007387 */ /* 0x0041e80000100a00 */
[----:B0-----:R-:W2:Y:S04]  /*bc6b0*/  LDL.LU R24, [R1+0x370] ;  /* 0x0003700001187983 */ /* 0x001ea80000300800 */
[----:B------:R-:W2:Y:S04]  /*bc6c0*/  LDL.LU R25, [R1+0x374] ;  /* 0x0003740001197983 */ /* 0x000ea80000300800 */
[----:B------:R-:W2:Y:S04]  /*bc6d0*/  LDL.LU R26, [R1+0x378] ;  /* 0x00037800011a7983 */ /* 0x000ea80000300800 */
[----:B------:R-:W2:Y:S04]  /*bc6e0*/  LDL.LU R27, [R1+0x37c] ;  /* 0x00037c00011b7983 */ /* 0x000ea80000300800 */
[----:B------:R-:W4:Y:S04]  /*bc6f0*/  LDL.LU.64 R6, [R1+0x10] ;  /* 0x0000100001067983 */ /* 0x000f280000300a00 */
        /* <DEDUP_REMOVED lines=10> */
[----:B------:R-:W2:Y:S04]  /*bc7a0*/  LDL.LU.64 R28, [R1] ;  /* 0x00000000011c7983 */ /* 0x000ea80000300a00 */
        /* <DEDUP_REMOVED lines=51> */
[----:B-1----:R-:W2:Y:S01]  /*bcae0*/  LDL.LU.64 R10, [R1+0x73a8] ;  /* 0x0073a800010a7983 */ /* 0x002ea20000300a00 */
[----:B------:R-:W-:-:S03]  /*bcaf0*/  IMAD.MOV.U32 R9, RZ, RZ, R29 ;  /* 0x000000ffff097224 */ /* 0x000fc600078e001d */
[----:B------:R-:W4:Y:S02]  /*bcb00*/  LDL.LU.64 R28, [R1+0x73a0] ;  /* 0x0073a000011c7983 */ /* 0x000f240000300a00 */
[----:B----4-:R-:W-:-:S15]  /*bcb10*/  HMMA.16816.F32 R24, R12, R28, R24 ;  /* 0x0000001c0c18723c */ /* 0x010fde0000001818 */
[----:B------:R-:W-:-:S04]  /*bcb20*/  NOP ;  /* 0x0000000000007918 */ /* 0x000fc80000000000 */
        /* <DEDUP_REMOVED lines=38> */
[----:B0-----:R-:W4:Y:S04]  /*bcd90*/  LDL.LU R20, [R1+0x2d0] ;  /* 0x0002d00001147983 */ /* 0x001f280000300800 */
[----:B------:R-:W4:Y:S04]  /*bcda0*/  LDL.LU R21, [R1+0x2d4] ;  /* 0x0002d40001157983 */ /* 0x000f280000300800 */
[----:B------:R-:W4:Y:S04]  /*bcdb0*/  LDL.LU R22, [R1+0x2d8] ;  /* 0x0002d80001167983 */ /* 0x000f280000300800 */
[----:B------:R-:W4:Y:S01]  /*bcdc0*/  LDL.LU R23, [R1+0x2dc] ;  /* 0x0002dc0001177983 */ /* 0x000f220000300800 */
        /* <DEDUP_REMOVED lines=8> */
[----:B------:R-:W-:Y:S04]  /*bce50*/  STL.64 [R1+0x1160], R20 ;  /* 0x0011601401007387 */ /* 0x000fe80000100a00 */
[----:B------:R2:W-:Y:S04]  /*bce60*/  STL.64 [R1+0x1168], R22 ;  /* 0x0011681601007387 */ /* 0x0005e80000100a00 */
[----:B0-----:R-:W3:Y:S04]  /*bce70*/  LDL.LU R16, [R1+0x130] ;  /* 0x0001300001107983 */ /* 0x001ee80000300800 */
[----:B------:R-:W3:Y:S04]  /*bce80*/  LDL.LU R17, [R1+0x134] ;  /* 0x0001340001117983 */ /* 0x000ee80000300800 */
[----:B------:R-:W3:Y:S01]  /*bce90*/  LDL.LU R18, [R1+0x138] ;  /* 0x0001380001127983 */ /* 0x000ee20000300800 */
[----:B--2---:R-:W-:Y:S01]  /*bcea0*/  HMMA.16816.F32 R20, R12, R10, R24 ;  /* 0x0000000a0c14723c */ /* 0x004fe20000001818 */
[----:B------:R-:W-:-:S02]  /*bceb0*/  IMAD.MOV.U32 R19, RZ, RZ, R0 ;  /* 0x000000ffff137224 */ /* 0x000fc400078e0000 */
[----:B------:R-:W-:Y:S02]  /*bcec0*/  IMAD.MOV.U32 R26, RZ, RZ, R8 ;  /* 0x000000ffff1a7224 */ /* 0x000fe400078e0008 */
[----:B------:R-:W-:-:S14]  /*bced0*/  IMAD.MOV.U32 R27, RZ, RZ, R9 ;  /* 0x000000ffff1b7224 */ /* 0x000fdc00078e0009 */
[----:B------:R-:W-:Y:S01]  /*bcee0*/  IMAD.MOV.U32 R0, RZ, RZ, R23 ;  /* 0x000000ffff007224 */ /* 0x000fe200078e0017 */
[----:B---3--:R-:W-:Y:S04]  /*bcef0*/  STL.64 [R1+0x72a0], R18 ;  /* 0x0072a01201007387 */ /* 0x008fe80000100a00 */
[----:B------:R-:W-:Y:S04]  /*bcf00*/  STL.64 [R1+0x7298], R16 ;  /* 0x0072981001007387 */ /* 0x000fe80000100a00 */
[----:B------:R0:W-:Y:S04]  /*bcf10*/  STL.64 [R1+0x1150], R20 ;  /* 0x0011501401007387 */ /* 0x0001e80000100a00 */
[----:B------:R1:W-:Y:S04]  /*bcf20*/  STL [R1+0x1158], R22 ;  /* 0x0011581601007387 */ /* 0x0003e80000100800 */
[----:B------:R-:W2:Y:S04]  /*bcf30*/  LDL.LU R8, [R1+0x733c] ;  /* 0x00733c0001087983 */ /* 0x000ea80000300800 */
[----:B------:R-:W2:Y:S04]  /*bcf40*/  LDL.LU R9, [R1+0x7338] ;  /* 0x0073380001097983 */ /* 0x000ea80000300800 */
[----:B0-----:R-:W3:Y:S04]  /*bcf50*/  LDL.LU R20, [R1+0x190] ;  /* 0x0001900001147983 */ /* 0x001ee80000300800 */
[----:B------:R-:W3:Y:S04]  /*bcf60*/  LDL.LU R21, [R1+0x194] ;  /* 0x0001940001157983 */ /* 0x000ee80000300800 */
[----:B-1----:R-:W2:Y:S04]  /*bcf70*/  LDL.LU R22, [R1+0x198] ;  /* 0x0001980001167983 */ /* 0x002ea80000300800 */
[----:B------:R-:W2:Y:S01]  /*bcf80*/  LDL.LU R23, [R1+0x19c] ;  /* 0x00019c0001177983 */ /* 0x000ea20000300800 */
[----:B------:R-:W-:-:S02]  /*bcf90*/  IMAD.MOV.U32 R24, RZ, RZ, R7 ;  /* 0x000000ffff187224 */ /* 0x000fc400078e0007 */
[----:B------:R-:W-:Y:S01]  /*bcfa0*/  IMAD.MOV.U32 R25, RZ, RZ, R6 ;  /* 0x000000ffff197224 */ /* 0x000fe200078e0006 */
[----:B--2---:R4:W-:Y:S04]  /*bcfb0*/  STL.64 [R1+0x72b0], R22 ;  /* 0x0072b01601007387 */ /* 0x0049e80000100a00 */
[----:B---3--:R-:W-:Y:S04]  /*bcfc0*/  STL.64 [R1+0x72a8], R20 ;  /* 0x0072a81401007387 */ /* 0x008fe80000100a00 */
[----:B------:R-:W-:Y:S04]  /*bcfd0*/  STL.64 [R1+0x72c0], R26 ;  /* 0x0072c01a01007387 */ /* 0x000fe80000100a00 */
[----:B------:R0:W-:Y:S01]  /*bcfe0*/  STL.64 [R1+0x72b8], R24 ;  /* 0x0072b81801007387 */ /* 0x0001e20000100a00 */
[----:B----4-:R-:W-:-:S02]  /*bcff0*/  IMAD.MOV.U32 R22, RZ, RZ, R5 ;  /* 0x000000ffff167224 */ /* 0x010fc400078e0005 */
[----:B------:R-:W-:-:S05]  /*bd000*/  IMAD.MOV.U32 R23, RZ, RZ, R4 ;  /* 0x000000ffff177224 */ /* 0x000fca00078e0004 */
        /* <DEDUP_REMOVED lines=9> */
[----:B------:R1:W-:Y:S04]  /*bd0a0*/  STL [R1+0x7304], R20 ;  /* 0x0073041401007387 */ /* 0x0003e80000100800 */
[----:B0-----:R-:W2:Y:S04]  /*bd0b0*/  LDL.LU R24, [R1+0x260] ;  /* 0x0002600001187983 */ /* 0x001ea80000300800 */
[----:B------:R-:W2:Y:S04]  /*bd0c0*/  LDL.LU R25, [R1+0x264] ;  /* 0x0002640001197983 */ /* 0x000ea80000300800 */
[----:B------:R-:W3:Y:S04]  /*bd0d0*/  LDL.LU R26, [R1+0x268] ;  /* 0x00026800011a7983 */ /* 0x000ee80000300800 */
[----:B------:R-:W3:Y:S04]  /*bd0e0*/  LDL.LU R27, [R1+0x26c] ;  /* 0x00026c00011b7983 */ /* 0x000ee80000300800 */
[----:B------:R-:W4:Y:S04]  /*bd0f0*/  LDL.LU R4, [R1+0x2b0] ;  /* 0x0002b00001047983 */ /* 0x000f280000300800 */
[----:B------:R-:W4:Y:S04]  /*bd100*/  LDL.LU R5, [R1+0x2b4] ;  /* 0x0002b40001057983 */ /* 0x000f280000300800 */
[----:B------:R-:W4:Y:S04]  /*bd110*/  LDL.LU R6, [R1+0x2b8] ;  /* 0x0002b80001067983 */ /* 0x000f280000300800 */
        /* <DEDUP_REMOVED lines=31> */
[----:B------:R-:W-:Y:S04]  /*bd310*/  STL [R1+0x64b0], R0 ;  /* 0x0064b00001007387 */ /* 0x000fe80000100800 */
        /* <DEDUP_REMOVED lines=13> */
[----:B------:R0:W-:Y:S01]  /*bd3f0*/  STL [R1+0x1138], R22 ;  /* 0x0011381601007387 */ /* 0x0001e20000100800 */
[----:B------:R-:W-:-:S03]  /*bd400*/  IMAD.MOV.U32 R0, RZ, RZ, R23 ;  /* 0x000000ffff007224 */ /* 0x000fc600078e0017 */
[----:B0-----:R-:W3:Y:S04]  /*bd410*/  LDL.LU.64 R22, [R1+0x7320] ;  /* 0x0073200001167983 */ /* 0x001ee80000300a00 */
[----:B------:R-:W3:Y:S04]  /*bd420*/  LDL.LU.64 R20, [R1+0x7318] ;  /* 0x0073180001147983 */ /* 0x000ee80000300a00 */
[----:B------:R0:W-:Y:S04]  /*bd430*/  STL [R1+0x6600], R0 ;  /* 0x0066000001007387 */ /* 0x0001e80000100800 */
[----:B0-----:R-:W4:Y:S01]  /*bd440*/  LDL.LU R0, [R1+0x4d3c] ;  /* 0x004d3c0001007983 */ /* 0x001f220000300800 */
        /* <DEDUP_REMOVED lines=56> */
[----:B----4-:R-:W-:Y:S03]  /*bd7d0*/  HMMA.16816.F32 R4, R12, R28, R4 ;  /* 0x0000001c0c04723c */ /* 0x010fe60000001804 */
[----:B------:R-:W4:-:S15]  /*bd7e0*/  LDL R29, [R1+0x1bbc] ;  /* 0x001bbc00011d7983 */ /* 0x000f1e0000100800 */
        /* <DEDUP_REMOVED lines=9> */
[----:B---3--:R-:W-:-:S15]  /*bd880*/  HMMA.16816.F32 R4, R12, R24, R16 ;  /* 0x000000180c04723c */ /* 0x008fde0000001810 */
        /* <DEDUP_REMOVED lines=53> */
[----:B------:R-:W3:Y:S04]  /*bdbe0*/  LDL.LU.64 R18, [R1+0x7260] ;  /* 0x0072600001127983 */ /* 0x000ee80000300a00 */
[----:B------:R-:W2:-:S12]  /*bdbf0*/  LDL.LU.64 R16, [R1+0x7258] ;  /* 0x0072580001107983 */ /* 0x000e980000300a00 */
        /* <DEDUP_REMOVED lines=68> */
[----:B------:R-:W2:Y:S04]  /*be040*/  LDL R25, [R1+0x1bcc] ;  /* 0x001bcc0001197983 */ /* 0x000ea80000100800 */
[----:B------:R-:W2:Y:S01]  /*be050*/  LDL R27, [R1+0x1bd8] ;  /* 0x001bd800011b7983 */ /* 0x000ea20000100800 */
[----:B------:R-:W-:Y:S03]  /*be060*/  HMMA.16816.F32 R20, R12, R2, R20 ;  /* 0x000000020c14723c */ /* 0x000fe60000001814 */
[----:B------:R-:W-:Y:S01]  /*be070*/  STL [R1+0x18], R2 ;  /* 0x0000180201007387 */ /* 0x000fe20000100800 */
[----:B------:R-:W-:-:S03]  /*be080*/  F2FP.F16.E4M3.UNPACK_B R6, R28 ;  /* 0x0000001cff06723e */ /* 0x000fc600020006ff */
[----:B------:R-:W-:Y:S04]  /*be090*/  STL [R1+0x1c], R3 ;  /* 0x00001c0301007387 */ /* 0x000fe80000100800 */
[----:B------:R-:W2:Y:S01]  /*be0a0*/  LDL.LU R16, [R1+0xc0] ;  /* 0x0000c00001107983 */ /* 0x000ea20000300800 */
[----:B----4-:R-:W-:-:S07]  /*be0b0*/  F2FP.F16.E4M3.UNPACK_B R7, R29 ;  /* 0x0000001dff07723e */ /* 0x010fce00020006ff */
[----:B------:R-:W-:Y:S04]  /*be0c0*/  STL.64 [R1+0x1000], R20 ;  /* 0x0010001401007387 */ /* 0x000fe80000100a00 */
[----:B------:R-:W-:Y:S04]  /*be0d0*/  STL.64 [R1+0x1008], R22 ;  /* 0x0010081601007387 */ /* 0x000fe80000100a00 */
[----:B------:R-:W-:Y:S04]  /*be0e0*/  STL [R1+0x10], R6 ;  /* 0x0000100601007387 */ /* 0x000fe80000100800 */
[----:B------:R-:W2:Y:S04]  /*be0f0*/  LDL.LU R17, [R1+0xc4] ;  /* 0x0000c40001117983 */ /* 0x000ea80000300800 */
[----:B------:R-:W4:Y:S04]  /*be100*/  LDL.LU R18, [R1+0xc8] ;  /* 0x0000c80001127983 */ /* 0x000f280000300800 */
[----:B------:R-:W-:Y:S04]  /*be110*/  STL [R1+0x14], R7 ;  /* 0x0000140701007387 */ /* 0x000fe80000100800 */
[----:B------:R-:W4:Y:S04]  /*be120*/  LDL.LU R19, [R1+0xcc] ;  /* 0x0000cc0001137983 */ /* 0x000f280000300800 */
[----:B----4-:R-:W-:Y:S04]  /*be130*/  STL.64 [R1+0x71e0], R18 ;  /* 0x0071e01201007387 */ /* 0x010fe80000100a00 */
[----:B--2---:R0:W-:Y:S04]  /*be140*/  STL.64 [R1+0x71d8], R16 ;  /* 0x0071d81001007387 */ /* 0x0041e80000100a00 */
[----:B0-----:R-:W2:Y:S04]  /*be150*/  LDL.LU R16, [R1+0xa0] ;  /* 0x0000a00001107983 */ /* 0x001ea80000300800 */
[----:B------:R-:W2:Y:S04]  /*be160*/  LDL.LU R17, [R1+0xa4] ;  /* 0x0000a40001117983 */ /* 0x000ea80000300800 */
[----:B------:R-:W4:Y:S04]  /*be170*/  LDL.LU R18, [R1+0xa8] ;  /* 0x0000a80001127983 */ /* 0x000f280000300800 */
[----:B------:R-:W4:Y:S01]  /*be180*/  LDL.LU R19, [R1+0xac] ;  /* 0x0000ac0001137983 */ /* 0x000f220000300800 */
[----:B------:R-:W-:-:S02]  /*be190*/  F2FP.F16.E4M3.UNPACK_B R4, R0 ;  /* 0x00000000ff04723e */ /* 0x000fc400020006ff */
[----:B------:R-:W-:Y:S01]  /*be1a0*/  F2FP.F16.E4M3.UNPACK_B R5, R25 ;  /* 0x00000019ff05723e */ /* 0x000fe200020006ff */
[----:B----4-:R-:W-:Y:S04]  /*be1b0*/  STL.64 [R1+0x71f0], R18 ;  /* 0x0071f01201007387 */ /* 0x010fe80000100a00 */
[----:B--2---:R0:W-:Y:S04]  /*be1c0*/  STL.64 [R1+0x71e8], R16 ;  /* 0x0071e81001007387 */ /* 0x0041e80000100a00 */
        /* <DEDUP_REMOVED lines=2734> */
[----:B------:R-:W2:Y:S01]  /*c8cb0*/  LDL.LU R7, [R1+0x132c] ;  /* 0x00132c0001077983 */ /* 0x000ea20000300800 */
[----:B------:R-:W-:-:S03]  /*c8cc0*/  IMAD.MOV.U32 R25, RZ, RZ, R0 ;  /* 0x000000ffff197224 */ /* 0x000fc600078e0000 */
        /* <DEDUP_REMOVED lines=69> */
[----:B------:R-:W-:-:S03]  /*c9120*/  IMAD R0, R0, 0x100, R28 ;  /* 0x0000010000007824 */ /* 0x000fc600078e021c */
[----:B0-----:R-:W4:Y:S04]  /*c9130*/  LDL.LU R4, [R1+0x12b0] ;  /* 0x0012b00001047983 */ /* 0x001f280000300800 */
[----:B------:R-:W4:Y:S04]  /*c9140*/  LDL.LU R5, [R1+0x12b4] ;  /* 0x0012b40001057983 */ /* 0x000f280000300800 */
[----:B------:R-:W4:Y:S04]  /*c9150*/  LDL.LU R6, [R1+0x12b8] ;  /* 0x0012b80001067983 */ /* 0x000f280000300800 */
[----:B------:R-:W4:Y:S01]  /*c9160*/  LDL.LU R7, [R1+0x12bc] ;  /* 0x0012bc0001077983 */ /* 0x000f220000300800 */
[----:B---3--:R-:W-:-:S02]  /*c9170*/  IMAD R29, R29, 0x100, R24 ;  /* 0x000001001d1d7824 */ /* 0x008fc400078e0218 */
        /* <DEDUP_REMOVED lines=170> */
[----:B------:R4:W-:Y:S01]  /*c9c20*/  STL.64 [R1+0x6510], R6 ;  /* 0x0065100601007387 */ /* 0x0009e20000100a00 */
[----:B---3--:R-:W-:-:S03]  /*c9c30*/  IMAD R8, R9, 0x100, R8 ;  /* 0x0000010009087824 */ /* 0x008fc600078e0208 */
[----:B------:R-:W-:Y:S04]  /*c9c40*/  STL [R1+0x643c], R2 ;  /* 0x00643c0201007387 */ /* 0x000fe80000100800 */
[----:B------:R-:W-:Y:S01]  /*c9c50*/  STL [R1+0x6438], R3 ;  /* 0x0064380301007387 */ /* 0x000fe20000100800 */
[----:B0-----:R-:W-:Y:S02]  /*c9c60*/  IMAD R4, R19, 0x100, R18 ;  /* 0x0000010013047824 */ /* 0x001fe400078e0212 */
[----:B-1----:R-:W-:Y:S02]  /*c9c70*/  IMAD R5, R17, 0x100, R16 ;  /* 0x0000010011057824 */ /* 0x002fe400078e0210 */
[----:B----4-:R-:W-:Y:S01]  /*c9c80*/  IMAD R6, R11, 0x100, R10 ;  /* 0x000001000b067824 */ /* 0x010fe200078e020a */
        /* <DEDUP_REMOVED lines=70> */
[----:B0-----:R-:W-:Y:S02]  /*ca0f0*/  IMAD.MOV.U32 R5, RZ, RZ, R3 ;  /* 0x000000ffff057224 */ /* 0x001fe400078e0003 */
[----:B------:R-:W-:Y:S01]  /*ca100*/  IMAD.MOV.U32 R4, RZ, RZ, R2 ;  /* 0x000000ffff047224 */ /* 0x000fe200078e0002 */
[----:B-1----:R-:W2:Y:S04]  /*ca110*/  LDL.LU.64 R6, [R1+0x6510] ;  /* 0x0065100001067983 */ /* 0x002ea80000300a00 */
[----:B------:R-:W-:Y:S04]  /*ca120*/  STL [R1+0x646c], R5 ;  /* 0x00646c0501007387 */ /* 0x000fe80000100800 */
        /* <DEDUP_REMOVED lines=43> */
[----:B------:R-:W3:Y:S01]  /*ca3e0*/  LDL.LU R26, [R1+0x1138] ;  /* 0x00113800011a7983 */ /* 0x000ee20000300800 */
[----:B------:R-:W-:-:S03]  /*ca3f0*/  IMAD.MOV.U32 R27, RZ, RZ, R0 ;  /* 0x000000ffff1b7224 */ /* 0x000fc600078e0000 */
        /* <DEDUP_REMOVED lines=35> */
[----:B------:R-:W2:Y:S01]  /*ca630*/  LDL.LU R18, [R1+0x1158] ;  /* 0x0011580001127983 */ /* 0x000ea20000300800 */
[----:B------:R-:W-:-:S07]  /*ca640*/  IMAD.MOV.U32 R19, RZ, RZ, R0 ;  /* 0x000000ffff137224 */ /* 0x000fce00078e0000 */
[----:B--2---:R-:W-:-:S15]  /*ca650*/  HMMA.16816.F32 R16, R12, R10, R16 ;  /* 0x0000000a0c10723c */ /* 0x004fde0000001810 */
[----:B------:R-:W-:-:S04]  /*ca660*/  NOP ;  /* 0x0000000000007918 */ /* 0x000fc80000000000 */
[----:B------:R-:W-:Y:S04]  /*ca670*/  STL.64 [R1+0x1e0], R16 ;  /* 0x0001e01001007387 */ /* 0x000fe80000100a00 */
[----:B------:R4:W-:Y:S02]  /*ca680*/  STL.64 [R1+0x1e8], R18 ;  /* 0x0001e81201007387 */ /* 0x0009e40000100a00 */
[----:B----4-:R-:W-:Y:S02]  /*ca690*/  HMMA.16816.F32 R16, R12, R8, R20 ;  /* 0x000000080c10723c */ /* 0x010fe40000001814 */
[----:B------:R-:W-:Y:S04]  /*ca6a0*/  STL.64 [R1+0x6350], R10 ;  /* 0x0063500a01007387 */ /* 0x000fe80000100a00 */
[----:B------:R-:W-:-:S13]  /*ca6b0*/  STL.64 [R1+0x6348], R8 ;  /* 0x0063480801007387 */ /* 0x000fda0000100a00 */
[----:B------:R-:W-:Y:S04]  /*ca6c0*/  STL.64 [R1+0x1d0], R16 ;  /* 0x0001d01001007387 */ /* 0x000fe80000100a00 */
[----:B------:R0:W-:Y:S02]  /*ca6d0*/  STL.64 [R1+0x1d8], R18 ;  /* 0x0001d81201007387 */ /* 0x0001e40000100a00 */
[----:B0-----:R-:W-:-:S15]  /*ca6e0*/  HMMA.16816.F32 R16, R12, R6, R24 ;  /* 0x000000060c10723c */ /* 0x001fde0000001818 */
[----:B------:R-:W-:-:S04]  /*ca6f0*/  NOP ;  /* 0x0000000000007918 */ /* 0x000fc80000000000 */
[----:B------:R0:W-:Y:S04]  /*ca700*/  STL.64 [R1+0x1c0], R16 ;  /* 0x0001c01001007387 */ /* 0x0001e80000100a00 */
[----:B------:R1:W-:Y:S04]  /*ca710*/  STL [R1+0x1c8], R18 ;  /* 0x0001c81201007387 */ /* 0x0003e80000100800 */
[----:B------:R-:W-:Y:S04]  /*ca720*/  STL [R1+0x6444], R7 ;  /* 0x0064440701007387 */ /* 0x000fe80000100800 */
[----:B------:R-:W2:Y:S04]  /*ca730*/  LDL.LU R8, [R1+0x1050] ;  /* 0x0010500001087983 */ /* 0x000ea80000300800 */
[----:B------:R-:W2:Y:S04]  /*ca740*/  LDL.LU R9, [R1+0x1054] ;  /* 0x0010540001097983 */ /* 0x000ea80000300800 */
[----:B------:R-:W3:Y:S04]  /*ca750*/  LDL.LU R10, [R1+0x1058] ;  /* 0x00105800010a7983 */ /* 0x000ee80000300800 */
[----:B------:R-:W3:Y:S01]  /*ca760*/  LDL.LU R11, [R1+0x105c] ;  /* 0x00105c00010b7983 */ /* 0x000ee20000300800 */
[----:B------:R-:W-:-:S03]  /*ca770*/  IMAD.MOV.U32 R0, RZ, RZ, R19 ;  /* 0x000000ffff007224 */ /* 0x000fc600078e0013 */
[----:B0-----:R-:W4:Y:S04]  /*ca780*/  LDL.LU R16, [R1+0x1070] ;  /* 0x0010700001107983 */ /* 0x001f280000300800 */
[----:B------:R-:W4:Y:S04]  /*ca790*/  LDL.LU R17, [R1+0x1074] ;  /* 0x0010740001117983 */ /* 0x000f280000300800 */
        /* <DEDUP_REMOVED lines=10> */
[----:B--2---:R0:W-:Y:S02]  /*ca840*/  STL.64 [R1+0x63c0], R26 ;  /* 0x0063c01a01007387 */ /* 0x0041e40000100a00 */
[----:B0-----:R-:W-:-:S02]  /*ca850*/  IMAD.MOV.U32 R26, RZ, RZ, R5 ;  /* 0x000000ffff1a7224 */ /* 0x001fc400078e0005 */
[----:B------:R-:W-:Y:S01]  /*ca860*/  IMAD.MOV.U32 R27, RZ, RZ, R4 ;  /* 0x000000ffff1b7224 */ /* 0x000fe200078e0004 */
[----:B------:R-:W2:Y:S04]  /*ca870*/  LDL.LU R5, [R1+0x646c] ;  /* 0x00646c0001057983 */ /* 0x000ea80000300800 */
[----:B------:R-:W2:Y:S04]  /*ca880*/  LDL.LU R4, [R1+0x6468] ;  /* 0x0064680001047983 */ /* 0x000ea80000300800 */
[----:B------:R-:W-:Y:S04]  /*ca890*/  STL.64 [R1+0x63b8], R24 ;  /* 0x0063b81801007387 */ /* 0x000fe80000100a00 */
[----:B------:R-:W-:Y:S04]  /*ca8a0*/  STL.64 [R1+0x63d8], R26 ;  /* 0x0063d81a01007387 */ /* 0x000fe80000100a00 */
[----:B------:R-:W-:Y:S04]  /*ca8b0*/  STL.64 [R1+0x63a0], R22 ;  /* 0x0063a01601007387 */ /* 0x000fe80000100a00 */
[----:B------:R0:W-:Y:S04]  /*ca8c0*/  STL.64 [R1+0x6398], R20 ;  /* 0x0063981401007387 */ /* 0x0001e80000100a00 */
[----:B0-----:R-:W2:Y:S04]  /*ca8d0*/  LDL.LU R20, [R1+0x10a0] ;  /* 0x0010a00001147983 */ /* 0x001ea80000300800 */
[----:B------:R-:W2:Y:S04]  /*ca8e0*/  LDL.LU R21, [R1+0x10a4] ;  /* 0x0010a40001157983 */ /* 0x000ea80000300800 */
[----:B------:R-:W2:Y:S04]  /*ca8f0*/  LDL.LU R22, [R1+0x10a8] ;  /* 0x0010a80001167983 */ /* 0x000ea80000300800 */
[----:B------:R-:W2:Y:S01]  /*ca900*/  LDL.LU R23, [R1+0x10ac] ;  /* 0x0010ac0001177983 */ /* 0x000ea20000300800 */
[----:B------:R-:W-:-:S02]  /*ca910*/  IMAD.MOV.U32 R24, RZ, RZ, R2 ;  /* 0x000000ffff187224 */ /* 0x000fc400078e0002 */
        /* <DEDUP_REMOVED lines=21> */
[----:B---3--:R-:W-:-:S03]  /*caa70*/  IMAD.MOV.U32 R25, RZ, RZ, R2 ;  /* 0x000000ffff197224 */ /* 0x008fc600078e0002 */
[----:B--2---:R-:W-:Y:S04]  /*caa80*/  STL.64 [R1+0x6400], R22 ;  /* 0x0064001601007387 */ /* 0x004fe80000100a00 */
[----:B------:R0:W-:Y:S04]  /*caa90*/  STL.64 [R1+0x63f8], R20 ;  /* 0x0063f81401007387 */ /* 0x0001e80000100a00 */
        /* <DEDUP_REMOVED lines=43> */
[----:B------:R0:W-:Y:S04]  /*cad50*/  STL [R1+0x55e8], R0 ;  /* 0x0055e80001007387 */ /* 0x0001e80000100800 */
[----:B0-----:R-:W2:Y:S04]  /*cad60*/  LDL.LU R0, [R1+0x4f3c] ;  /* 0x004f3c0001007983 */ /* 0x001ea80000300800 */
[----:B------:R-:W-:Y:S04]  /*cad70*/  STL.64 [R1+0x1b0], R24 ;  /* 0x0001b01801007387 */ /* 0x000fe80000100a00 */
[----:B------:R0:W-:Y:S04]  /*cad80*/  STL.64 [R1+0x1b8], R26 ;  /* 0x0001b81a01007387 */ /* 0x0001e80000100a00 */
[----:B0-----:R-:W3:Y:S04]  /*cad90*/  LDL.LU.64 R26, [R1+0x6450] ;  /* 0x00645000011a7983 */ /* 0x001ee80000300a00 */
[----:B------:R-:W4:Y:S01]  /*cada0*/  LDL.LU.64 R24, [R1+0x6448] ;  /* 0x0064480001187983 */ /* 0x000f220000300a00 */
[----:B------:R-:W-:-:S03]  /*cadb0*/  IMAD R29, R29, 0x100, R7 ;  /* 0x000001001d1d7824 */ /* 0x000fc600078e0207 */
[----:B------:R-:W4:Y:S01]  /*cadc0*/  LDL.LU R7, [R1+0x6444] ;  /* 0x0064440001077983 */ /* 0x000f220000300800 */
[----:B--2---:R-:W-:Y:S02]  /*cadd0*/  IMAD R0, R0, 0x100, R3 ;  /* 0x0000010000007824 */ /* 0x004fe400078e0203 */
[----:B---3--:R-:W-:Y:S02]  /*cade0*/  IMAD R27, R27, 0x100, R28 ;  /* 0x000001001b1b7824 */ /* 0x008fe400078e021c */
[----:B------:R-:W-:Y:S01]  /*cadf0*/  IMAD R26, R26, 0x100, R2 ;  /* 0x000001001a1a7824 */ /* 0x000fe200078e0202 */
[----:B------:R-:W2:Y:S04]  /*cae00*/  LDL.LU R28, [R1+0x6440] ;  /* 0x00644000011c7983 */ /* 0x000ea80000300800 */
[----:B------:R-:W3:Y:S04]  /*cae10*/  LDL.LU R2, [R1+0x643c] ;  /* 0x00643c0001027983 */ /* 0x000ee80000300800 */
[----:B------:R-:W3:Y:S02]  /*cae20*/  LDL.LU R3, [R1+0x6438] ;  /* 0x0064380001037983 */ /* 0x000ee40000300800 */
[----:B---3--:R-:W-:Y:S02]  /*cae30*/  HMMA.16816.F32 R12, R12, R2, R20 ;  /* 0x000000020c0c723c */ /* 0x008fe40000001814 */
[----:B------:R-:W4:Y:S04]  /*cae40*/  LDL.LU.64 R22, [R1+0x6430] ;  /* 0x0064300001167983 */ /* 0x000f280000300a00 */
[----:B------:R-:W4:Y:S04]  /*cae50*/  LDL.LU.64 R20, [R1+0x6428] ;  /* 0x0064280001147983 */ /* 0x000f280000300a00 */
        /* <DEDUP_REMOVED lines=51> */
[----:B0-----:R-:W4:Y:S04]  /*cb190*/  LDL.LU R24, [R1+0x1010] ;  /* 0x0010100001187983 */ /* 0x001f280000300800 */
[----:B------:R-:W4:Y:S04]  /*cb1a0*/  LDL.LU R25, [R1+0x1014] ;  /* 0x0010140001197983 */ /* 0x000f280000300800 */
[----:B-1----:R-:W4:Y:S04]  /*cb1b0*/  LDL.LU R26, [R1+0x1018] ;  /* 0x00101800011a7983 */ /* 0x002f280000300800 */
[----:B------:R-:W4:Y:S01]  /*cb1c0*/  LDL.LU R27, [R1+0x101c] ;  /* 0x00101c00011b7983 */ /* 0x000f220000300800 */
        /* <DEDUP_REMOVED lines=26> */
[----:B0-----:R-:W2:Y:S04]  /*cb370*/  LDL.LU R16, [R1+0x1040] ;  /* 0x0010400001107983 */ /* 0x001ea80000300800 */
[----:B------:R-:W2:Y:S04]  /*cb380*/  LDL.LU R17, [R1+0x1044] ;  /* 0x0010440001117983 */ /* 0x000ea80000300800 */
[----:B-1----:R-:W2:Y:S04]  /*cb390*/  LDL.LU R18, [R1+0x1048] ;  /* 0x0010480001127983 */ /* 0x002ea80000300800 */
[----:B------:R-:W2:Y:S01]  /*cb3a0*/  LDL.LU R19, [R1+0x104c] ;  /* 0x00104c0001137983 */ /* 0x000ea20000300800 */
[C---:B---3--:R-:W-:Y:S08]  /*cb3b0*/  HMMA.16816.F32 R20, R12.reuse, R8, R20 ;  /* 0x000000080c14723c */ /* 0x048ff00000001814 */
[----:B--2---:R-:W-:-:S15]  /*cb3c0*/  HMMA.16816.F32 R16, R12, R10, R16 ;  /* 0x0000000a0c10723c */ /* 0x004fde0000001810 */
[----:B------:R-:W-:-:S04]  /*cb3d0*/  NOP ;  /* 0x0000000000007918 */ /* 0x000fc80000000000 */
[----:B------:R-:W-:Y:S04]  /*cb3e0*/  STL.64 [R1+0x60], R16 ;  /* 0x0000601001007387 */ /* 0x000fe80000100a00 */
[----:B------:R4:W-:Y:S04]  /*cb3f0*/  STL.64 [R1+0x68], R18 ;  /* 0x0000681201007387 */ /* 0x0009e80000100a00 */
[----:B------:R-:W2:Y:S01]  /*cb400*/  LDL.LU R8, [R1+0xfe0] ;  /* 0x000fe00001087983 */ /* 0x000ea20000300800 */
[----:B----4-:R-:W-:Y:S03]  /*cb410*/  HMMA.16816.F32 R16, R12, R6, R24 ;  /* 0x000000060c10723c */ /* 0x010fe60000001818 */
[----:B------:R-:W-:Y:S04]  /*cb420*/  STL.64 [R1+0x50], R20 ;  /* 0x0000501401007387 */ /* 0x000fe80000100a00 */
[----:B------:R-:W-:-:S12]  /*cb430*/  STL.64 [R1+0x58], R22 ;  /* 0x0000581601007387 */ /* 0x000fd80000100a00 */
        /* <DEDUP_REMOVED lines=11> */
[----:B------:R-:W4:Y:S04]  /*cb4f0*/  LDL.LU R27, [R1+0x4f44] ;  /* 0x004f4400011b7983 */ /* 0x000f280000300800 */
[----:B------:R-:W2:Y:S04]  /*cb500*/  LDL.LU R2, [R1+0x4f58] ;  /* 0x004f580001027983 */ /* 0x000ea80000300800 */
[----:B--2---:R0:W-:Y:S04]  /*cb510*/  STL [R1+0x6330], R2 ;  /* 0x0063300201007387 */ /* 0x0041e80000100800 */
[----:B0-----:R-:W2:Y:S04]  /*cb520*/  LDL.LU R2, [R1+0x4f50] ;  /* 0x004f500001027983 */ /* 0x001ea80000300800 */
[----:B------:R-:W2:Y:S04]  /*cb530*/  LDL.LU R6, [R1+0x4f54] ;  /* 0x004f540001067983 */ /* 0x000ea80000300800 */
[----:B------:R-:W2:Y:S04]  /*cb540*/  LDL.LU R3, [R1+0x4f60] ;  /* 0x004f600001037983 */ /* 0x000ea80000300800 */
[----:B------:R-:W2:Y:S04]  /*cb550*/  LDL.LU R7, [R1+0x4f5c] ;  /* 0x004f5c0001077983 */ /* 0x000ea80000300800 */
[----:B---3--:R0:W-:Y:S04]  /*cb560*/  STL.64 [R1+0x6300], R10 ;  /* 0x0063000a01007387 */ /* 0x0081e80000100a00 */
[----:B0-----:R-:W3:Y:S04]  /*cb570*/  LDL.LU R10, [R1+0x1bac] ;  /* 0x001bac00010a7983 */ /* 0x001ee80000300800 */
        /* <DEDUP_REMOVED lines=8> */
[----:B------:R-:W3:Y:S04]  /*cb600*/  LDL.LU R11, [R1+0x1bb8] ;  /* 0x001bb800010b7983 */ /* 0x000ee80000300800 */
[----:B---3--:R-:W-:Y:S04]  /*cb610*/  STL.64 [R1+0x6320], R10 ;  /* 0x0063200a01007387 */ /* 0x008fe80000100a00 */
[----:B--2---:R0:W-:Y:S04]  /*cb620*/  STL [R1+0x6318], R9 ;  /* 0x0063180901007387 */ /* 0x0041e80000100800 */
[----:B------:R-:W2:Y:S04]  /*cb630*/  LDL.LU R8, [R1+0x20] ;  /* 0x0000200001087983 */ /* 0x000ea80000300800 */
[----:B0-----:R-:W2:Y:S04]  /*cb640*/  LDL.LU R9, [R1+0x24] ;  /* 0x0000240001097983 */ /* 0x001ea80000300800 */
        /* <DEDUP_REMOVED lines=28> */
[----:B------:R-:W4:Y:S04]  /*cb810*/  LDL.LU R4, [R1+0x4f48] ;  /* 0x004f480001047983 */ /* 0x000f280000300800 */
[----:B------:R-:W2:Y:S01]  /*cb820*/  LDL.LU R5, [R1+0x4f4c] ;  /* 0x004f4c0001057983 */ /* 0x000ea20000300800 */
[----:B----4-:R-:W-:-:S02]  /*cb830*/  IMAD R4, R27, 0x100, R4 ;  /* 0x000001001b047824 */ /* 0x010fc400078e0204 */
[----:B--2---:R-:W-:Y:S01]  /*cb840*/  IMAD R5, R5, 0x100, R2 ;  /* 0x0000010005057824 */ /* 0x004fe200078e0202 */
[----:B------:R-:W2:Y:S04]  /*cb850*/  LDL.LU R27, [R1+0x1bfc] ;  /* 0x001bfc00011b7983 */ /* 0x000ea80000300800 */
[----:B------:R-:W4:Y:S01]  /*cb860*/  LDL.LU R2, [R1+0x6330] ;  /* 0x0063300001027983 */ /* 0x000f220000300800 */
[----:B------:R-:W-:Y:S02]  /*cb870*/  IMAD R7, R7, 0x100, R3 ;  /* 0x0000010007077824 */ /* 0x000fe400078e0203 */
[----:B----4-:R-:W-:Y:S02]  /*cb880*/  IMAD R6, R6, 0x100, R2 ;  /* 0x0000010006067824 */ /* 0x010fe400078e0202 */
[----:B------:R-:W4:Y:S04]  /*cb890*/  LDL.LU R2, [R1+0x632c] ;  /* 0x00632c0001027983 */ /* 0x000f280000300800 */
[----:B------:R-:W4:Y:S02]  /*cb8a0*/  LDL.LU R3, [R1+0x6328] ;  /* 0x0063280001037983 */ /* 0x000f240000300800 */
[----:B----4-:R-:W-:Y:S02]  /*cb8b0*/  HMMA.16816.F32 R12, R12, R2, R8 ;  /* 0x000000020c0c723c */ /* 0x010fe40000001808 */
[----:B------:R-:W4:Y:S04]  /*cb8c0*/  LDL.LU.64 R10, [R1+0x6320] ;  /* 0x00632000010a7983 */ /* 0x000f280000300a00 */
[----:B------:R-:W2:Y:S04]  /*cb8d0*/  LDL.LU R9, [R1+0x6318] ;  /* 0x0063180001097983 */ /* 0x000ea80000300800 */
[----:B------:R-:W3:Y:S09]  /*cb8e0*/  LDL.LU R3, [R1+0x1bbc] ;  /* 0x001bbc0001037983 */ /* 0x000ef20000300800 */
[----:B------:R0:W-:Y:S04]  /*cb8f0*/  STL.64 [R1+0x20], R12 ;  /* 0x0000200c01007387 */ /* 0x0001e80000100a00 */
[----:B------:R1:W-:Y:S01]  /*cb900*/  STL.64 [R1+0x28], R14 ;  /* 0x0000280e01007387 */ /* 0x0003e20000100a00 */
[----:B0-----:R-:W-:-:S02]  /*cb910*/  F2FP.F16.E4M3.UNPACK_B R12, R4 ;  /* 0x00000004ff0c723e */ /* 0x001fc400020006ff */
[----:B------:R-:W-:Y:S02]  /*cb920*/  F2FP.F16.E4M3.UNPACK_B R13, R5 ;  /* 0x00000005ff0d723e */ /* 0x000fe400020006ff */
[----:B-1----:R-:W-:Y:S02]  /*cb930*/  F2FP.F16.E4M3.UNPACK_B R14, R6 ;  /* 0x00000006ff0e723e */ /* 0x002fe400020006ff */
[----:B------:R-:W-:Y:S01]  /*cb940*/  F2FP.F16.E4M3.UNPACK_B R15, R7 ;  /* 0x00000007ff0f723e */ /* 0x000fe200020006ff */
[----:B------:R-:W3:Y:S01]  /*cb950*/  LDL.LU R4, [R1+0x1bc8] ;  /* 0x001bc80001047983 */ /* 0x000ee20000300800 */
[----:B--2---:R-:W-:Y:S02]  /*cb960*/  F2FP.F16.E4M3.UNPACK_B R8, R9.H1 ;  /* 0x00000009ff08723e */ /* 0x004fe400030006ff */
[----:B----4-:R-:W-:Y:S02]  /*cb970*/  F2FP.F16.E4M3.UNPACK_B R9, R10.H1 ;  /* 0x0000000aff09723e */ /* 0x010fe400030006ff */
[----:B------:R-:W-:Y:S01]  /*cb980*/  F2FP.F16.E4M3.UNPACK_B R2, R11.H1 ;  /* 0x0000000bff02723e */ /* 0x000fe200030006ff */
[----:B------:R-:W-:Y:S04]  /*cb990*/  STL [R1+0x18], R8 ;  /* 0x0000180801007387 */ /* 0x000fe80000100800 */
[----:B------:R3:W-:Y:S02]  /*cb9a0*/  STL [R1+0x1c], R9 ;  /* 0x00001c0901007387 */ /* 0x0007e40000100800 */
[----:B---3--:R-:W-:Y:S02]  /*cb9b0*/  HMMA.16816.F32 R8, R12, R8, R16 ;  /* 0x000000080c08723c */ /* 0x008fe40000001810 */
[----:B------:R-:W2:Y:S04]  /*cb9c0*/  LDL.LU.64 R18, [R1+0x6310] ;  /* 0x0063100001127983 */ /* 0x000ea80000300a00 */
[----:B------:R-:W2:-:S13]  /*cb9d0*/  LDL.LU.64 R16, [R1+0x6308] ;  /* 0x0063080001107983 */ /* 0x000e9a0000300a00 */
[----:B------:R-:W-:Y:S04]  /*cb9e0*/  STL.64 [R1+0x1000], R8 ;  /* 0x0010000801007387 */ /* 0x000fe80000100a00 */
[----:B------:R0:W-:Y:S04]  /*cb9f0*/  STL.64 [R1+0x1008], R10 ;  /* 0x0010080a01007387 */ /* 0x0001e80000100a00 */
[----:B0-----:R-:W3:Y:S04]  /*cba00*/  LDL.LU.64 R10, [R1+0x6300] ;  /* 0x00630000010a7983 */ /* 0x001ee80000300a00 */
[----:B------:R-:W3:Y:S01]  /*cba10*/  LDL.LU.64 R8, [R1+0x62f8] ;  /* 0x0062f80001087983 */ /* 0x000ee20000300a00 */
[----:B------:R-:W-:-:S05]  /*cba20*/  F2FP.F16.E4M3.UNPACK_B R3, R3.H1 ;  /* 0x00000003ff03723e */ /* 0x000fca00030006ff */
[----:B------:R-:W-:Y:S02]  /*cba30*/  STL.64 [R1+0x10], R2 ;  /* 0x0000100201007387 */ /* 0x000fe40000100a00 */
[----:B---3--:R-:W-:-:S15]  /*cba40*/  HMMA.16816.F32 R8, R12, R2, R8 ;  /* 0x000000020c08723c */ /* 0x008fde0000001808 */
[----:B------:R-:W-:-:S04]  /*cba50*/  NOP ;  /* 0x0000000000007918 */ /* 0x000fc80000000000 */
[----:B------:R-:W-:Y:S04]  /*cba60*/  STL.64 [R1+0xff0], R8 ;  /* 0x000ff00801007387 */ /* 0x000fe80000100a00 */
[----:B------:R0:W-:Y:S04]  /*cba70*/  STL.64 [R1+0xff8], R10 ;  /* 0x000ff80a01007387 */ /* 0x0001e80000100a00 */
[----:B0-----:R-:W3:Y:S04]  /*cba80*/  LDL.LU.64 R10, [R1+0x62f0] ;  /* 0x0062f000010a7983 */ /* 0x001ee80000300a00 */
[----:B------:R-:W3:Y:S01]  /*cba90*/  LDL.LU.64 R8, [R1+0x62e8] ;  /* 0x0062e80001087983 */ /* 0x000ee20000300a00 */
[----:B------:R-:W-:-:S02]  /*cbaa0*/  F2FP.F16.E4M3.UNPACK_B R4, R4.H1 ;  /* 0x00000004ff04723e */ /* 0x000fc400030006ff */
[----:B------:R-:W-:Y:S02]  /*cbab0*/  F2FP.F16.E4M3.UNPACK_B R5, R24.H1 ;  /* 0x00000018ff05723e */ /* 0x000fe400030006ff */
[----:B------:R-:W-:Y:S02]  /*cbac0*/  F2FP.F16.E4M3.UNPACK_B R6, R0.H1 ;  /* 0x00000000ff06723e */ /* 0x000fe400030006ff */
[----:B------:R-:W-:Y:S01]  /*cbad0*/  F2FP.F16.E4M3.UNPACK_B R7, R25.H1 ;  /* 0x00000019ff07723e */ /* 0x000fe200030006ff */
[----:B------:R-:W-:Y:S01]  /*cbae0*/  STL.64 [R1+0x8], R4 ;  /* 0x0000080401007387 */ /* 0x000fe20000100a00 */
[----:B------:R-:W-:Y:S02]  /*cbaf0*/  F2FP.F16.E4M3.UNPACK_B R28, R28.H1 ;  /* 0x0000001cff1c723e */ /* 0x000fe400030006ff */
[----:B------:R-:W-:Y:S01]  /*cbb00*/  F2FP.F16.E4M3.UNPACK_B R29, R29.H1 ;  /* 0x0000001dff1d723e */ /* 0x000fe200030006ff */
[----:B---3--:R-:W-:-:S15]  /*cbb10*/  HMMA.16816.F32 R8, R12, R4, R8 ;  /* 0x000000040c08723c */ /* 0x008fde0000001808 */
[----:B------:R-:W-:-:S04]  /*cbb20*/  NOP ;  /* 0x0000000000007918 */ /* 0x000fc80000000000 */
[----:B------:R-:W-:Y:S04]  /*cbb30*/  STL.64 [R1+0xfe0], R8 ;  /* 0x000fe00801007387 */ /* 0x000fe80000100a00 */
[----:B------:R2:W-:Y:S02]  /*cbb40*/  STL.64 [R1+0xfe8], R10 ;  /* 0x000fe80a01007387 */ /* 0x0005e40000100a00 */
[----:B--2---:R-:W-:Y:S02]  /*cbb50*/  HMMA.16816.F32 R8, R12, R6, R16 ;  /* 0x000000060c08723c */ /* 0x004fe40000001810 */
[----:B------:R-:W-:Y:S04]  /*cbb60*/  STL [R1], R6 ;  /* 0x0000000601007387 */ /* 0x000fe80000100800 */
[----:B------:R-:W-:-:S13]  /*cbb70*/  STL [R1+0x4], R7 ;  /* 0x0000040701007387 */ /* 0x000fda0000100800 */
[----:B------:R-:W-:Y:S04]  /*cbb80*/  STL.64 [R1+0xfd0], R8 ;  /* 0x000fd00801007387 */ /* 0x000fe80000100a00 */
[----:B------:R0:W-:Y:S02]  /*cbb90*/  STL.64 [R1+0xfd8], R10 ;  /* 0x000fd80a01007387 */ /* 0x0001e40000100a00 */
[----:B0-----:R-:W-:Y:S02]  /*cbba0*/  HMMA.16816.F32 R8, R12, R28, R20 ;  /* 0x0000001c0c08723c */ /* 0x001fe40000001814 */
[----:B------:R-:W-:Y:S04]  /*cbbb0*/  STL [R1+0x6260], R28 ;  /* 0x0062601c01007387 */ /* 0x000fe80000100800 */
[----:B------:R-:W-:-:S13]  /*cbbc0*/  STL [R1+0x6248], R29 ;  /* 0x0062481d01007387 */ /* 0x000fda0000100800 */
[----:B------:R-:W-:Y:S04]  /*cbbd0*/  STL.64 [R1+0xfc0], R8 ;  /* 0x000fc00801007387 */ /* 0x000fe80000100a00 */
[----:B------:R0:W-:Y:S04]  /*cbbe0*/  STL.64 [R1+0xfc8], R10 ;  /* 0x000fc80a01007387 */ /* 0x0001e80000100a00 */
[----:B------:R-:W2:Y:S04]  /*cbbf0*/  LDL.LU R17, [R1+0x1c3c] ;  /* 0x001c3c0001117983 */ /* 0x000ea80000300800 */
[----:B0-----:R-:W3:Y:S04]  /*cbc00*/  LDL.LU R10, [R1+0x1c58] ;  /* 0x001c5800010a7983 */ /* 0x001ee80000300800 */
[----:B------:R-:W4:Y:S01]  /*cbc10*/  LDL.LU R9, [R1+0x1c6c] ;  /* 0x001c6c0001097983 */ /* 0x000f220000300800 */
[----:B------:R-:W-:-:S02]  /*cbc20*/  IMAD.MOV.U32 R2, RZ, RZ, R4 ;  /* 0x000000ffff027224 */ /* 0x000fc400078e0004 */
[----:B------:R-:W-:Y:S02]  /*cbc30*/  IMAD.MOV.U32 R4, RZ, RZ, R6 ;  /* 0x000000ffff047224 */ /* 0x000fe400078e0006 */
[----:B------:R-:W-:Y:S01]  /*cbc40*/  IMAD.MOV.U32 R0, RZ, RZ, R5 ;  /* 0x000000ffff007224 */ /* 0x000fe200078e0005 */
[----:B---3--:R-:W-:Y:S04]  /*cbc50*/  STL [R1+0x62e4], R10 ;  /* 0x0062e40a01007387 */ /* 0x008fe80000100800 */
[----:B----4-:R-:W-:Y:S04]  /*cbc60*/  STL [R1+0x62e0], R9 ;  /* 0x0062e00901007387 */ /* 0x010fe80000100800 */
[----:B------:R-:W3:Y:S04]  /*cbc70*/  LDL.LU R6, [R1+0x1c78] ;  /* 0x001c780001067983 */ /* 0x000ee80000300800 */
[----:B------:R-:W4:Y:S01]  /*cbc80*/  LDL.LU R5, [R1+0x1c7c] ;  /* 0x001c7c0001057983 */ /* 0x000f220000300800 */
[----:B------:R-:W-:-:S03]  /*cbc90*/  IMAD.MOV.U32 R3, RZ, RZ, R7 ;  /* 0x000000ffff037224 */ /* 0x000fc600078e0007 */
[----:B---3--:R-:W-:Y:S04]  /*cbca0*/  STL [R1+0x6298], R6 ;  /* 0x0062980601007387 */ /* 0x008fe80000100800 */
[----:B----4-:R0:W-:Y:S04]  /*cbcb0*/  STL.64 [R1+0x6290], R4 ;  /* 0x0062900401007387 */ /* 0x0101e80000100a00 */
[----:B0-----:R-:W3:Y:S04]  /*cbcc0*/  LDL.LU R4, [R1+0xf60] ;  /* 0x000f600001047983 */ /* 0x001ee80000300800 */
        /* <DEDUP_REMOVED lines=15> */
[----:B------:R-:W3:Y:S04]  /*cbdc0*/  LDL.LU R16, [R1+0x1c38] ;  /* 0x001c380001107983 */ /* 0x000ee80000300800 */
[----:B--2---:R-:W-:Y:S04]  /*cbdd0*/  STL.64 [R1+0x62c8], R18 ;  /* 0x0062c81201007387 */ /* 0x004fe80000100a00 */
[----:B---3--:R0:W-:Y:S04]  /*cbde0*/  STL.64 [R1+0x62c0], R16 ;  /* 0x0062c01001007387 */ /* 0x0081e80000100a00 */
        /* <DEDUP_REMOVED lines=12> */
[----:B----4-:R-:W-:Y:S04]  /*cbeb0*/  STL.64 [R1+0x62a8], R6 ;  /* 0x0062a80601007387 */ /* 0x010fe80000100a00 */
[----:B------:R0:W-:Y:S04]  /*cbec0*/  STL.64 [R1+0x62a0], R4 ;  /* 0x0062a00401007387 */ /* 0x0001e80000100a00 */
[----:B0-----:R-:W3:Y:S04]  /*cbed0*/  LDL.LU R4, [R1+0xf70] ;  /* 0x000f700001047983 */ /* 0x001ee80000300800 */
[----:B------:R-:W3:Y:S04]  /*cbee0*/  LDL.LU R5, [R1+0xf74] ;  /* 0x000f740001057983 */ /* 0x000ee80000300800 */
[----:B------:R-:W4:Y:S04]  /*cbef0*/  LDL.LU R6, [R1+0xf78] ;  /* 0x000f780001067983 */ /* 0x000f280000300800 */
[----:B------:R-:W4:Y:S01]  /*cbf00*/  LDL.LU R7, [R1+0xf7c] ;  /* 0x000f7c0001077983 */ /* 0x000f220000300800 */
[----:B------:R-:W-:-:S02]  /*cbf10*/  F2FP.F16.E4M3.UNPACK_B R24, R24.H1 ;  /* 0x00000018ff18723e */ /* 0x000fc400030006ff */
[----:B------:R-:W-:Y:S01]  /*cbf20*/  F2FP.F16.E4M3.UNPACK_B R25, R25.H1 ;  /* 0x00000019ff19723e */ /* 0x000fe200030006ff */
[C---:B------:R-:W-:Y:S08]  /*cbf30*/  HMMA.16816.F32 R8, R12.reuse, R26, R8 ;  /* 0x0000001a0c08723c */ /* 0x040ff00000001808 */
[----:B--2---:R-:W-:Y:S01]  /*cbf40*/  HMMA.16816.F32 R16, R12, R24, R16 ;  /* 0x000000180c10723c */ /* 0x004fe20000001810 */
[----:B----4-:R-:W-:Y:S04]  /*cbf50*/  STL.64 [R1+0x62b8], R6 ;  /* 0x0062b80601007387 */ /* 0x010fe80000100a00 */
[----:B---3--:R0:W-:Y:S04]  /*cbf60*/  STL.64 [R1+0x62b0], R4 ;  /* 0x0062b00401007387 */ /* 0x0081e80000100a00 */
[----:B0-----:R-:W2:Y:S04]  /*cbf70*/  LDL.LU R4, [R1+0xf80] ;  /* 0x000f800001047983 */ /* 0x001ea80000300800 */
[----:B------:R-:W2:Y:S04]  /*cbf80*/  LDL.LU R5, [R1+0xf84] ;  /* 0x000f840001057983 */ /* 0x000ea80000300800 */
[----:B------:R-:W2:Y:S04]  /*cbf90*/  LDL.LU R6, [R1+0xf88] ;  /* 0x000f880001067983 */ /* 0x000ea80000300800 */
[----:B------:R-:W2:Y:S04]  /*cbfa0*/  LDL.LU R7, [R1+0xf8c] ;  /* 0x000f8c0001077983 */ /* 0x000ea80000300800 */
[----:B------:R-:W-:Y:S04]  /*cbfb0*/  STL.64 [R1+0xfb0], R8 ;  /* 0x000fb00801007387 */ /* 0x000fe80000100a00 */
[----:B------:R0:W-:Y:S04]  /*cbfc0*/  STL.64 [R1+0xfb8], R10 ;  /* 0x000fb80a01007387 */ /* 0x0001e80000100a00 */
[----:B0-----:R-:W3:Y:S04]  /*cbfd0*/  LDL.LU R10, [R1+0x62e4] ;  /* 0x0062e400010a7983 */ /* 0x001ee80000300800 */
[----:B------:R-:W4:Y:S04]  /*cbfe0*/  LDL.LU R9, [R1+0x62e0] ;  /* 0x0062e00001097983 */ /* 0x000f280000300800 */
[----:B------:R-:W3:Y:S04]  /*cbff0*/  LDL.LU R11, [R1+0x1c5c] ;  /* 0x001c5c00010b7983 */ /* 0x000ee80000300800 */
[----:B------:R-:W3:Y:S04]  /*cc000*/  LDL.LU R8, [R1+0x1c68] ;  /* 0x001c680001087983 */ /* 0x000ee80000300800 */
        /* <DEDUP_REMOVED lines=8> */
[----:B------:R-:W-:Y:S04]  /*cc090*/  STL.64 [R1+0x61e8], R26 ;  /* 0x0061e81a01007387 */ /* 0x000fe80000100a00 */
[----:B------:R0:W-:Y:S04]  /*cc0a0*/  STL.64 [R1+0x61e0], R24 ;  /* 0x0061e01801007387 */ /* 0x0001e80000100a00 */
[----:B0-----:R-:W4:Y:S04]  /*cc0b0*/  LDL.LU R24, [R1+0xf40] ;  /* 0x000f400001187983 */ /* 0x001f280000300800 */
[----:B------:R-:W4:Y:S04]  /*cc0c0*/  LDL.LU R25, [R1+0xf44] ;  /* 0x000f440001197983 */ /* 0x000f280000300800 */
[----:B------:R-:W4:Y:S04]  /*cc0d0*/  LDL.LU R26, [R1+0xf48] ;  /* 0x000f4800011a7983 */ /* 0x000f280000300800 */
[----:B------:R-:W4:Y:S01]  /*cc0e0*/  LDL.LU R27, [R1+0xf4c] ;  /* 0x000f4c00011b7983 */ /* 0x000f220000300800 */
[C---:B--2---:R-:W-:Y:S08]  /*cc0f0*/  HMMA.16816.F32 R4, R12.reuse, R20, R4 ;  /* 0x000000140c04723c */ /* 0x044ff00000001804 */
        /* <DEDUP_REMOVED lines=10> */
[----:B------:R-:W-:Y:S04]  /*cc1a0*/  STL.64 [R1+0x61d8], R22 ;  /* 0x0061d81601007387 */ /* 0x000fe80000100a00 */
[----:B------:R0:W-:Y:S04]  /*cc1b0*/  STL.64 [R1+0x61d0], R20 ;  /* 0x0061d01401007387 */ /* 0x0001e80000100a00 */
[----:B0-----:R-:W4:Y:S04]  /*cc1c0*/  LDL.LU R20, [R1+0xf50] ;  /* 0x000f500001147983 */ /* 0x001f280000300800 */
[----:B------:R-:W4:Y:S04]  /*cc1d0*/  LDL.LU R21, [R1+0xf54] ;  /* 0x000f540001157983 */ /* 0x000f280000300800 */
[----:B------:R-:W4:Y:S04]  /*cc1e0*/  LDL.LU R22, [R1+0xf58] ;  /* 0x000f580001167983 */ /* 0x000f280000300800 */
[----:B------:R-:W4:Y:S01]  /*cc1f0*/  LDL.LU R23, [R1+0xf5c] ;  /* 0x000f5c0001177983 */ /* 0x000f220000300800 */
[----:B--2---:R-:W-:-:S02]  /*cc200*/  F2FP.F16.E4M3.UNPACK_B R18, R18.H1 ;  /* 0x00000012ff12723e */ /* 0x004fc400030006ff */
[----:B------:R-:W-:-:S07]  /*cc210*/  F2FP.F16.E4M3.UNPACK_B R19, R19.H1 ;  /* 0x00000013ff13723e */ /* 0x000fce00030006ff */
[----:B---3--:R-:W-:-:S15]  /*cc220*/  HMMA.16816.F32 R4, R12, R18, R4 ;  /* 0x000000120c04723c */ /* 0x008fde0000001804 */
        /* <DEDUP_REMOVED lines=8> */
[----:B------:R-:W-:Y:S02]  /*cc2b0*/  F2FP.F16.E4M3.UNPACK_B R11, R11.H1 ;  /* 0x0000000bff0b723e */ /* 0x000fe400030006ff */
[----:B------:R-:W-:Y:S02]  /*cc2c0*/  F2FP.F16.E4M3.UNPACK_B R8, R8.H1 ;  /* 0x00000008ff08723e */ /* 0x000fe400030006ff */
[----:B----4-:R-:W-:Y:S01]  /*cc2d0*/  F2FP.F16.E4M3.UNPACK_B R9, R9.H1 ;  /* 0x00000009ff09723e */ /* 0x010fe200030006ff */
[----:B--2---:R-:W-:-:S15]  /*cc2e0*/  HMMA.16816.F32 R4, R12, R16, R4 ;  /* 0x000000100c04723c */ /* 0x004fde0000001804 */
[----:B------:R-:W-:-:S04]  /*cc2f0*/  NOP ;  /* 0x0000000000007918 */ /* 0x000fc80000000000 */
[----:B------:R-:W-:Y:S04]  /*cc300*/  STL.64 [R1+0xf60], R4 ;  /* 0x000f600401007387 */ /* 0x000fe80000100a00 */
[----:B------:R0:W-:Y:S04]  /*cc310*/  STL.64 [R1+0xf68], R6 ;  /* 0x000f680601007387 */ /* 0x0001e80000100a00 */
[----:B0-----:R-:W2:Y:S04]  /*cc320*/  LDL.LU R6, [R1+0x6298] ;  /* 0x0062980001067983 */ /* 0x001ea80000300800 */
[----:B------:R-:W3:Y:S04]  /*cc330*/  LDL.LU.64 R4, [R1+0x6290] ;  /* 0x0062900001047983 */ /* 0x000ee80000300a00 */
[----:B------:R-:W-:Y:S04]  /*cc340*/  STL.64 [R1+0x61c8], R18 ;  /* 0x0061c81201007387 */ /* 0x000fe80000100a00 */
[----:B------:R0:W-:Y:S02]  /*cc350*/  STL.64 [R1+0x61c0], R16 ;  /* 0x0061c01001007387 */ /* 0x0001e40000100a00 */
[----:B0-----:R-:W-:-:S15]  /*cc360*/  HMMA.16816.F32 R16, R12, R10, R20 ;  /* 0x0000000a0c10723c */ /* 0x001fde0000001814 */
        /* <DEDUP_REMOVED lines=8> */
[----:B0-----:R-:W4:Y:S04]  /*cc3f0*/  LDL.LU R8, [R1+0xec0] ;  /* 0x000ec00001087983 */ /* 0x001f280000300800 */
[----:B------:R-:W4:Y:S04]  /*cc400*/  LDL.LU R9, [R1+0xec4] ;  /* 0x000ec40001097983 */ /* 0x000f280000300800 */
[----:B------:R-:W2:Y:S04]  /*cc410*/  LDL.LU R10, [R1+0xec8] ;  /* 0x000ec800010a7983 */ /* 0x000ea80000300800 */
[----:B------:R-:W2:Y:S04]  /*cc420*/  LDL.LU R11, [R1+0xecc] ;  /* 0x000ecc00010b7983 */ /* 0x000ea80000300800 */
[----:B--2---:R3:W-:Y:S04]  /*cc430*/  STL.64 [R1+0x61f8], R10 ;  /* 0x0061f80a01007387 */ /* 0x0047e80000100a00 */
[----:B----4-:R-:W-:Y:S04]  /*cc440*/  STL.64 [R1+0x61f0], R8 ;  /* 0x0061f00801007387 */ /* 0x010fe80000100a00 */
[----:B------:R-:W2:Y:S04]  /*cc450*/  LDL.LU R24, [R1+0xee0] ;  /* 0x000ee00001187983 */ /* 0x000ea80000300800 */
[----:B------:R-:W2:Y:S04]  /*cc460*/  LDL.LU R25, [R1+0xee4] ;  /* 0x000ee40001197983 */ /* 0x000ea80000300800 */
[----:B------:R-:W4:Y:S04]  /*cc470*/  LDL.LU R26, [R1+0xee8] ;  /* 0x000ee800011a7983 */ /* 0x000f280000300800 */
[----:B------:R-:W4:Y:S01]  /*cc480*/  LDL.LU R27, [R1+0xeec] ;  /* 0x000eec00011b7983 */ /* 0x000f220000300800 */
[----:B---3--:R-:W-:-:S02]  /*cc490*/  IMAD.MOV.U32 R10, RZ, RZ, R4 ;  /* 0x000000ffff0a7224 */ /* 0x008fc400078e0004 */
[----:B------:R-:W-:Y:S01]  /*cc4a0*/  IMAD.MOV.U32 R11, RZ, RZ, R3 ;  /* 0x000000ffff0b7224 */ /* 0x000fe200078e0003 */
[----:B----4-:R-:W-:Y:S04]  /*cc4b0*/  STL.64 [R1+0x6208], R26 ;  /* 0x0062081a01007387 */ /* 0x010fe80000100a00 */
        /* <DEDUP_REMOVED lines=11> */
[----:B------:R-:W-:-:S03]  /*cc570*/  F2FP.F16.E4M3.UNPACK_B R7, R5.H1 ;  /* 0x00000005ff07723e */ /* 0x000fc600030006ff */
[----:B--2---:R-:W-:Y:S04]  /*cc580*/  STL.64 [R1+0x6240], R10 ;  /* 0x0062400a01007387 */ /* 0x004fe80000100a00 */
[----:B------:R1:W-:Y:S04]  /*cc590*/  STL.64 [R1+0x6238], R8 ;  /* 0x0062380801007387 */ /* 0x0003e80000100a00 */
[----:B0-----:R-:W2:Y:S04]  /*cc5a0*/  LDL.LU R24, [R1+0xf00] ;  /* 0x000f000001187983 */ /* 0x001ea80000300800 */
[----:B------:R-:W2:Y:S04]  /*cc5b0*/  LDL.LU R25, [R1+0xf04] ;  /* 0x000f040001197983 */ /* 0x000ea80000300800 */
[----:B------:R-:W3:Y:S04]  /*cc5c0*/  LDL.LU R26, [R1+0xf08] ;  /* 0x000f0800011a7983 */ /* 0x000ee80000300800 */
[----:B------:R-:W3:Y:S04]  /*cc5d0*/  LDL.LU R27, [R1+0xf0c] ;  /* 0x000f0c00011b7983 */ /* 0x000ee80000300800 */
[----:B-1----:R-:W4:Y:S04]  /*cc5e0*/  LDL.LU R8, [R1+0xf20] ;  /* 0x000f200001087983 */ /* 0x002f280000300800 */
        /* <DEDUP_REMOVED lines=9> */
[----:B--2---:R0:W-:Y:S04]  /*cc680*/  STL [R1+0x6264], R28 ;  /* 0x0062641c01007387 */ /* 0x0041e80000100800 */
[----:B0-----:R-:W2:Y:S04]  /*cc690*/  LDL.LU R28, [R1+0x4f78] ;  /* 0x004f7800011c7983 */ /* 0x001ea80000300800 */
[----:B--2---:R0:W-:Y:S04]  /*cc6a0*/  STL [R1+0x6268], R28 ;  /* 0x0062681c01007387 */ /* 0x0041e80000100800 */
[----:B0-----:R-:W2:Y:S04]  /*cc6b0*/  LDL.LU R28, [R1+0x4f70] ;  /* 0x004f7000011c7983 */ /* 0x001ea80000300800 */
[----:B--2---:R0:W-:Y:S04]  /*cc6c0*/  STL [R1+0x626c], R28 ;  /* 0x00626c1c01007387 */ /* 0x0041e80000100800 */
[----:B0-----:R-:W2:Y:S04]  /*cc6d0*/  LDL.LU R28, [R1+0x4f68] ;  /* 0x004f6800011c7983 */ /* 0x001ea80000300800 */
        /* <DEDUP_REMOVED lines=13> */
[----:B------:R-:W-:-:S03]  /*cc7b0*/  F2FP.F16.E4M3.UNPACK_B R6, R6.H1 ;  /* 0x00000006ff06723e */ /* 0x000fc600030006ff */
        /* <DEDUP_REMOVED lines=35> */
[----:B------:R0:W-:Y:S04]  /*cc9f0*/  STL.64 [R1+0x6188], R6 ;  /* 0x0061880601007387 */ /* 0x0001e80000100a00 */
[----:B0-----:R-:W2:Y:S04]  /*cca00*/  LDL.64 R6, [R1+0x18] ;  /* 0x0000180001067983 */ /* 0x001ea80000100a00 */
[----:B------:R0:W-:Y:S04]  /*cca10*/  STL.64 [R1+0x6180], R4 ;  /* 0x0061800401007387 */ /* 0x0001e80000100a00 */
[----:B0-----:R-:W2:Y:S04]  /*cca20*/  LDL.LU R5, [R1+0x4f6c] ;  /* 0x004f6c0001057983 */ /* 0x001ea80000300800 */
[----:B------:R-:W2:Y:S04]  /*cca30*/  LDL.LU R4, [R1+0x4f74] ;  /* 0x004f740001047983 */ /* 0x000ea80000300800 */
[----:B------:R-:W2:Y:S02]  /*cca40*/  LDL.LU R28, [R1+0x626c] ;  /* 0x00626c00011c7983 */ /* 0x000ea40000300800 */
[----:B--2---:R-:W-:-:S02]  /*cca50*/  IMAD R5, R5, 0x100, R28 ;  /* 0x0000010005057824 */ /* 0x004fc400078e021c */
[----:B------:R-:W2:Y:S01]  /*cca60*/  LDL.LU R28, [R1+0x6268] ;  /* 0x00626800011c7983 */ /* 0x000ea20000300800 */
[----:B------:R-:W-:Y:S02]  /*cca70*/  F2FP.F16.E4M3.UNPACK_B R2, R2.H1 ;  /* 0x00000002ff02723e */ /* 0x000fe400030006ff */
[----:B------:R-:W-:Y:S01]  /*cca80*/  F2FP.F16.E4M3.UNPACK_B R3, R3.H1 ;  /* 0x00000003ff03723e */ /* 0x000fe200030006ff */
[----:B--2---:R-:W-:Y:S02]  /*cca90*/  IMAD R4, R4, 0x100, R28 ;  /* 0x0000010004047824 */ /* 0x004fe400078e021c */
[----:B------:R-:W2:Y:S04]  /*ccaa0*/  LDL.LU R28, [R1+0x6264] ;  /* 0x00626400011c7983 */ /* 0x000ea80000300800 */
[----:B------:R-:W-:Y:S01]  /*ccab0*/  HMMA.16816.F32 R12, R12, R2, R8 ;  /* 0x000000020c0c723c */ /* 0x000fe20000001808 */
[----:B--2---:R-:W-:-:S02]  /*ccac0*/  IMAD R0, R0, 0x100, R28 ;  /* 0x0000010000007824 */ /* 0x004fc400078e021c */
[----:B------:R-:W2:Y:S04]  /*ccad0*/  LDL.LU R28, [R1+0x6260] ;  /* 0x00626000011c7983 */ /* 0x000ea80000300800 */
[----:B------:R-:W2:Y:S04]  /*ccae0*/  LDL.LU.64 R10, [R1+0x6258] ;  /* 0x00625800010a7983 */ /* 0x000ea80000300a00 */
[----:B------:R-:W2:Y:S08]  /*ccaf0*/  LDL.LU.64 R8, [R1+0x6250] ;  /* 0x0062500001087983 */ /* 0x000eb00000300a00 */
[----:B------:R0:W-:Y:S04]  /*ccb00*/  STL.64 [R1+0xe30], R12 ;  /* 0x000e300c01007387 */ /* 0x0001e80000100a00 */
[----:B------:R1:W-:Y:S01]  /*ccb10*/  STL.64 [R1+0xe38], R14 ;  /* 0x000e380e01007387 */ /* 0x0003e20000100a00 */
[----:B0-----:R-:W-:-:S02]  /*ccb20*/  F2FP.F16.E4M3.UNPACK_B R12, R29 ;  /* 0x0000001dff0c723e */ /* 0x001fc400020006ff */
[----:B------:R-:W-:Y:S02]  /*ccb30*/  F2FP.F16.E4M3.UNPACK_B R13, R5 ;  /* 0x00000005ff0d723e */ /* 0x000fe400020006ff */
[----:B-1----:R-:W-:Y:S02]  /*ccb40*/  F2FP.F16.E4M3.UNPACK_B R14, R4 ;  /* 0x00000004ff0e723e */ /* 0x002fe400020006ff */
[----:B------:R-:W-:Y:S01]  /*ccb50*/  F2FP.F16.E4M3.UNPACK_B R15, R0 ;  /* 0x00000000ff0f723e */ /* 0x000fe200020006ff */
[----:B------:R-:W3:Y:S06]  /*ccb60*/  LDL.LU R29, [R1+0x6248] ;  /* 0x00624800011d7983 */ /* 0x000eec0000300800 */
        /* <DEDUP_REMOVED lines=32> */
[----:B0-----:R-:W4:Y:S04]  /*ccd70*/  LDL.LU.64 R26, [R1+0x61e8] ;  /* 0x0061e800011a7983 */ /* 0x001f280000300a00 */
[----:B------:R-:W3:Y:S01]  /*ccd80*/  LDL.LU.64 R24, [R1+0x61e0] ;  /* 0x0061e00001187983 */ /* 0x000ee20000300a00 */
[----:B----4-:R-:W-:-:S15]  /*ccd90*/  HMMA.16816.F32 R20, R12, R26, R20 ;  /* 0x0000001a0c14723c */ /* 0x010fde0000001814 */
[----:B------:R-:W-:-:S04]  /*ccda0*/  NOP ;  /* 0x0000000000007918 */ /* 0x000fc80000000000 */
[----:B------:R-:W-:Y:S04]  /*ccdb0*/  STL.64 [R1+0x15c0], R20 ;  /* 0x0015c01401007387 */ /* 0x000fe80000100a00 */
[----:B------:R0:W-:Y:S04]  /*ccdc0*/  STL.64 [R1+0x15c8], R22 ;  /* 0x0015c81601007387 */ /* 0x0001e80000100a00 */
[----:B0-----:R-:W2:Y:S01]  /*ccdd0*/  LDL.LU.64 R22, [R1+0x61d8] ;  /* 0x0061d80001167983 */ /* 0x001ea20000300a00 */
[----:B---3--:R-:W-:Y:S03]  /*ccde0*/  HMMA.16816.F32 R8, R12, R24, R8 ;  /* 0x000000180c08723c */ /* 0x008fe60000001808 */
[----:B------:R-:W3:Y:S04]  /*ccdf0*/  LDL.LU.64 R20, [R1+0x61d0] ;  /* 0x0061d00001147983 */ /* 0x000ee80000300a00 */
        /* <DEDUP_REMOVED lines=8> */
[----:B--2---:R-:W-:-:S15]  /*cce80*/  HMMA.16816.F32 R8, R12, R22, R16 ;  /* 0x000000160c08723c */ /* 0x004fde0000001810 */
[----:B------:R-:W-:-:S04]  /*cce90*/  NOP ;  /* 0x0000000000007918 */ /* 0x000fc80000000000 */
[----:B------:R0:W-:Y:S04]  /*ccea0*/  STL.64 [R1+0x15a0], R8 ;  /* 0x0015a00801007387 */ /* 0x0001e80000100a00 */
[----:B------:R1:W-:Y:S04]  /*cceb0*/  STL.64 [R1+0x15a8], R10 ;  /* 0x0015a80a01007387 */ /* 0x0003e80000100a00 */
[----:B------:R-:W2:Y:S04]  /*ccec0*/  LDL.LU R4, [R1+0xe60] ;  /* 0x000e600001047983 */ /* 0x000ea80000300800 */
[----:B------:R-:W2:Y:S04]  /*cced0*/  LDL.LU R5, [R1+0xe64] ;  /* 0x000e640001057983 */ /* 0x000ea80000300800 */
        /* <DEDUP_REMOVED lines=24> */
[----:B------:R-:W-:Y:S04]  /*cd060*/  STL.64 [R1+0x6158], R26 ;  /* 0x0061581a01007387 */ /* 0x000fe80000100a00 */
[----:B------:R0:W-:Y:S04]  /*cd070*/  STL.64 [R1+0x6150], R24 ;  /* 0x0061501801007387 */ /* 0x0001e80000100a00 */
[----:B0-----:R-:W2:Y:S04]  /*cd080*/  LDL.LU R24, [R1+0xd30] ;  /* 0x000d300001187983 */ /* 0x001ea80000300800 */
        /* <DEDUP_REMOVED lines=74> */
[----:B------:R0:W-:Y:S04]  /*cd530*/  STL.64 [R1+0x6098], R6 ;  /* 0x0060980601007387 */ /* 0x0001e80000100a00 */
[----:B0-----:R-:W4:Y:S04]  /*cd540*/  LDL.LU R6, [R1+0x4f90] ;  /* 0x004f900001067983 */ /* 0x001f280000300800 */
[----:B------:R-:W4:Y:S04]  /*cd550*/  LDL.LU R7, [R1+0x4f8c] ;  /* 0x004f8c0001077983 */ /* 0x000f280000300800 */
[----:B------:R0:W-:Y:S04]  /*cd560*/  STL.64 [R1+0x6090], R4 ;  /* 0x0060900401007387 */ /* 0x0001e80000100a00 */
[----:B0-----:R-:W4:Y:S01]  /*cd570*/  LDL.LU R5, [R1+0x4f88] ;  /* 0x004f880001057983 */ /* 0x001f220000300800 */
[----:B--2---:R-:W-:Y:S03]  /*cd580*/  HMMA.16816.F32 R12, R12, R2, R24 ;  /* 0x000000020c0c723c */ /* 0x004fe60000001818 */
[----:B------:R-:W2:Y:S04]  /*cd590*/  LDL.LU.64 R26, [R1+0x6158] ;  /* 0x00615800011a7983 */ /* 0x000ea80000300a00 */
[----:B------:R-:W2:Y:S01]  /*cd5a0*/  LDL.LU.64 R24, [R1+0x6150] ;  /* 0x0061500001187983 */ /* 0x000ea20000300a00 */
[----:B---3--:R-:W-:-:S02]  /*cd5b0*/  IMAD R4, R10, 0x100, R9 ;  /* 0x000001000a047824 */ /* 0x008fc400078e0209 */
[----:B------:R-:W-:Y:S01]  /*cd5c0*/  IMAD R0, R0, 0x100, R11 ;  /* 0x0000010000007824 */ /* 0x000fe200078e020b */
[----:B------:R-:W-:Y:S04]  /*cd5d0*/  STL [R1+0x608c], R2 ;  /* 0x00608c0201007387 */ /* 0x000fe80000100800 */
[----:B------:R0:W-:Y:S04]  /*cd5e0*/  STL [R1+0x6088], R3 ;  /* 0x0060880301007387 */ /* 0x0001e80000100800 */
[----:B------:R1:W-:Y:S04]  /*cd5f0*/  STL.64 [R1+0xe40], R12 ;  /* 0x000e400c01007387 */ /* 0x0003e80000100a00 */
[----:B------:R3:W-:Y:S04]  /*cd600*/  STL.64 [R1+0xe48], R14 ;  /* 0x000e480e01007387 */ /* 0x0007e80000100a00 */
[----:B0-----:R-:W2:Y:S01]  /*cd610*/  LDL.LU R3, [R1+0x4fb8] ;  /* 0x004fb80001037983 */ /* 0x001ea20000300800 */
[----:B----4-:R-:W-:-:S02]  /*cd620*/  IMAD R8, R8, 0x100, R5 ;  /* 0x0000010008087824 */ /* 0x010fc400078e0205 */
[----:B------:R-:W-:-:S03]  /*cd630*/  IMAD R5, R7, 0x100, R6 ;  /* 0x0000010007057824 */ /* 0x000fc600078e0206 */
[----:B-1----:R-:W-:Y:S02]  /*cd640*/  F2FP.F16.E4M3.UNPACK_B R12, R8 ;  /* 0x00000008ff0c723e */ /* 0x002fe400020006ff */
[----:B------:R-:W-:Y:S02]  /*cd650*/  F2FP.F16.E4M3.UNPACK_B R13, R5 ;  /* 0x00000005ff0d723e */ /* 0x000fe400020006ff */
[----:B---3--:R-:W-:Y:S02]  /*cd660*/  F2FP.F16.E4M3.UNPACK_B R14, R4 ;  /* 0x00000004ff0e723e */ /* 0x008fe400020006ff */
        /* <DEDUP_REMOVED lines=1020> */
[----:B------:R-:W-:Y:S04]  /*d1630*/  STL [R1+0x5bfc], R6 ;  /* 0x005bfc0601007387 */ /* 0x000fe80000100800 */
[----:B------:R-:W-:Y:S04]  /*d1640*/  STL [R1+0x5bf8], R7 ;  /* 0x005bf80701007387 */ /* 0x000fe80000100800 */
[----:B------:R0:W-:Y:S08]  /*d1650*/  STL.64 [R1+0x5c88], R4 ;  /* 0x005c880401007387 */ /* 0x0001f00000100a00 */
[----:B------:R-:W-:Y:S04]  /*d1660*/  STL.64 [R1+0xe90], R8 ;  /* 0x000e900801007387 */ /* 0x000fe80000100a00 */
[----:B------:R2:W-:Y:S01]  /*d1670*/  STL.64 [R1+0xe98], R10 ;  /* 0x000e980a01007387 */ /* 0x0005e20000100a00 */
[----:B0-----:R-:W-:-:S02]  /*d1680*/  IMAD R5, R22, 0x100, R21 ;  /* 0x0000010016057824 */ /* 0x001fc400078e0215 */
[----:B------:R-:W-:-:S03]  /*d1690*/  IMAD R4, R28, 0x100, R23 ;  /* 0x000001001c047824 */ /* 0x000fc600078e0217 */
[----:B------:R-:W-:Y:S04]  /*d16a0*/  STL [R1+0x954], R5 ;  /* 0x0009540501007387 */ /* 0x000fe80000100800 */
[----:B------:R0:W-:Y:S04]  /*d16b0*/  STL [R1+0x958], R4 ;  /* 0x0009580401007387 */ /* 0x0001e80000100800 */
[----:B------:R-:W-:Y:S04]  /*d16c0*/  STL [R1+0x5bcc], R2 ;  /* 0x005bcc0201007387 */ /* 0x000fe80000100800 */
[----:B------:R-:W-:Y:S01]  /*d16d0*/  STL [R1+0x5bc8], R3 ;  /* 0x005bc80301007387 */ /* 0x000fe20000100800 */
[----:B------:R-:W-:Y:S01]  /*d16e0*/  IMAD R6, R20, 0x100, R19 ;  /* 0x0000010014067824 */ /* 0x000fe200078e0213 */
[----:B--2---:R-:W-:Y:S04]  /*d16f0*/  HMMA.16816.F32 R8, R12, R2, R24 ;  /* 0x000000020c08723c */ /* 0x004fe80000001818 */
[----:B------:R-:W-:-:S15]  /*d1700*/  F2FP.F16.E4M3.UNPACK_B R12, R6 ;  /* 0x00000006ff0c723e */ /* 0x000fde00020006ff */
        /* <DEDUP_REMOVED lines=14> */
[----:B0-----:R-:W2:Y:S04]  /*d17f0*/  LDL.LU R4, [R1+0x900] ;  /* 0x0009000001047983 */ /* 0x001ea80000300800 */
[----:B------:R-:W2:Y:S04]  /*d1800*/  LDL.LU R5, [R1+0x904] ;  /* 0x0009040001057983 */ /* 0x000ea80000300800 */
[----:B------:R-:W2:Y:S04]  /*d1810*/  LDL.LU R6, [R1+0x908] ;  /* 0x0009080001067983 */ /* 0x000ea80000300800 */
[----:B------:R-:W2:Y:S04]  /*d1820*/  LDL.LU R7, [R1+0x90c] ;  /* 0x00090c0001077983 */ /* 0x000ea80000300800 */
[----:B--2---:R0:W-:Y:S04]  /*d1830*/  STL.64 [R1+0x5c98], R6 ;  /* 0x005c980601007387 */ /* 0x0041e80000100a00 */
[----:B0-----:R-:W2:Y:S04]  /*d1840*/  LDL R6, [R1+0x10] ;  /* 0x0000100001067983 */ /* 0x001ea80000100800 */
[----:B------:R-:W2:Y:S04]  /*d1850*/  LDL R7, [R1+0x14] ;  /* 0x0000140001077983 */ /* 0x000ea80000100800 */
[----:B------:R-:W-:Y:S04]  /*d1860*/  STL.64 [R1+0x5c90], R4 ;  /* 0x005c900401007387 */ /* 0x000fe80000100a00 */
[----:B--2---:R-:W-:Y:S04]  /*d1870*/  STL.64 [R1+0x5cb0], R6 ;  /* 0x005cb00601007387 */ /* 0x004fe80000100a00 */
[----:B------:R-:W2:Y:S04]  /*d1880*/  LDL.64 R2, [R1+0x8] ;  /* 0x0000080001027983 */ /* 0x000ea80000100a00 */
[----:B------:R-:W-:Y:S04]  /*d1890*/  STL.64 [R1+0x5c80], R26 ;  /* 0x005c801a01007387 */ /* 0x000fe80000100a00 */
[----:B------:R0:W-:Y:S04]  /*d18a0*/  STL.64 [R1+0x5c78], R24 ;  /* 0x005c781801007387 */ /* 0x0001e80000100a00 */
[----:B0-----:R-:W2:Y:S04]  /*d18b0*/  LDL.LU R24, [R1+0x8f0] ;  /* 0x0008f00001187983 */ /* 0x001ea80000300800 */
[----:B------:R-:W2:Y:S04]  /*d18c0*/  LDL.LU R25, [R1+0x8f4] ;  /* 0x0008f40001197983 */ /* 0x000ea80000300800 */
[----:B------:R-:W2:Y:S04]  /*d18d0*/  LDL.LU R26, [R1+0x8f8] ;  /* 0x0008f800011a7983 */ /* 0x000ea80000300800 */
[----:B------:R-:W2:Y:S04]  /*d18e0*/  LDL.LU R27, [R1+0x8fc] ;  /* 0x0008fc00011b7983 */ /* 0x000ea80000300800 */
[----:B------:R-:W3:Y:S04]  /*d18f0*/  LDL R4, [R1+0x18] ;  /* 0x0000180001047983 */ /* 0x000ee80000100800 */
[----:B------:R-:W3:Y:S04]  /*d1900*/  LDL R5, [R1+0x1c] ;  /* 0x00001c0001057983 */ /* 0x000ee80000100800 */
[----:B--2---:R-:W-:Y:S04]  /*d1910*/  STL.64 [R1+0x5ca8], R26 ;  /* 0x005ca81a01007387 */ /* 0x004fe80000100a00 */
[----:B------:R0:W-:Y:S04]  /*d1920*/  STL.64 [R1+0x5ca0], R24 ;  /* 0x005ca01801007387 */ /* 0x0001e80000100a00 */
[----:B0-----:R-:W2:Y:S04]  /*d1930*/  LDL.LU R24, [R1+0x910] ;  /* 0x0009100001187983 */ /* 0x001ea80000300800 */
[----:B------:R-:W2:Y:S04]  /*d1940*/  LDL.LU R25, [R1+0x914] ;  /* 0x0009140001197983 */ /* 0x000ea80000300800 */
[----:B------:R-:W2:Y:S04]  /*d1950*/  LDL.LU R26, [R1+0x918] ;  /* 0x00091800011a7983 */ /* 0x000ea80000300800 */
[----:B------:R-:W2:Y:S04]  /*d1960*/  LDL.LU R27, [R1+0x91c] ;  /* 0x00091c00011b7983 */ /* 0x000ea80000300800 */
        /* <DEDUP_REMOVED lines=9> */
[----:B------:R-:W2:Y:S04]  /*d1a00*/  LDL.64 R28, [R1] ;  /* 0x00000000011c7983 */ /* 0x000ea80000100a00 */
        /* <DEDUP_REMOVED lines=37> */
[----:B------:R-:W2:Y:S01]  /*d1c60*/  LDL.LU.64 R4, [R1+0x5c90] ;  /* 0x005c900001047983 */ /* 0x000ea20000300a00 */
[----:B------:R-:W-:Y:S01]  /*d1c70*/  IMAD.MOV.U32 R0, RZ, RZ, R29 ;  /* 0x000000ffff007224 */ /* 0x000fe200078e001d */
[C---:B---3--:R-:W-:Y:S08]  /*d1c80*/  HMMA.16816.F32 R24, R12.reuse, R28, R24 ;  /* 0x0000001c0c18723c */ /* 0x048ff00000001818 */
[----:B--2---:R-:W-:-:S15]  /*d1c90*/  HMMA.16816.F32 R4, R12, R2, R4 ;  /* 0x000000020c04723c */ /* 0x004fde0000001804 */
[----:B------:R-:W-:-:S04]  /*d1ca0*/  NOP ;  /* 0x0000000000007918 */ /* 0x000fc80000000000 */
[----:B------:R0:W-:Y:S04]  /*d1cb0*/  STL.64 [R1+0xe70], R4 ;  /* 0x000e700401007387 */ /* 0x0001e80000100a00 */
[----:B------:R1:W-:Y:S04]  /*d1cc0*/  STL.64 [R1+0xe78], R6 ;  /* 0x000e780601007387 */ /* 0x0003e80000100a00 */
[----:B0-----:R-:W2:Y:S04]  /*d1cd0*/  LDL.LU.64 R4, [R1+0x5c88] ;  /* 0x005c880001047983 */ /* 0x001ea80000300a00 */
[----:B------:R-:W-:Y:S04]  /*d1ce0*/  STL.64 [R1+0xe60], R24 ;  /* 0x000e601801007387 */ /* 0x000fe80000100a00 */
[----:B------:R0:W-:Y:S01]  /*d1cf0*/  STL.64 [R1+0xe68], R26 ;  /* 0x000e681a01007387 */ /* 0x0001e20000100a00 */
[----:B-1----:R-:W-:-:S02]  /*d1d00*/  IMAD.MOV.U32 R6, RZ, RZ, R2 ;  /* 0x000000ffff067224 */ /* 0x002fc400078e0002 */
[----:B------:R-:W-:Y:S01]  /*d1d10*/  IMAD.MOV.U32 R2, RZ, RZ, R28 ;  /* 0x000000ffff027224 */ /* 0x000fe200078e001c */
        /* <DEDUP_REMOVED lines=9> */
[----:B------:R-:W-:Y:S01]  /*d1db0*/  STL.64 [R1+0x5b90], R28 ;  /* 0x005b901c01007387 */ /* 0x000fe20000100a00 */
        /* <DEDUP_REMOVED lines=48> */
[----:B------:R-:W-:Y:S04]  /*d20c0*/  STL [R1+0x5b20], R17 ;  /* 0x005b201101007387 */ /* 0x000fe80000100800 */
[----:B------:R-:W-:Y:S04]  /*d20d0*/  STL.64 [R1+0x5ba0], R18 ;  /* 0x005ba01201007387 */ /* 0x000fe80000100a00 */
[----:B------:R3:W-:Y:S01]  /*d20e0*/  STL [R1+0x5b98], R16 ;  /* 0x005b981001007387 */ /* 0x0007e20000100800 */
[C---:B--2---:R-:W-:Y:S08]  /*d20f0*/  HMMA.16816.F32 R20, R12.reuse, R10, R20 ;  /* 0x0000000a0c14723c */ /* 0x044ff00000001814 */
[----:B---3--:R-:W-:Y:S01]  /*d2100*/  HMMA.16816.F32 R16, R12, R8, R24 ;  /* 0x000000080c10723c */ /* 0x008fe20000001818 */
[----:B------:R-:W2:Y:S10]  /*d2110*/  LDL.LU R24, [R1+0x7f0] ;  /* 0x0007f00001187983 */ /* 0x000eb40000300800 */
[----:B------:R-:W-:Y:S04]  /*d2120*/  STL.64 [R1+0x880], R20 ;  /* 0x0008801401007387 */ /* 0x000fe80000100a00 */
[----:B------:R0:W-:Y:S04]  /*d2130*/  STL.64 [R1+0x888], R22 ;  /* 0x0008881601007387 */ /* 0x0001e80000100a00 */
[----:B------:R-:W-:Y:S04]  /*d2140*/  STL.64 [R1+0x890], R16 ;  /* 0x0008901001007387 */ /* 0x000fe80000100a00 */
[----:B------:R-:W-:Y:S04]  /*d2150*/  STL.64 [R1+0x898], R18 ;  /* 0x0008981201007387 */ /* 0x000fe80000100a00 */
[----:B------:R-:W2:Y:S04]  /*d2160*/  LDL.LU R25, [R1+0x7f4] ;  /* 0x0007f40001197983 */ /* 0x000ea80000300800 */
[----:B------:R-:W3:Y:S04]  /*d2170*/  LDL.LU R26, [R1+0x7f8] ;  /* 0x0007f800011a7983 */ /* 0x000ee80000300800 */
[----:B------:R-:W3:Y:S01]  /*d2180*/  LDL.LU R27, [R1+0x7fc] ;  /* 0x0007fc00011b7983 */ /* 0x000ee20000300800 */
[----:B0-----:R-:W-:-:S02]  /*d2190*/  IMAD.MOV.U32 R22, RZ, RZ, R2 ;  /* 0x000000ffff167224 */ /* 0x001fc400078e0002 */
        /* <DEDUP_REMOVED lines=15> */
[----:B--2---:R-:W-:Y:S04]  /*d2290*/  STL [R1+0x5bd0], R16 ;  /* 0x005bd01001007387 */ /* 0x004fe80000100800 */
[----:B------:R-:W2:Y:S04]  /*d22a0*/  LDL.LU R17, [R1+0x194] ;  /* 0x0001940001117983 */ /* 0x000ea80000300800 */
[----:B--2---:R0:W-:Y:S04]  /*d22b0*/  STL [R1+0x5bd4], R17 ;  /* 0x005bd41101007387 */ /* 0x0041e80000100800 */
[----:B------:R-:W2:Y:S04]  /*d22c0*/  LDL.LU R18, [R1+0x198] ;  /* 0x0001980001127983 */ /* 0x000ea80000300800 */
[----:B------:R-:W2:Y:S04]  /*d22d0*/  LDL.LU R19, [R1+0x19c] ;  /* 0x00019c0001137983 */ /* 0x000ea80000300800 */
[----:B0-----:R-:W4:Y:S04]  /*d22e0*/  LDL.LU R17, [R1+0x5048] ;  /* 0x0050480001117983 */ /* 0x001f280000300800 */
[----:B------:R-:W4:Y:S04]  /*d22f0*/  LDL.LU R16, [R1+0x5050] ;  /* 0x0050500001107983 */ /* 0x000f280000300800 */
[----:B--2---:R-:W-:Y:S04]  /*d2300*/  STL.64 [R1+0x5be0], R18 ;  /* 0x005be01201007387 */ /* 0x004fe80000100a00 */
[----:B----4-:R0:W-:Y:S04]  /*d2310*/  STL.64 [R1+0x5bd8], R16 ;  /* 0x005bd81001007387 */ /* 0x0101e80000100a00 */
[----:B0-----:R-:W2:Y:S04]  /*d2320*/  LDL.LU R16, [R1+0x840] ;  /* 0x0008400001107983 */ /* 0x001ea80000300800 */
[----:B------:R-:W2:Y:S04]  /*d2330*/  LDL.LU R17, [R1+0x844] ;  /* 0x0008440001117983 */ /* 0x000ea80000300800 */
[----:B------:R-:W4:Y:S04]  /*d2340*/  LDL.LU R18, [R1+0x848] ;  /* 0x0008480001127983 */ /* 0x000f280000300800 */
[----:B------:R-:W4:Y:S01]  /*d2350*/  LDL.LU R19, [R1+0x84c] ;  /* 0x00084c0001137983 */ /* 0x000f220000300800 */
[----:B------:R-:W-:-:S02]  /*d2360*/  IMAD.MOV.U32 R7, RZ, RZ, R3 ;  /* 0x000000ffff077224 */ /* 0x000fc400078e0003 */
[----:B------:R-:W-:Y:S02]  /*d2370*/  IMAD.MOV.U32 R20, RZ, RZ, R6 ;  /* 0x000000ffff147224 */ /* 0x000fe400078e0006 */
[----:B------:R-:W-:Y:S01]  /*d2380*/  IMAD.MOV.U32 R21, RZ, RZ, R7 ;  /* 0x000000ffff157224 */ /* 0x000fe200078e0007 */
[----:B----4-:R-:W-:Y:S04]  /*d2390*/  STL.64 [R1+0x5bf0], R18 ;  /* 0x005bf01201007387 */ /* 0x010fe80000100a00 */
[----:B--2---:R0:W-:Y:S04]  /*d23a0*/  STL.64 [R1+0x5be8], R16 ;  /* 0x005be81001007387 */ /* 0x0041e80000100a00 */
[----:B0-----:R-:W2:Y:S04]  /*d23b0*/  LDL.LU R16, [R1+0x850] ;  /* 0x0008500001107983 */ /* 0x001ea80000300800 */
[----:B------:R-:W2:Y:S04]  /*d23c0*/  LDL.LU R17, [R1+0x854] ;  /* 0x0008540001117983 */ /* 0x000ea80000300800 */
[----:B------:R-:W2:Y:S04]  /*d23d0*/  LDL.LU R18, [R1+0x858] ;  /* 0x0008580001127983 */ /* 0x000ea80000300800 */
[----:B------:R-:W2:Y:S04]  /*d23e0*/  LDL.LU R19, [R1+0x85c] ;  /* 0x00085c0001137983 */ /* 0x000ea80000300800 */
[----:B------:R-:W4:Y:S04]  /*d23f0*/  LDL.LU R2, [R1+0x5058] ;  /* 0x0050580001027983 */ /* 0x000f280000300800 */
[----:B------:R-:W2:Y:S04]  /*d2400*/  LDL.LU R3, [R1+0x5060] ;  /* 0x0050600001037983 */ /* 0x000ea80000300800 */
[----:B------:R-:W2:Y:S04]  /*d2410*/  LDL.LU R0, [R1+0x505c] ;  /* 0x00505c0001007983 */ /* 0x000ea80000300800 */
[----:B------:R-:W2:Y:S04]  /*d2420*/  LDL.64 R28, [R1+0x18] ;  /* 0x00001800011c7983 */ /* 0x000ea80000100a00 */
[----:B---3--:R-:W-:Y:S04]  /*d2430*/  STL.64 [R1+0x5b88], R26 ;  /* 0x005b881a01007387 */ /* 0x008fe80000100a00 */
[----:B------:R-:W-:Y:S04]  /*d2440*/  STL.64 [R1+0x5b80], R24 ;  /* 0x005b801801007387 */ /* 0x000fe80000100a00 */
[----:B------:R-:W2:Y:S04]  /*d2450*/  LDL.LU R6, [R1+0x5bfc] ;  /* 0x005bfc0001067983 */ /* 0x000ea80000300800 */
[----:B------:R0:W-:Y:S04]  /*d2460*/  STL [R1+0x5ba8], R20 ;  /* 0x005ba81401007387 */ /* 0x0001e80000100800 */
[----:B0-----:R-:W4:Y:S04]  /*d2470*/  LDL.LU R20, [R1+0x5054] ;  /* 0x0050540001147983 */ /* 0x001f280000300800 */
[----:B------:R-:W2:Y:S04]  /*d2480*/  LDL.LU R7, [R1+0x5bf8] ;  /* 0x005bf80001077983 */ /* 0x000ea80000300800 */
[----:B------:R0:W-:Y:S04]  /*d2490*/  STL [R1+0x5bac], R21 ;  /* 0x005bac1501007387 */ /* 0x0001e80000100800 */
[----:B0-----:R-:W3:Y:S04]  /*d24a0*/  LDL.LU R21, [R1+0x504c] ;  /* 0x00504c0001157983 */ /* 0x001ee80000300800 */
[----:B------:R-:W3:Y:S01]  /*d24b0*/  LDL.64 R22, [R1+0x10] ;  /* 0x0000100001167983 */ /* 0x000ee20000100a00 */
[C---:B--2---:R-:W-:Y:S03]  /*d24c0*/  HMMA.16816.F32 R16, R12.reuse, R6, R16 ;  /* 0x000000060c10723c */ /* 0x044fe60000001810 */
[----:B---3--:R0:W-:Y:S04]  /*d24d0*/  STL [R1+0x5bb0], R23 ;  /* 0x005bb01701007387 */ /* 0x0081e80000100800 */
[----:B0-----:R-:W2:Y:S04]  /*d24e0*/  LDL.LU R23, [R1+0x5044] ;  /* 0x0050440001177983 */ /* 0x001ea80000300800 */
[----:B------:R-:W3:Y:S04]  /*d24f0*/  LDL.LU R24, [R1+0x810] ;  /* 0x0008100001187983 */ /* 0x000ee80000300800 */
        /* <DEDUP_REMOVED lines=21> */
[----:B----4-:R-:W-:-:S02]  /*d2650*/  IMAD R20, R20, 0x100, R2 ;  /* 0x0000010014147824 */ /* 0x010fc400078e0202 */
[----:B------:R-:W-:Y:S01]  /*d2660*/  IMAD R0, R0, 0x100, R3 ;  /* 0x0000010000007824 */ /* 0x000fe200078e0203 */
[----:B0-----:R-:W4:Y:S04]  /*d2670*/  LDL.LU R4, [R1+0x820] ;  /* 0x0008200001047983 */ /* 0x001f280000300800 */
[----:B------:R-:W4:Y:S04]  /*d2680*/  LDL.LU R5, [R1+0x824] ;  /* 0x0008240001057983 */ /* 0x000f280000300800 */
[----:B------:R-:W4:Y:S04]  /*d2690*/  LDL.LU R6, [R1+0x828] ;  /* 0x0008280001067983 */ /* 0x000f280000300800 */
[----:B------:R-:W4:Y:S01]  /*d26a0*/  LDL.LU R7, [R1+0x82c] ;  /* 0x00082c0001077983 */ /* 0x000f220000300800 */
[----:B--2---:R-:W-:-:S02]  /*d26b0*/  IMAD R23, R23, 0x100, R17 ;  /* 0x0000010017177824 */ /* 0x004fc400078e0211 */
[----:B------:R-:W-:Y:S01]  /*d26c0*/  IMAD R21, R21, 0x100, R16 ;  /* 0x0000010015157824 */ /* 0x000fe200078e0210 */
        /* <DEDUP_REMOVED lines=14> */
[----:B------:R-:W3:Y:S04]  /*d27b0*/  LDL.LU R21, [R1+0x5bac] ;  /* 0x005bac0001157983 */ /* 0x000ee80000300800 */
[----:B------:R-:W3:Y:S01]  /*d27c0*/  LDL.LU R20, [R1+0x5ba8] ;  /* 0x005ba80001147983 */ /* 0x000ee20000300800 */
[----:B--2---:R-:W-:-:S15]  /*d27d0*/  HMMA.16816.F32 R16, R12, R28, R16 ;  /* 0x0000001c0c10723c */ /* 0x004fde0000001810 */
[----:B------:R-:W-:-:S04]  /*d27e0*/  NOP ;  /* 0x0000000000007918 */ /* 0x000fc80000000000 */
[----:B------:R-:W-:Y:S04]  /*d27f0*/  STL.64 [R1+0x8d0], R16 ;  /* 0x0008d01001007387 */ /* 0x000fe80000100a00 */
[----:B------:R0:W-:Y:S04]  /*d2800*/  STL.64 [R1+0x8d8], R18 ;  /* 0x0008d81201007387 */ /* 0x0001e80000100a00 */
[----:B0-----:R-:W2:Y:S04]  /*d2810*/  LDL.LU.64 R18, [R1+0x5ba0] ;  /* 0x005ba00001127983 */ /* 0x001ea80000300a00 */
[----:B------:R-:W3:Y:S01]  /*d2820*/  LDL.LU R16, [R1+0x5b98] ;  /* 0x005b980001107983 */ /* 0x000ee20000300800 */
[----:B----4-:R-:W-:Y:S01]  /*d2830*/  HMMA.16816.F32 R4, R12, R22, R4 ;  /* 0x000000160c04723c */ /* 0x010fe20000001804 */
[----:B------:R-:W-:-:S02]  /*d2840*/  IMAD.MOV.U32 R17, RZ, RZ, R28 ;  /* 0x000000ffff117224 */ /* 0x000fc400078e001c */
[----:B------:R-:W4:Y:S01]  /*d2850*/  LDL.LU.64 R28, [R1+0x5b90] ;  /* 0x005b9000011c7983 */ /* 0x000f220000300a00 */
[----:B------:R-:W-:-:S03]  /*d2860*/  IMAD.MOV.U32 R0, RZ, RZ, R23 ;  /* 0x000000ffff007224 */ /* 0x000fc600078e0017 */
[----:B--2---:R-:W-:Y:S04]  /*d2870*/  STL.64 [R1+0x5b30], R18 ;  /* 0x005b301201007387 */ /* 0x004fe80000100a00 */
[----:B---3--:R0:W-:Y:S04]  /*d2880*/  STL.64 [R1+0x5b28], R16 ;  /* 0x005b281001007387 */ /* 0x0081e80000100a00 */
[----:B0-----:R-:W2:Y:S04]  /*d2890*/  LDL.LU R16, [R1+0x7e0] ;  /* 0x0007e00001107983 */ /* 0x001ea80000300800 */
[----:B------:R-:W2:Y:S04]  /*d28a0*/  LDL.LU R17, [R1+0x7e4] ;  /* 0x0007e40001117983 */ /* 0x000ea80000300800 */
[----:B------:R-:W2:Y:S04]  /*d28b0*/  LDL.LU R18, [R1+0x7e8] ;  /* 0x0007e80001127983 */ /* 0x000ea80000300800 */
[----:B------:R-:W2:Y:S04]  /*d28c0*/  LDL.LU R19, [R1+0x7ec] ;  /* 0x0007ec0001137983 */ /* 0x000ea80000300800 */
[----:B------:R0:W-:Y:S02]  /*d28d0*/  STL.64 [R1+0x8e0], R4 ;  /* 0x0008e00401007387 */ /* 0x0001e40000100a00 */
[----:B0-----:R-:W-:-:S02]  /*d28e0*/  IMAD.MOV.U32 R4, RZ, RZ, R22 ;  /* 0x000000ffff047224 */ /* 0x001fc400078e0016 */
[C---:B------:R-:W-:Y:S01]  /*d28f0*/  HMMA.16816.F32 R20, R12.reuse, R20, R24 ;  /* 0x000000140c14723c */ /* 0x040fe20000001818 */
[----:B------:R-:W-:Y:S04]  /*d2900*/  STL.64 [R1+0x8e8], R6 ;  /* 0x0008e80601007387 */ /* 0x000fe80000100a00 */
[----:B------:R-:W3:Y:S04]  /*d2910*/  LDL.LU.64 R26, [R1+0x5b88] ;  /* 0x005b8800011a7983 */ /* 0x000ee80000300a00 */
[----:B------:R-:W3:Y:S10]  /*d2920*/  LDL.LU.64 R24, [R1+0x5b80] ;  /* 0x005b800001187983 */ /* 0x000ef40000300a00 */
[----:B------:R-:W-:Y:S04]  /*d2930*/  STL.64 [R1+0x8f0], R20 ;  /* 0x0008f01401007387 */ /* 0x000fe80000100a00 */
[----:B------:R0:W-:Y:S04]  /*d2940*/  STL.64 [R1+0x8f8], R22 ;  /* 0x0008f81601007387 */ /* 0x0001e80000100a00 */
[----:B0-----:R-:W3:Y:S02]  /*d2950*/  LDL.LU.64 R22, [R1+0x5b78] ;  /* 0x005b780001167983 */ /* 0x001ee40000300a00 */
[----:B---3--:R-:W-:Y:S02]  /*d2960*/  HMMA.16816.F32 R20, R12, R22, R24 ;  /* 0x000000160c14723c */ /* 0x008fe40000001818 */
[----:B------:R-:W4:Y:S04]  /*d2970*/  LDL.LU.64 R26, [R1+0x5b70] ;  /* 0x005b7000011a7983 */ /* 0x000f280000300a00 */
[----:B------:R-:W4:-:S13]  /*d2980*/  LDL.LU.64 R24, [R1+0x5b68] ;  /* 0x005b680001187983 */ /* 0x000f1a0000300a00 */
[----:B------:R-:W-:Y:S04]  /*d2990*/  STL.64 [R1+0x900], R20 ;  /* 0x0009001401007387 */ /* 0x000fe80000100a00 */
[----:B------:R0:W-:Y:S04]  /*d29a0*/  STL.64 [R1+0x908], R22 ;  /* 0x0009081601007387 */ /* 0x0001e80000100a00 */
[----:B0-----:R-:W3:Y:S04]  /*d29b0*/  LDL.LU.64 R22, [R1+0x5b60] ;  /* 0x005b600001167983 */ /* 0x001ee80000300a00 */
[----:B------:R-:W2:Y:S01]  /*d29c0*/  LDL.LU.64 R20, [R1+0x5b58] ;  /* 0x005b580001147983 */ /* 0x000ea20000300a00 */
[----:B----4-:R-:W-:-:S15]  /*d29d0*/  HMMA.16816.F32 R24, R12, R28, R24 ;  /* 0x0000001c0c18723c */ /* 0x010fde0000001818 */
[----:B------:R-:W-:-:S04]  /*d29e0*/  NOP ;  /* 0x0000000000007918 */ /* 0x000fc80000000000 */
[----:B------:R-:W-:Y:S04]  /*d29f0*/  STL.64 [R1+0x910], R24 ;  /* 0x0009101801007387 */ /* 0x000fe80000100a00 */
[----:B------:R0:W-:Y:S04]  /*d2a00*/  STL.64 [R1+0x918], R26 ;  /* 0x0009181a01007387 */ /* 0x0001e80000100a00 */
[----:B0-----:R-:W2:Y:S04]  /*d2a10*/  LDL.LU.64 R26, [R1+0x5b50] ;  /* 0x005b5000011a7983 */ /* 0x001ea80000300a00 */
[----:B------:R-:W4:Y:S04]  /*d2a20*/  LDL.LU.64 R24, [R1+0x5b48] ;  /* 0x005b480001187983 */ /* 0x000f280000300a00 */
[----:B------:R0:W-:Y:S02]  /*d2a30*/  STL.64 [R1+0x5a88], R28 ;  /* 0x005a881c01007387 */ /* 0x0001e40000100a00 */
[----:B0-----:R-:W-:Y:S01]  /*d2a40*/  IMAD.MOV.U32 R28, RZ, RZ, R4 ;  /* 0x000000ffff1c7224 */ /* 0x001fe200078e0004 */
[C---:B--2---:R-:W-:Y:S08]  /*d2a50*/  HMMA.16816.F32 R16, R12.reuse, R26, R16 ;  /* 0x0000001a0c10723c */ /* 0x044ff00000001810 */
[----:B----4-:R-:W-:Y:S11]  /*d2a60*/  HMMA.16816.F32 R8, R12, R24, R8 ;  /* 0x000000180c08723c */ /* 0x010ff60000001808 */
[----:B------:R-:W-:Y:S04]  /*d2a70*/  STL.64 [R1+0xdc0], R16 ;  /* 0x000dc01001007387 */ /* 0x000fe80000100a00 */
[----:B------:R-:W-:Y:S04]  /*d2a80*/  STL.64 [R1+0xdc8], R18 ;  /* 0x000dc81201007387 */ /* 0x000fe80000100a00 */
[----:B------:R-:W-:Y:S04]  /*d2a90*/  STL.64 [R1+0xdb0], R8 ;  /* 0x000db00801007387 */ /* 0x000fe80000100a00 */
[----:B------:R-:W-:Y:S04]  /*d2aa0*/  STL.64 [R1+0xdb8], R10 ;  /* 0x000db80a01007387 */ /* 0x000fe80000100a00 */
[----:B------:R-:W-:Y:S04]  /*d2ab0*/  STL.64 [R1+0x5a80], R26 ;  /* 0x005a801a01007387 */ /* 0x000fe80000100a00 */
[----:B------:R0:W-:Y:S04]  /*d2ac0*/  STL.64 [R1+0x5a78], R24 ;  /* 0x005a781801007387 */ /* 0x0001e80000100a00 */
        /* <DEDUP_REMOVED lines=35> */
[----:B------:R-:W2:Y:S04]  /*d2d00*/  LDL.LU R0, [R1+0x507c] ;  /* 0x00507c0001007983 */ /* 0x000ea80000300800 */
[----:B----4-:R-:W-:Y:S04]  /*d2d10*/  STL.64 [R1+0x5ab8], R26 ;  /* 0x005ab81a01007387 */ /* 0x010fe80000100a00 */
[----:B------:R0:W-:Y:S04]  /*d2d20*/  STL.64 [R1+0x5ab0], R24 ;  /* 0x005ab01801007387 */ /* 0x0001e80000100a00 */
        /* <DEDUP_REMOVED lines=10> */
[C---:B---3--:R-:W-:Y:S03]  /*d2dd0*/  HMMA.16816.F32 R16, R12.reuse, R22, R16 ;  /* 0x000000160c10723c */ /* 0x048fe60000001810 */
        /* <DEDUP_REMOVED lines=16> */
[----:B------:R4:W-:Y:S01]  /*d2ee0*/  STL.64 [R1+0x5a60], R22 ;  /* 0x005a601601007387 */ /* 0x0009e20000100a00 */
[----:B---3--:R-:W-:Y:S01]  /*d2ef0*/  HMMA.16816.F32 R8, R12, R18, R8 ;  /* 0x000000120c08723c */ /* 0x008fe20000001808 */
[----:B----4-:R-:W-:-:S02]  /*d2f00*/  IMAD.MOV.U32 R22, RZ, RZ, R17 ;  /* 0x000000ffff167224 */ /* 0x010fc400078e0011 */
[----:B------:R-:W3:Y:S04]  /*d2f10*/  LDL.LU R17, [R1+0x5b20] ;  /* 0x005b200001117983 */ /* 0x000ee80000300800 */
[----:B------:R-:W4:Y:S04]  /*d2f20*/  LDL R23, [R1+0x1c] ;  /* 0x00001c0001177983 */ /* 0x000f280000100800 */
[----:B------:R0:W-:Y:S04]  /*d2f30*/  STL.64 [R1+0x5a58], R20 ;  /* 0x005a581401007387 */ /* 0x0001e80000100a00 */
[----:B0-----:R-:W2:Y:S04]  /*d2f40*/  LDL.LU R20, [R1+0x5074] ;  /* 0x0050740001147983 */ /* 0x001ea80000300800 */
        /* <DEDUP_REMOVED lines=49> */
[----:B------:R0:W-:Y:S01]  /*d3260*/  STL.64 [R1+0x5a08], R4 ;  /* 0x005a080401007387 */ /* 0x0001e20000100a00 */
[----:B--2---:R-:W-:Y:S03]  /*d3270*/  HMMA.16816.F32 R12, R12, R2, R24 ;  /* 0x000000020c0c723c */ /* 0x004fe60000001818 */
[----:B------:R-:W2:Y:S04]  /*d3280*/  LDL.LU.64 R26, [R1+0x5ab8] ;  /* 0x005ab800011a7983 */ /* 0x000ea80000300a00 */
[----:B------:R-:W2:Y:S01]  /*d3290*/  LDL.LU.64 R24, [R1+0x5ab0] ;  /* 0x005ab00001187983 */ /* 0x000ea20000300a00 */
[----:B0-----:R-:W-:-:S02]  /*d32a0*/  IMAD R5, R10, 0x100, R9 ;  /* 0x000001000a057824 */ /* 0x001fc400078e0209 */
[----:B------:R-:W-:Y:S02]  /*d32b0*/  IMAD R4, R20, 0x100, R11 ;  /* 0x0000010014047824 */ /* 0x000fe400078e020b */
[----:B------:R-:W-:Y:S01]  /*d32c0*/  IMAD R0, R0, 0x100, R21 ;  /* 0x0000010000007824 */ /* 0x000fe200078e0215 */
[----:B------:R-:W-:Y:S04]  /*d32d0*/  STL [R1+0x59fc], R2 ;  /* 0x0059fc0201007387 */ /* 0x000fe80000100800 */
[----:B------:R-:W-:Y:S01]  /*d32e0*/  STL [R1+0x59f8], R3 ;  /* 0x0059f80301007387 */ /* 0x000fe20000100800 */
[----:B---3--:R-:W-:-:S03]  /*d32f0*/  IMAD R8, R8, 0x100, R7 ;  /* 0x0000010008087824 */ /* 0x008fc600078e0207 */
[----:B------:R0:W-:Y:S04]  /*d3300*/  STL.64 [R1+0x9b0], R12 ;  /* 0x0009b00c01007387 */ /* 0x0001e80000100a00 */
[----:B------:R1:W-:Y:S01]  /*d3310*/  STL.64 [R1+0x9b8], R14 ;  /* 0x0009b80e01007387 */ /* 0x0003e20000100a00 */
[----:B0-----:R-:W-:Y:S02]  /*d3320*/  F2FP.F16.E4M3.UNPACK_B R12, R8 ;  /* 0x00000008ff0c723e */ /* 0x001fe400020006ff */
[----:B------:R-:W-:Y:S02]  /*d3330*/  F2FP.F16.E4M3.UNPACK_B R13, R5 ;  /* 0x00000005ff0d723e */ /* 0x000fe400020006ff */
[----:B-1----:R-:W-:Y:S02]  /*d3340*/  F2FP.F16.E4M3.UNPACK_B R14, R4 ;  /* 0x00000004ff0e723e */ /* 0x002fe400020006ff */
[----:B------:R-:W-:-:S07]  /*d3350*/  F2FP.F16.E4M3.UNPACK_B R15, R0 ;  /* 0x00000000ff0f723e */ /* 0x000fce00020006ff */
[----:B----4-:R-:W-:Y:S01]  /*d3360*/  HMMA.16816.F32 R8, R12, R22, R16 ;  /* 0x000000160c08723c */ /* 0x010fe20000001810 */
[----:B------:R-:W3:-:S15]  /*d3370*/  LDL.LU R16, [R1+0x6c0] ;  /* 0x0006c00001107983 */ /* 0x000ede0000300800 */
[----:B------:R-:W-:-:S03]  /*d3380*/  NOP ;  /* 0x0000000000007918 */ /* 0x000fc60000000000 */
[----:B------:R-:W-:Y:S04]  /*d3390*/  STL.64 [R1+0x9d0], R8 ;  /* 0x0009d00801007387 */ /* 0x000fe80000100a00 */
[----:B------:R-:W-:Y:S01]  /*d33a0*/  STL.64 [R1+0x9d8], R10 ;  /* 0x0009d80a01007387 */ /* 0x000fe20000100a00 */
[----:B--2---:R-:W-:-:S15]  /*d33b0*/  HMMA.16816.F32 R4, R12, R28, R24 ;  /* 0x0000001c0c04723c */ /* 0x004fde0000001818 */
[----:B------:R-:W-:-:S04]  /*d33c0*/  NOP ;  /* 0x0000000000007918 */ /* 0x000fc80000000000 */
[----:B------:R-:W-:Y:S04]  /*d33d0*/  STL.64 [R1+0x9e0], R4 ;  /* 0x0009e00401007387 */ /* 0x000fe80000100a00 */
[----:B------:R0:W-:Y:S04]  /*d33e0*/  STL.64 [R1+0x9e8], R6 ;  /* 0x0009e80601007387 */ /* 0x0001e80000100a00 */
[----:B------:R-:W3:Y:S04]  /*d33f0*/  LDL.LU R17, [R1+0x6c4] ;  /* 0x0006c40001117983 */ /* 0x000ee80000300800 */
[----:B------:R-:W2:Y:S04]  /*d3400*/  LDL.LU R18, [R1+0x6c8] ;  /* 0x0006c80001127983 */ /* 0x000ea80000300800 */
[----:B------:R-:W2:Y:S04]  /*d3410*/  LDL.LU R19, [R1+0x6cc] ;  /* 0x0006cc0001137983 */ /* 0x000ea80000300800 */
[----:B------:R-:W4:Y:S04]  /*d3420*/  LDL.LU R20, [R1+0x6e0] ;  /* 0x0006e00001147983 */ /* 0x000f280000300800 */
[----:B------:R-:W4:Y:S04]  /*d3430*/  LDL.LU R21, [R1+0x6e4] ;  /* 0x0006e40001157983 */ /* 0x000f280000300800 */
[----:B------:R-:W2:Y:S04]  /*d3440*/  LDL.LU R22, [R1+0x6e8] ;  /* 0x0006e80001167983 */ /* 0x000ea80000300800 */
[----:B------:R-:W2:Y:S04]  /*d3450*/  LDL.LU R23, [R1+0x6ec] ;  /* 0x0006ec0001177983 */ /* 0x000ea80000300800 */
[----:B------:R-:W2:Y:S04]  /*d3460*/  LDL.64 R28, [R1] ;  /* 0x00000000011c7983 */ /* 0x000ea80000100a00 */
[----:B0-----:R-:W2:Y:S04]  /*d3470*/  LDL.64 R6, [R1+0x8] ;  /* 0x0000080001067983 */ /* 0x001ea80000100a00 */
        /* <DEDUP_REMOVED lines=42> */
[----:B------:R-:W3:Y:S04]  /*d3720*/  LDL.LU.64 R24, [R1+0x5aa0] ;  /* 0x005aa00001187983 */ /* 0x000ee80000300a00 */
[----:B------:R-:W2:Y:S01]  /*d3730*/  LDL.LU R4, [R1+0x690] ;  /* 0x0006900001047983 */ /* 0x000ea20000300800 */
[----:B------:R-:W-:-:S03]  /*d3740*/  IMAD.MOV.U32 R2, RZ, RZ, R6 ;  /* 0x000000ffff027224 */ /* 0x000fc600078e0006 */
[----:B------:R-:W2:Y:S01]  /*d3750*/  LDL.LU R5, [R1+0x694] ;  /* 0x0006940001057983 */ /* 0x000ea20000300800 */
[----:B------:R-:W-:-:S03]  /*d3760*/  IMAD.MOV.U32 R0, RZ, RZ, R7 ;  /* 0x000000ffff007224 */ /* 0x000fc600078e0007 */
[----:B------:R-:W2:Y:S04]  /*d3770*/  LDL.LU R6, [R1+0x698] ;  /* 0x0006980001067983 */ /* 0x000ea80000300800 */
[----:B------:R-:W2:Y:S01]  /*d3780*/  LDL.LU R7, [R1+0x69c] ;  /* 0x00069c0001077983 */ /* 0x000ea20000300800 */
[----:B------:R-:W-:Y:S01]  /*d3790*/  IMAD.MOV.U32 R3, RZ, RZ, R29 ;  /* 0x000000ffff037224 */ /* 0x000fe200078e001d */
[----:B---3--:R-:W-:-:S15]  /*d37a0*/  HMMA.16816.F32 R24, R12, R28, R24 ;  /* 0x0000001c0c18723c */ /* 0x008fde0000001818 */
[----:B------:R-:W-:-:S04]  /*d37b0*/  NOP ;  /* 0x0000000000007918 */ /* 0x000fc80000000000 */
        /* <DEDUP_REMOVED lines=11> */
[----:B------:R0:W-:Y:S04]  /*d3870*/  STL.64 [R1+0x59c8], R28 ;  /* 0x0059c81c01007387 */ /* 0x0001e80000100a00 */
[----:B0-----:R-:W2:Y:S04]  /*d3880*/  LDL.LU R28, [R1+0x5088] ;  /* 0x00508800011c7983 */ /* 0x001ea80000300800 */
[----:B------:R-:W2:Y:S01]  /*d3890*/  LDL.LU R29, [R1+0x5084] ;  /* 0x00508400011d7983 */ /* 0x000ea20000300800 */
        /* <DEDUP_REMOVED lines=59> */
[----:B------:R-:W2:Y:S01]  /*d3c50*/  LDL.LU.64 R4, [R1+0x5a08] ;  /* 0x005a080001047983 */ /* 0x000ea20000300a00 */
[----:B---3--:R-:W-:Y:S03]  /*d3c60*/  HMMA.16816.F32 R16, R12, R8, R16 ;  /* 0x000000080c10723c */ /* 0x008fe60000001810 */
[----:B------:R-:W-:Y:S04]  /*d3c70*/  STL.64 [R1+0x5958], R10 ;  /* 0x0059580a01007387 */ /* 0x000fe80000100a00 */
[----:B------:R-:W-:-:S12]  /*d3c80*/  STL.64 [R1+0x5950], R8 ;  /* 0x0059500801007387 */ /* 0x000fd80000100a00 */
[----:B------:R-:W-:Y:S04]  /*d3c90*/  STL.64 [R1+0xa90], R16 ;  /* 0x000a901001007387 */ /* 0x000fe80000100a00 */
[----:B------:R4:W-:Y:S04]  /*d3ca0*/  STL.64 [R1+0xa98], R18 ;  /* 0x000a981201007387 */ /* 0x0009e80000100a00 */
[----:B------:R-:W-:Y:S01]  /*d3cb0*/  STL [R1+0x5a04], R14 ;  /* 0x005a040e01007387 */ /* 0x000fe20000100800 */
[C---:B----4-:R-:W-:Y:S08]  /*d3cc0*/  HMMA.16816.F32 R16, R12.reuse, R6, R20 ;  /* 0x000000060c10723c */ /* 0x050ff00000001814 */
[----:B--2---:R-:W-:Y:S11]  /*d3cd0*/  HMMA.16816.F32 R8, R12, R4, R24 ;  /* 0x000000040c08723c */ /* 0x004ff60000001818 */
[----:B------:R-:W-:Y:S04]  /*d3ce0*/  STL.64 [R1+0xaa0], R16 ;  /* 0x000aa01001007387 */ /* 0x000fe80000100a00 */
[----:B------:R-:W-:Y:S04]  /*d3cf0*/  STL.64 [R1+0xaa8], R18 ;  /* 0x000aa81201007387 */ /* 0x000fe80000100a00 */
[----:B------:R-:W-:Y:S04]  /*d3d00*/  STL [R1+0x5a00], R15 ;  /* 0x005a000f01007387 */ /* 0x000fe80000100800 */
[----:B------:R-:W-:Y:S04]  /*d3d10*/  STL.64 [R1+0xac0], R8 ;  /* 0x000ac00801007387 */ /* 0x000fe80000100a00 */
[----:B------:R-:W-:Y:S04]  /*d3d20*/  STL.64 [R1+0xac8], R10 ;  /* 0x000ac80a01007387 */ /* 0x000fe80000100a00 */
[----:B------:R-:W-:Y:S04]  /*d3d30*/  STL.64 [R1+0x5928], R6 ;  /* 0x0059280601007387 */ /* 0x000fe80000100a00 */
[----:B------:R0:W-:Y:S04]  /*d3d40*/  STL.64 [R1+0x5920], R4 ;  /* 0x0059200401007387 */ /* 0x0001e80000100a00 */
[----:B------:R-:W2:Y:S01]  /*d3d50*/  LDL.LU R20, [R1+0x5f0] ;  /* 0x0005f00001147983 */ /* 0x000ea20000300800 */
[----:B0-----:R-:W-:-:S05]  /*d3d60*/  IMAD R4, R29, 0x100, R28 ;  /* 0x000001001d047824 */ /* 0x001fca00078e021c */
        /* <DEDUP_REMOVED lines=8> */
[----:B------:R-:W2:Y:S01]  /*d3df0*/  LDL R6, [R1] ;  /* 0x0000000001067983 */ /* 0x000ea20000100800 */
[----:B------:R-:W-:-:S05]  /*d3e00*/  IMAD.MOV.U32 R7, RZ, RZ, R3 ;  /* 0x000000ffff077224 */ /* 0x000fca00078e0003 */
[----:B--2---:R-:W-:Y:S04]  /*d3e10*/  STL.64 [R1+0x59c0], R6 ;  /* 0x0059c00601007387 */ /* 0x004fe80000100a00 */
[----:B------:R-:W-:Y:S04]  /*d3e20*/  STL.64 [R1+0x5998], R26 ;  /* 0x0059981a01007387 */ /* 0x000fe80000100a00 */
[----:B----4-:R0:W-:Y:S04]  /*d3e30*/  STL.64 [R1+0x5990], R24 ;  /* 0x0059901801007387 */ /* 0x0101e80000100a00 */
[----:B0-----:R-:W2:Y:S04]  /*d3e40*/  LDL.LU R24, [R1+0x620] ;  /* 0x0006200001187983 */ /* 0x001ea80000300800 */
[----:B------:R-:W2:Y:S04]  /*d3e50*/  LDL.LU R25, [R1+0x624] ;  /* 0x0006240001197983 */ /* 0x000ea80000300800 */
[----:B------:R-:W4:Y:S04]  /*d3e60*/  LDL.LU R26, [R1+0x628] ;  /* 0x00062800011a7983 */ /* 0x000f280000300800 */
[----:B------:R-:W4:Y:S04]  /*d3e70*/  LDL.LU R27, [R1+0x62c] ;  /* 0x00062c00011b7983 */ /* 0x000f280000300800 */
[----:B----4-:R0:W-:Y:S02]  /*d3e80*/  STL.64 [R1+0x59a8], R26 ;  /* 0x0059a81a01007387 */ /* 0x0101e40000100a00 */
[----:B0-----:R-:W-:-:S05]  /*d3e90*/  IMAD.MOV.U32 R26, RZ, RZ, R2 ;  /* 0x000000ffff1a7224 */ /* 0x001fca00078e0002 */
[----:B------:R-:W-:Y:S04]  /*d3ea0*/  STL [R1+0x59e0], R26 ;  /* 0x0059e01a01007387 */ /* 0x000fe80000100800 */
        /* <DEDUP_REMOVED lines=21> */
[----:B------:R-:W2:Y:S04]  /*d4000*/  LDL.LU R6, [R1+0x178] ;  /* 0x0001780001067983 */ /* 0x000ea80000300800 */
[----:B------:R-:W2:Y:S04]  /*d4010*/  LDL.LU R7, [R1+0x17c] ;  /* 0x00017c0001077983 */ /* 0x000ea80000300800 */
[----:B------:R-:W4:Y:S04]  /*d4020*/  LDL.64 R28, [R1+0x18] ;  /* 0x00001800011c7983 */ /* 0x000f280000100a00 */
[----:B------:R0:W-:Y:S04]  /*d4030*/  STL.64 [R1+0x59a0], R24 ;  /* 0x0059a01801007387 */ /* 0x0001e80000100a00 */
[----:B0-----:R-:W2:Y:S04]  /*d4040*/  LDL.64 R24, [R1+0x10] ;  /* 0x0000100001187983 */ /* 0x001ea80000100a00 */
[----:B---3--:R-:W-:Y:S04]  /*d4050*/  STL.64 [R1+0x5978], R22 ;  /* 0x0059781601007387 */ /* 0x008fe80000100a00 */
[----:B------:R0:W-:Y:S04]  /*d4060*/  STL.64 [R1+0x5970], R20 ;  /* 0x0059701401007387 */ /* 0x0001e80000100a00 */
[----:B0-----:R-:W3:Y:S04]  /*d4070*/  LDL.LU R20, [R1+0x600] ;  /* 0x0006000001147983 */ /* 0x001ee80000300800 */
[----:B------:R-:W3:Y:S04]  /*d4080*/  LDL.LU R21, [R1+0x604] ;  /* 0x0006040001157983 */ /* 0x000ee80000300800 */
[----:B------:R-:W2:Y:S04]  /*d4090*/  LDL.LU R22, [R1+0x608] ;  /* 0x0006080001167983 */ /* 0x000ea80000300800 */
[----:B------:R-:W2:Y:S01]  /*d40a0*/  LDL.LU R23, [R1+0x60c] ;  /* 0x00060c0001177983 */ /* 0x000ea20000300800 */
[----:B------:R-:W-:-:S02]  /*d40b0*/  IMAD R15, R15, 0x100, R14 ;  /* 0x000001000f0f7824 */ /* 0x000fc400078e020e */
[----:B------:R-:W-:Y:S02]  /*d40c0*/  IMAD R26, R26, 0x100, R2 ;  /* 0x000001001a1a7824 */ /* 0x000fe400078e0202 */
[----:B------:R-:W-:Y:S01]  /*d40d0*/  IMAD R0, R0, 0x100, R3 ;  /* 0x0000010000007824 */ /* 0x000fe200078e0203 */
        /* <DEDUP_REMOVED lines=15> */
[----:B------:R0:W-:Y:S04]  /*d41d0*/  STL [R1+0x184], R15 ;  /* 0x0001840f01007387 */ /* 0x0001e80000100800 */
[----:B0-----:R-:W2:Y:S04]  /*d41e0*/  LDL.LU R15, [R1+0x5a00] ;  /* 0x005a0000010f7983 */ /* 0x001ea80000300800 */
[----:B------:R-:W2:Y:S04]  /*d41f0*/  LDL.LU R2, [R1+0x59fc] ;  /* 0x0059fc0001027983 */ /* 0x000ea80000300800 */
[----:B------:R-:W2:Y:S02]  /*d4200*/  LDL.LU R3, [R1+0x59f8] ;  /* 0x0059f80001037983 */ /* 0x000ea40000300800 */
[----:B--2---:R-:W-:Y:S02]  /*d4210*/  HMMA.16816.F32 R12, R12, R2, R4 ;  /* 0x000000020c0c723c */ /* 0x004fe40000001804 */
[----:B------:R-:W4:Y:S04]  /*d4220*/  LDL.LU.64 R6, [R1+0x59f0] ;  /* 0x0059f00001067983 */ /* 0x000f280000300a00 */
[----:B------:R-:W4:-:S13]  /*d4230*/  LDL.LU.64 R4, [R1+0x59e8] ;  /* 0x0059e80001047983 */ /* 0x000f1a0000300a00 */
[----:B------:R-:W-:Y:S04]  /*d4240*/  STL.64 [R1+0xab0], R12 ;  /* 0x000ab00c01007387 */ /* 0x000fe80000100a00 */
[----:B------:R0:W-:Y:S04]  /*d4250*/  STL.64 [R1+0xab8], R14 ;  /* 0x000ab80e01007387 */ /* 0x0001e80000100a00 */
[----:B0-----:R-:W2:Y:S04]  /*d4260*/  LDL.LU R14, [R1+0x180] ;  /* 0x00018000010e7983 */ /* 0x001ea80000300800 */
[----:B------:R-:W3:Y:S04]  /*d4270*/  LDL.LU R15, [R1+0x184] ;  /* 0x00018400010f7983 */ /* 0x000ee80000300800 */
[----:B------:R-:W-:Y:S04]  /*d4280*/  STL [R1+0x58f4], R2 ;  /* 0x0058f40201007387 */ /* 0x000fe80000100800 */
[----:B------:R-:W-:Y:S01]  /*d4290*/  STL [R1+0x58f0], R3 ;  /* 0x0058f00301007387 */ /* 0x000fe20000100800 */
[----:B--2---:R-:W-:-:S02]  /*d42a0*/  F2FP.F16.E4M3.UNPACK_B R12, R14 ;  /* 0x0000000eff0c723e */ /* 0x004fc400020006ff */
[----:B---3--:R-:W-:Y:S02]  /*d42b0*/  F2FP.F16.E4M3.UNPACK_B R13, R15 ;  /* 0x0000000fff0d723e */ /* 0x008fe400020006ff */
[----:B------:R-:W-:Y:S02]  /*d42c0*/  F2FP.F16.E4M3.UNPACK_B R14, R26 ;  /* 0x0000001aff0e723e */ /* 0x000fe400020006ff */
[----:B------:R-:W-:Y:S01]  /*d42d0*/  F2FP.F16.E4M3.UNPACK_B R15, R0 ;  /* 0x00000000ff0f723e */ /* 0x000fe200020006ff */
[----:B------:R-:W2:Y:S06]  /*d42e0*/  LDL.LU R26, [R1+0x59e0] ;  /* 0x0059e000011a7983 */ /* 0x000eac0000300800 */
[----:B----4-:R-:W-:-:S15]  /*d42f0*/  HMMA.16816.F32 R4, R12, R28, R4 ;  /* 0x0000001c0c04723c */ /* 0x010fde0000001804 */
[----:B------:R-:W-:-:S04]  /*d4300*/  NOP ;  /* 0x0000000000007918 */ /* 0x000fc80000000000 */
[----:B------:R-:W-:Y:S04]  /*d4310*/  STL.64 [R1+0xad0], R4 ;  /* 0x000ad00401007387 */ /* 0x000fe80000100a00 */
[----:B------:R0:W-:Y:S04]  /*d4320*/  STL.64 [R1+0xad8], R6 ;  /* 0x000ad80601007387 */ /* 0x0001e80000100a00 */
[----:B0-----:R-:W3:Y:S04]  /*d4330*/  LDL.LU.64 R6, [R1+0x59d8] ;  /* 0x0059d80001067983 */ /* 0x001ee80000300a00 */
[----:B------:R-:W3:Y:S01]  /*d4340*/  LDL.LU.64 R4, [R1+0x59d0] ;  /* 0x0059d00001047983 */ /* 0x000ee20000300a00 */
[----:B------:R-:W-:-:S02]  /*d4350*/  IMAD.MOV.U32 R2, RZ, RZ, R28 ;  /* 0x000000ffff027224 */ /* 0x000fc400078e001c */
[----:B------:R-:W-:Y:S02]  /*d4360*/  IMAD.MOV.U32 R0, RZ, RZ, R29 ;  /* 0x000000ffff007224 */ /* 0x000fe400078e001d */
[----:B------:R-:W4:Y:S01]  /*d4370*/  LDL.LU.64 R28, [R1+0x59c8] ;  /* 0x0059c800011c7983 */ /* 0x000f220000300a00 */
[----:B------:R-:W-:Y:S01]  /*d4380*/  IMAD.MOV.U32 R3, RZ, RZ, R25 ;  /* 0x000000ffff037224 */ /* 0x000fe200078e0019 */
[----:B---3--:R-:W-:-:S15]  /*d4390*/  HMMA.16816.F32 R4, R12, R24, R4 ;  /* 0x000000180c04723c */ /* 0x008fde0000001804 */
[----:B------:R-:W-:-:S04]  /*d43a0*/  NOP ;  /* 0x0000000000007918 */ /* 0x000fc80000000000 */
[----:B------:R0:W-:Y:S02]  /*d43b0*/  STL.64 [R1+0xae0], R4 ;  /* 0x000ae00401007387 */ /* 0x0001e40000100a00 */
[----:B0-----:R-:W-:Y:S02]  /*d43c0*/  IMAD.MOV.U32 R4, RZ, RZ, R24 ;  /* 0x000000ffff047224 */ /* 0x001fe400078e0018 */
[C---:B--2---:R-:W-:Y:S01]  /*d43d0*/  HMMA.16816.F32 R24, R12.reuse, R26, R20 ;  /* 0x0000001a0c18723c */ /* 0x044fe20000001814 */
[----:B------:R0:W-:Y:S04]  /*d43e0*/  STL.64 [R1+0xae8], R6 ;  /* 0x000ae80601007387 */ /* 0x0001e80000100a00 */
[----:B0-----:R-:W2:Y:S04]  /*d43f0*/  LDL.LU.64 R6, [R1+0x59c0] ;  /* 0x0059c00001067983 */ /* 0x001ea80000300a00 */
[----:B------:R-:W3:Y:S04]  /*d4400*/  LDL.LU.64 R22, [R1+0x59b8] ;  /* 0x0059b80001167983 */ /* 0x000ee80000300a00 */
[----:B------:R-:W3:Y:S06]  /*d4410*/  LDL.LU.64 R20, [R1+0x59b0] ;  /* 0x0059b00001147983 */ /* 0x000eec0000300a00 */
        /* <DEDUP_REMOVED lines=36> */
[C---:B--2---:R-:W-:Y:S08]  /*d4660*/  HMMA.16816.F32 R8, R12.reuse, R22, R8 ;  /* 0x000000160c08723c */ /* 0x044ff00000001808 */
[C---:B---3--:R-:W-:Y:S11]  /*d4670*/  HMMA.16816.F32 R16, R12.reuse, R20, R16 ;  /* 0x000000140c10723c */ /* 0x048ff60000001810 */
[----:B------:R-:W-:Y:S04]  /*d4680*/  STL.64 [R1+0xb50], R8 ;  /* 0x000b500801007387 */ /* 0x000fe80000100a00 */
[----:B------:R0:W-:Y:S04]  /*d4690*/  STL.64 [R1+0xb58], R10 ;  /* 0x000b580a01007387 */ /* 0x0001e80000100a00 */
[----:B0-----:R-:W2:Y:S04]  /*d46a0*/  LDL.LU.64 R10, [R1+0x5958] ;  /* 0x00595800010a7983 */ /* 0x001ea80000300a00 */
[----:B------:R-:W3:Y:S04]  /*d46b0*/  LDL.LU.64 R8, [R1+0x5950] ;  /* 0x0059500001087983 */ /* 0x000ee80000300a00 */
        /* <DEDUP_REMOVED lines=29> */
[----:B-1----:R-:W4:Y:S04]  /*d4890*/  LDL.LU R22, [R1+0x558] ;  /* 0x0005580001167983 */ /* 0x002f280000300800 */
[----:B------:R-:W4:Y:S01]  /*d48a0*/  LDL.LU R23, [R1+0x55c] ;  /* 0x00055c0001177983 */ /* 0x000f220000300800 */
[----:B------:R-:W-:-:S03]  /*d48b0*/  IMAD.MOV.U32 R24, RZ, RZ, R2 ;  /* 0x000000ffff187224 */ /* 0x000fc600078e0002 */
[----:B----4-:R-:W-:Y:S04]  /*d48c0*/  STL.64 [R1+0x58d0], R22 ;  /* 0x0058d01601007387 */ /* 0x010fe80000100a00 */
[----:B--2---:R0:W-:Y:S04]  /*d48d0*/  STL.64 [R1+0x58c8], R20 ;  /* 0x0058c81401007387 */ /* 0x0041e80000100a00 */
[----:B------:R-:W-:Y:S04]  /*d48e0*/  STL [R1+0x58fc], R24 ;  /* 0x0058fc1801007387 */ /* 0x000fe80000100800 */
        /* <DEDUP_REMOVED lines=42> */
[----:B------:R0:W-:Y:S04]  /*d4b90*/  STL.64 [R1+0x5868], R18 ;  /* 0x0058681201007387 */ /* 0x0001e80000100a00 */
[----:B0-----:R-:W2:Y:S04]  /*d4ba0*/  LDL R18, [R1] ;  /* 0x0000000001127983 */ /* 0x001ea80000100800 */
[----:B------:R-:W2:Y:S04]  /*d4bb0*/  LDL R19, [R1+0x4] ;  /* 0x0000040001137983 */ /* 0x000ea80000100800 */
[----:B------:R0:W-:Y:S04]  /*d4bc0*/  STL.64 [R1+0x5860], R16 ;  /* 0x0058601001007387 */ /* 0x0001e80000100a00 */
[----:B0-----:R-:W2:Y:S04]  /*d4bd0*/  LDL.64 R16, [R1+0x8] ;  /* 0x0000080001107983 */ /* 0x001ea80000100a00 */
        /* <DEDUP_REMOVED lines=40> */
[----:B------:R-:W4:Y:S04]  /*d4e60*/  LDL.LU R2, [R1+0x58f4] ;  /* 0x0058f40001027983 */ /* 0x000f280000300800 */
[----:B------:R-:W4:Y:S02]  /*d4e70*/  LDL.LU R3, [R1+0x58f0] ;  /* 0x0058f00001037983 */ /* 0x000f240000300800 */
[----:B----4-:R-:W-:Y:S02]  /*d4e80*/  HMMA.16816.F32 R12, R12, R2, R20 ;  /* 0x000000020c0c723c */ /* 0x010fe40000001814 */
        /* <DEDUP_REMOVED lines=15> */
[C---:B------:R-:W-:Y:S08]  /*d4f80*/  HMMA.16816.F32 R4, R12.reuse, R16, R4 ;  /* 0x000000100c04723c */ /* 0x040ff00000001804 */
[----:B--2---:R-:W-:Y:S01]  /*d4f90*/  HMMA.16816.F32 R24, R12, R26, R20 ;  /* 0x0000001a0c18723c */ /* 0x004fe20000001814 */
[----:B------:R-:W3:Y:S04]  /*d4fa0*/  LDL.LU.64 R22, [R1+0x58b8] ;  /* 0x0058b80001167983 */ /* 0x000ee80000300a00 */
[----:B------:R-:W3:Y:S01]  /*d4fb0*/  LDL.LU.64 R20, [R1+0x58b0] ;  /* 0x0058b00001147983 */ /* 0x000ee20000300a00 */
[----:B------:R-:W-:-:S02]  /*d4fc0*/  IMAD.MOV.U32 R0, RZ, RZ, R17 ;  /* 0x000000ffff007224 */ /* 0x000fc400078e0011 */
        /* <DEDUP_REMOVED lines=138> */
[----:B------:R0:W-:Y:S04]  /*d5870*/  STL [R1+0x5738], R7 ;  /* 0x0057380701007387 */ /* 0x0001e80000100800 */
[----:B------:R1:W-:Y:S04]  /*d5880*/  STL [R1+0x5740], R5 ;  /* 0x0057400501007387 */ /* 0x0003e80000100800 */
[----:B------:R3:W-:Y:S04]  /*d5890*/  STL [R1+0x57f0], R4 ;  /* 0x0057f00401007387 */ /* 0x0007e80000100800 */
[----:B------:R-:W-:Y:S04]  /*d58a0*/  STL.64 [R1+0xcd0], R8 ;  /* 0x000cd00801007387 */ /* 0x000fe80000100a00 */
[----:B------:R2:W-:Y:S04]  /*d58b0*/  STL.64 [R1+0xcd8], R10 ;  /* 0x000cd80a01007387 */ /* 0x0005e80000100a00 */
[----:B------:R-:W-:Y:S04]  /*d58c0*/  STL [R1+0x570c], R2 ;  /* 0x00570c0201007387 */ /* 0x000fe80000100800 */
[----:B------:R-:W-:Y:S01]  /*d58d0*/  STL [R1+0x5708], R3 ;  /* 0x0057080301007387 */ /* 0x000fe20000100800 */
[----:B0-----:R-:W-:-:S02]  /*d58e0*/  IMAD R7, R19, 0x100, R18 ;  /* 0x0000010013077824 */ /* 0x001fc400078e0212 */
[----:B------:R-:W-:Y:S02]  /*d58f0*/  IMAD R6, R21, 0x100, R20 ;  /* 0x0000010015067824 */ /* 0x000fe400078e0214 */
[----:B-1----:R-:W-:Y:S02]  /*d5900*/  IMAD R5, R23, 0x100, R22 ;  /* 0x0000010017057824 */ /* 0x002fe400078e0216 */
[----:B---3--:R-:W-:Y:S01]  /*d5910*/  IMAD R4, R29, 0x100, R28 ;  /* 0x000001001d047824 */ /* 0x008fe200078e021c */
        /* <DEDUP_REMOVED lines=12> */
[----:B------:R-:W2:Y:S04]  /*d59e0*/  LDL.64 R28, [R1] ;  /* 0x00000000011c7983 */ /* 0x000ea80000100a00 */
[----:B--2---:R-:W-:Y:S04]  /*d59f0*/  STL.64 [R1+0x57f8], R28 ;  /* 0x0057f81c01007387 */ /* 0x004fe80000100a00 */
        /* <DEDUP_REMOVED lines=13> */
[----:B------:R-:W-:Y:S01]  /*d5ad0*/  F2FP.F16.E4M3.UNPACK_B R12, R7 ;  /* 0x00000007ff0c723e */ /* 0x000fe200020006ff */
[----:B--2---:R0:W-:Y:S04]  /*d5ae0*/  STL.64 [R1+0x57d8], R26 ;  /* 0x0057d81a01007387 */ /* 0x0041e80000100a00 */
[----:B0-----:R-:W2:Y:S04]  /*d5af0*/  LDL R26, [R1+0x8] ;  /* 0x00000800011a7983 */ /* 0x001ea80000100800 */
        /* <DEDUP_REMOVED lines=10> */
[----:B------:R-:W2:Y:S04]  /*d5ba0*/  LDL.64 R28, [R1+0x18] ;  /* 0x00001800011c7983 */ /* 0x000ea80000100a00 */
[----:B------:R0:W-:Y:S04]  /*d5bb0*/  STL.64 [R1+0x57d0], R24 ;  /* 0x0057d01801007387 */ /* 0x0001e80000100a00 */
[----:B0-----:R-:W2:Y:S04]  /*d5bc0*/  LDL.64 R24, [R1+0x10] ;  /* 0x0000100001187983 */ /* 0x001ea80000100a00 */
        /* <DEDUP_REMOVED lines=34> */
[----:B------:R-:W-:Y:S02]  /*d5df0*/  IMAD.MOV.U32 R2, RZ, RZ, R28 ;  /* 0x000000ffff027224 */ /* 0x000fe400078e001c */
[----:B------:R-:W-:Y:S02]  /*d5e00*/  IMAD.MOV.U32 R0, RZ, RZ, R29 ;  /* 0x000000ffff007224 */ /* 0x000fe400078e001d */
[----:B------:R-:W2:Y:S01]  /*d5e10*/  LDL.LU.64 R28, [R1+0x57f8] ;  /* 0x0057f800011c7983 */ /* 0x000ea20000300a00 */
[----:B------:R-:W-:Y:S01]  /*d5e20*/  IMAD.MOV.U32 R3, RZ, RZ, R25 ;  /* 0x000000ffff037224 */ /* 0x000fe200078e0019 */
[----:B----4-:R-:W-:-:S15]  /*d5e30*/  HMMA.16816.F32 R4, R12, R24, R4 ;  /* 0x000000180c04723c */ /* 0x010fde0000001804 */
[----:B------:R-:W-:-:S04]  /*d5e40*/  NOP ;  /* 0x0000000000007918 */ /* 0x000fc80000000000 */
[----:B------:R0:W-:Y:S04]  /*d5e50*/  STL.64 [R1+0xd00], R4 ;  /* 0x000d000401007387 */ /* 0x0001e80000100a00 */
[----:B------:R1:W-:Y:S04]  /*d5e60*/  STL.64 [R1+0xd08], R6 ;  /* 0x000d080601007387 */ /* 0x0003e80000100a00 */
[----:B0-----:R-:W4:Y:S01]  /*d5e70*/  LDL.LU R4, [R1+0x57f0] ;  /* 0x0057f00001047983 */ /* 0x001f220000300800 */
[----:B-1----:R-:W-:Y:S02]  /*d5e80*/  IMAD.MOV.U32 R7, RZ, RZ, R24 ;  /* 0x000000ffff077224 */ /* 0x002fe400078e0018 */
[----:B------:R-:W-:Y:S01]  /*d5e90*/  HMMA.16816.F32 R24, R12, R26, R20 ;  /* 0x0000001a0c18723c */ /* 0x000fe20000001814 */
[----:B------:R-:W3:Y:S04]  /*d5ea0*/  LDL.LU.64 R22, [R1+0x57e8] ;  /* 0x0057e80001167983 */ /* 0x000ee80000300a00 */
[----:B------:R-:W3:-:S14]  /*d5eb0*/  LDL.LU.64 R20, [R1+0x57e0] ;  /* 0x0057e00001147983 */ /* 0x000edc0000300a00 */
[----:B------:R-:W-:Y:S04]  /*d5ec0*/  STL.64 [R1+0xd10], R24 ;  /* 0x000d101801007387 */ /* 0x000fe80000100a00 */
[----:B------:R0:W-:Y:S04]  /*d5ed0*/  STL.64 [R1+0xd18], R26 ;  /* 0x000d181a01007387 */ /* 0x0001e80000100a00 */
[----:B0-----:R-:W3:Y:S04]  /*d5ee0*/  LDL.LU.64 R26, [R1+0x57d8] ;  /* 0x0057d800011a7983 */ /* 0x001ee80000300a00 */
[----:B------:R-:W3:Y:S01]  /*d5ef0*/  LDL.LU.64 R24, [R1+0x57d0] ;  /* 0x0057d00001187983 */ /* 0x000ee20000300a00 */
[----:B--2---:R-:W-:-:S02]  /*d5f00*/  IMAD.MOV.U32 R5, RZ, RZ, R28 ;  /* 0x000000ffff057224 */ /* 0x004fc400078e001c */
[----:B------:R-:W-:Y:S01]  /*d5f10*/  IMAD.MOV.U32 R6, RZ, RZ, R29 ;  /* 0x000000ffff067224 */ /* 0x000fe200078e001d */
[----:B---3--:R-:W-:-:S15]  /*d5f20*/  HMMA.16816.F32 R24, R12, R28, R24 ;  /* 0x0000001c0c18723c */ /* 0x008fde0000001818 */
        /* <DEDUP_REMOVED lines=64> */
[C---:B--2---:R-:W-:Y:S08]  /*d6330*/  HMMA.16816.F32 R20, R12.reuse, R10, R20 ;  /* 0x0000000a0c14723c */ /* 0x044ff00000001814 */
[----:B---3--:R-:W-:Y:S11]  /*d6340*/  HMMA.16816.F32 R16, R12, R8, R24 ;  /* 0x000000080c10723c */ /* 0x008ff60000001818 */
        /* <DEDUP_REMOVED lines=8> */
[----:B--2---:R1:W-:Y:S04]  /*d63d0*/  STL.64 [R1+0x5690], R22 ;  /* 0x0056901601007387 */ /* 0x0043e80000100a00 */
[----:B------:R-:W-:Y:S04]  /*d63e0*/  STL.64 [R1+0x5688], R20 ;  /* 0x0056881401007387 */ /* 0x000fe80000100a00 */
[----:B0-----:R-:W2:Y:S04]  /*d63f0*/  LDL.LU R16, [R1+0x330] ;  /* 0x0003300001107983 */ /* 0x001ea80000300800 */
[----:B------:R-:W2:Y:S04]  /*d6400*/  LDL.LU R17, [R1+0x334] ;  /* 0x0003340001117983 */ /* 0x000ea80000300800 */
[----:B---3--:R-:W3:Y:S04]  /*d6410*/  LDL.LU R18, [R1+0x338] ;  /* 0x0003380001127983 */ /* 0x008ee80000300800 */
[----:B------:R-:W3:Y:S04]  /*d6420*/  LDL.LU R19, [R1+0x33c] ;  /* 0x00033c0001137983 */ /* 0x000ee80000300800 */
[----:B---3--:R-:W-:Y:S04]  /*d6430*/  STL.64 [R1+0x56a0], R18 ;  /* 0x0056a01201007387 */ /* 0x008fe80000100a00 */
[----:B--2---:R-:W-:Y:S04]  /*d6440*/  STL.64 [R1+0x5698], R16 ;  /* 0x0056981001007387 */ /* 0x004fe80000100a00 */
[----:B------:R-:W2:Y:S04]  /*d6450*/  LDL.LU R24, [R1+0x340] ;  /* 0x0003400001187983 */ /* 0x000ea80000300800 */
[----:B------:R-:W2:Y:S04]  /*d6460*/  LDL.LU R25, [R1+0x344] ;  /* 0x0003440001197983 */ /* 0x000ea80000300800 */
[----:B------:R-:W3:Y:S04]  /*d6470*/  LDL.LU R26, [R1+0x348] ;  /* 0x00034800011a7983 */ /* 0x000ee80000300800 */
[----:B------:R-:W3:Y:S01]  /*d6480*/  LDL.LU R27, [R1+0x34c] ;  /* 0x00034c00011b7983 */ /* 0x000ee20000300800 */
[----:B-1----:R-:W-:-:S02]  /*d6490*/  IMAD.MOV.U32 R22, RZ, RZ, R5 ;  /* 0x000000ffff167224 */ /* 0x002fc400078e0005 */
[----:B------:R-:W-:Y:S01]  /*d64a0*/  IMAD.MOV.U32 R23, RZ, RZ, R6 ;  /* 0x000000ffff177224 */ /* 0x000fe200078e0006 */
[----:B---3--:R-:W-:Y:S04]  /*d64b0*/  STL.64 [R1+0x56b0], R26 ;  /* 0x0056b01a01007387 */ /* 0x008fe80000100a00 */
[----:B--2---:R0:W-:Y:S04]  /*d64c0*/  STL.64 [R1+0x56a8], R24 ;  /* 0x0056a81801007387 */ /* 0x0041e80000100a00 */
[----:B------:R-:W4:Y:S04]  /*d64d0*/  LDL.LU R5, [R1+0x5740] ;  /* 0x0057400001057983 */ /* 0x000f280000300800 */
[----:B------:R-:W2:Y:S04]  /*d64e0*/  LDL.LU R6, [R1+0x573c] ;  /* 0x00573c0001067983 */ /* 0x000ea80000300800 */
[----:B0-----:R-:W3:Y:S04]  /*d64f0*/  LDL.LU R24, [R1+0x360] ;  /* 0x0003600001187983 */ /* 0x001ee80000300800 */
[----:B------:R-:W3:Y:S04]  /*d6500*/  LDL.LU R25, [R1+0x364] ;  /* 0x0003640001197983 */ /* 0x000ee80000300800 */
[----:B------:R-:W2:Y:S04]  /*d6510*/  LDL.LU R26, [R1+0x368] ;  /* 0x00036800011a7983 */ /* 0x000ea80000300800 */
[----:B------:R-:W2:Y:S04]  /*d6520*/  LDL.LU R27, [R1+0x36c] ;  /* 0x00036c00011b7983 */ /* 0x000ea80000300800 */
[----:B--2---:R0:W-:Y:S02]  /*d6530*/  STL.64 [R1+0x56c0], R26 ;  /* 0x0056c01a01007387 */ /* 0x0041e40000100a00 */
[----:B0-----:R-:W-:-:S02]  /*d6540*/  IMAD.MOV.U32 R26, RZ, RZ, R7 ;  /* 0x000000ffff1a7224 */ /* 0x001fc400078e0007 */
[----:B------:R-:W2:Y:S04]  /*d6550*/  LDL.LU R7, [R1+0x5738] ;  /* 0x0057380001077983 */ /* 0x000ea80000300800 */
[----:B---3--:R0:W-:Y:S01]  /*d6560*/  STL.64 [R1+0x56b8], R24 ;  /* 0x0056b81801007387 */ /* 0x0081e20000100a00 */
[----:B------:R-:W-:Y:S02]  /*d6570*/  IMAD.MOV.U32 R27, RZ, RZ, R3 ;  /* 0x000000ffff1b7224 */ /* 0x000fe400078e0003 */
[----:B0-----:R-:W-:-:S05]  /*d6580*/  IMAD.MOV.U32 R24, RZ, RZ, R2 ;  /* 0x000000ffff187224 */ /* 0x001fca00078e0002 */
[----:B------:R-:W-:Y:S04]  /*d6590*/  STL [R1+0x5714], R24 ;  /* 0x0057141801007387 */ /* 0x000fe80000100800 */
[----:B------:R-:W-:Y:S04]  /*d65a0*/  STL.64 [R1+0x56d8], R26 ;  /* 0x0056d81a01007387 */ /* 0x000fe80000100a00 */
[----:B------:R-:W3:Y:S04]  /*d65b0*/  LDL.64 R20, [R1+0x8] ;  /* 0x0000080001147983 */ /* 0x000ee80000100a00 */
[----:B------:R-:W-:Y:S04]  /*d65c0*/  STL.64 [R1+0x56d0], R22 ;  /* 0x0056d01601007387 */ /* 0x000fe80000100a00 */
[----:B---3--:R0:W-:Y:S04]  /*d65d0*/  STL.64 [R1+0x56c8], R20 ;  /* 0x0056c81401007387 */ /* 0x0081e80000100a00 */
[----:B0-----:R-:W3:Y:S04]  /*d65e0*/  LDL.LU R20, [R1+0x370] ;  /* 0x0003700001147983 */ /* 0x001ee80000300800 */
        /* <DEDUP_REMOVED lines=24> */
[----:B------:R-:W-:Y:S04]  /*d6770*/  STL.64 [R1+0x56e8], R22 ;  /* 0x0056e81601007387 */ /* 0x000fe80000100a00 */
[----:B---3--:R0:W-:Y:S04]  /*d6780*/  STL.64 [R1+0x56e0], R20 ;  /* 0x0056e01401007387 */ /* 0x0081e80000100a00 */
        /* <DEDUP_REMOVED lines=30> */
[----:B------:R-:W2:Y:S04]  /*d6970*/  LDL.LU.64 R24, [R1+0x5718] ;  /* 0x0057180001187983 */ /* 0x000ea80000300a00 */
        /* <DEDUP_REMOVED lines=8> */
[----:B--2---:R-:W-:Y:S02]  /*d6a00*/  IMAD R29, R29, 0x100, R24 ;  /* 0x000001001d1d7824 */ /* 0x004fe400078e0218 */
[----:B------:R-:W-:Y:S01]  /*d6a10*/  IMAD R26, R26, 0x100, R2 ;  /* 0x000001001a1a7824 */ /* 0x000fe200078e0202 */
[----:B------:R-:W2:Y:S04]  /*d6a20*/  LDL.LU R24, [R1+0x5714] ;  /* 0x0057140001187983 */ /* 0x000ea80000300800 */
[----:B------:R-:W4:Y:S04]  /*d6a30*/  LDL.LU R28, [R1+0x5710] ;  /* 0x00571000011c7983 */ /* 0x000f280000300800 */
        /* <DEDUP_REMOVED lines=21> */
[----:B------:R-:W3:Y:S04]  /*d6b90*/  LDL.LU.64 R22, [R1+0x56d0] ;  /* 0x0056d00001167983 */ /* 0x000ee80000300a00 */
        /* <DEDUP_REMOVED lines=10> */
[----:B------:R-:W4:Y:S01]  /*d6c40*/  LDL.LU.64 R24, [R1+0x56a8] ;  /* 0x0056a80001187983 */ /* 0x000f220000300a00 */
[----:B------:R-:W-:-:S02]  /*d6c50*/  IMAD.MOV.U32 R2, RZ, RZ, R20 ;  /* 0x000000ffff027224 */ /* 0x000fc400078e0014 */
[----:B------:R-:W-:Y:S02]  /*d6c60*/  IMAD.MOV.U32 R0, RZ, RZ, R21 ;  /* 0x000000ffff007224 */ /* 0x000fe400078e0015 */
[----:B---3--:R-:W-:Y:S01]  /*d6c70*/  HMMA.16816.F32 R20, R12, R22, R16 ;  /* 0x000000160c14723c */ /* 0x008fe20000001810 */
[----:B------:R-:W2:Y:S04]  /*d6c80*/  LDL.LU.64 R18, [R1+0x56a0] ;  /* 0x0056a00001127983 */ /* 0x000ea80000300a00 */
[----:B------:R-:W2:-:S14]  /*d6c90*/  LDL.LU.64 R16, [R1+0x5698] ;  /* 0x0056980001107983 */ /* 0x000e9c0000300a00 */
        /* <DEDUP_REMOVED lines=19> */
[----:B0-----:R-:W4:Y:S04]  /*d6dd0*/  LDL.LU.64 R22, [R1+0x5660] ;  /* 0x0056600001167983 */ /* 0x001f280000300a00 */
[----:B------:R-:W2:Y:S04]  /*d6de0*/  LDL.LU.64 R20, [R1+0x5658] ;  /* 0x0056580001147983 */ /* 0x000ea80000300a00 */
[----:B------:R-:W-:Y:S04]  /*d6df0*/  STL.64 [R1+0x55b8], R26 ;  /* 0x0055b81a01007387 */ /* 0x000fe80000100a00 */
[----:B------:R4:W-:Y:S01]  /*d6e00*/  STL.64 [R1+0x55b0], R24 ;  /* 0x0055b01801007387 */ /* 0x0009e20000100a00 */
[----:B------:R-:W-:Y:S01]  /*d6e10*/  IMAD.MOV.U32 R28, RZ, RZ, R2 ;  /* 0x000000ffff1c7224 */ /* 0x000fe200078e0002 */
[C---:B----4-:R-:W-:Y:S08]  /*d6e20*/  HMMA.16816.F32 R24, R12.reuse, R22, R4 ;  /* 0x000000160c18723c */ /* 0x050ff00000001804 */
[----:B--2---:R-:W-:Y:S11]  /*d6e30*/  HMMA.16816.F32 R4, R12, R20, R8 ;  /* 0x000000140c04723c */ /* 0x004ff60000001808 */
[----:B------:R0:W-:Y:S04]  /*d6e40*/  STL.64 [R1+0x1750], R24 ;  /* 0x0017501801007387 */ /* 0x0001e80000100a00 */
[----:B------:R1:W-:Y:S04]  /*d6e50*/  STL.64 [R1+0x1758], R26 ;  /* 0x0017581a01007387 */ /* 0x0003e80000100a00 */
[----:B------:R-:W-:Y:S04]  /*d6e60*/  STL [R1+0x55f4], R28 ;  /* 0x0055f41c01007387 */ /* 0x000fe80000100800 */
[----:B------:R2:W-:Y:S04]  /*d6e70*/  STL.64 [R1+0x1740], R4 ;  /* 0x0017400401007387 */ /* 0x0005e80000100a00 */
[----:B------:R4:W-:Y:S04]  /*d6e80*/  STL.64 [R1+0x1748], R6 ;  /* 0x0017480601007387 */ /* 0x0009e80000100a00 */
[----:B0-----:R-:W3:Y:S04]  /*d6e90*/  LDL.LU R24, [R1+0x270] ;  /* 0x0002700001187983 */ /* 0x001ee80000300800 */
[----:B------:R-:W3:Y:S04]  /*d6ea0*/  LDL.LU R25, [R1+0x274] ;  /* 0x0002740001197983 */ /* 0x000ee80000300800 */
[----:B-1----:R-:W3:Y:S04]  /*d6eb0*/  LDL.LU R26, [R1+0x278] ;  /* 0x00027800011a7983 */ /* 0x002ee80000300800 */
[----:B------:R-:W3:Y:S04]  /*d6ec0*/  LDL.LU R27, [R1+0x27c] ;  /* 0x00027c00011b7983 */ /* 0x000ee80000300800 */
[----:B--2---:R-:W2:Y:S04]  /*d6ed0*/  LDL.LU R4, [R1+0x2c0] ;  /* 0x0002c00001047983 */ /* 0x004ea80000300800 */
[----:B------:R-:W2:Y:S04]  /*d6ee0*/  LDL.LU R5, [R1+0x2c4] ;  /* 0x0002c40001057983 */ /* 0x000ea80000300800 */
[----:B----4-:R-:W4:Y:S04]  /*d6ef0*/  LDL.LU R6, [R1+0x2c8] ;  /* 0x0002c80001067983 */ /* 0x010f280000300800 */
[----:B------:R-:W4:Y:S04]  /*d6f00*/  LDL.LU R7, [R1+0x2cc] ;  /* 0x0002cc0001077983 */ /* 0x000f280000300800 */
        /* <DEDUP_REMOVED lines=21> */
[----:B---3--:R-:W-:Y:S04]  /*d7060*/  STL.64 [R1+0x55e0], R26 ;  /* 0x0055e01a01007387 */ /* 0x008fe80000100a00 */
[----:B------:R0:W-:Y:S04]  /*d7070*/  STL.64 [R1+0x55d8], R24 ;  /* 0x0055d81801007387 */ /* 0x0001e80000100a00 */
[----:B0-----:R-:W3:Y:S04]  /*d7080*/  LDL.LU R24, [R1+0x130] ;  /* 0x0001300001187983 */ /* 0x001ee80000300800 */
        /* <DEDUP_REMOVED lines=16> */
[----:B------:R0:W-:Y:S04]  /*d7190*/  STL.64 [R1+0x5598], R22 ;  /* 0x0055981601007387 */ /* 0x0001e80000100a00 */
[----:B0-----:R-:W3:Y:S04]  /*d71a0*/  LDL.LU.64 R22, [R1+0x10] ;  /* 0x0000100001167983 */ /* 0x001ee80000300a00 */
        /* <DEDUP_REMOVED lines=51> */
[----:B------:R-:W2:Y:S04]  /*d74e0*/  LDL.LU R6, [R1+0x510c] ;  /* 0x00510c0001067983 */ /* 0x000ea80000300800 */
[----:B------:R0:W-:Y:S04]  /*d74f0*/  STL.64 [R1+0x5530], R4 ;  /* 0x0055300401007387 */ /* 0x0001e80000100a00 */
[----:B0-----:R-:W3:Y:S04]  /*d7500*/  LDL.LU R5, [R1+0x5114] ;  /* 0x0051140001057983 */ /* 0x001ee80000300800 */
[----:B------:R-:W3:Y:S01]  /*d7510*/  LDL.LU R4, [R1+0x511c] ;  /* 0x00511c0001047983 */ /* 0x000ee20000300800 */
[----:B----4-:R-:W-:-:S02]  /*d7520*/  IMAD R7, R7, 0x100, R28 ;  /* 0x0000010007077824 */ /* 0x010fc400078e021c */
[----:B--2---:R-:W-:Y:S01]  /*d7530*/  IMAD R6, R6, 0x100, R2 ;  /* 0x0000010006067824 */ /* 0x004fe200078e0202 */
[----:B------:R-:W2:Y:S04]  /*d7540*/  LDL.LU R28, [R1+0x55f4] ;  /* 0x0055f400011c7983 */ /* 0x000ea80000300800 */
[----:B------:R-:W4:Y:S01]  /*d7550*/  LDL.LU R2, [R1+0x55f0] ;  /* 0x0055f00001027983 */ /* 0x000f220000300800 */
[----:B---3--:R-:W-:-:S03]  /*d7560*/  IMAD R5, R5, 0x100, R3 ;  /* 0x0000010005057824 */ /* 0x008fc600078e0203 */
[----:B------:R-:W4:Y:S01]  /*d7570*/  LDL.LU R3, [R1+0x55ec] ;  /* 0x0055ec0001037983 */ /* 0x000f220000300800 */
[----:B------:R-:W-:-:S03]  /*d7580*/  IMAD R4, R4, 0x100, R0 ;  /* 0x0000010004047824 */ /* 0x000fc600078e0200 */
[----:B------:R-:W3:Y:S01]  /*d7590*/  LDL.LU R0, [R1+0x55e8] ;  /* 0x0055e80001007983 */ /* 0x000ee20000300800 */
[----:B----4-:R-:W-:Y:S03]  /*d75a0*/  HMMA.16816.F32 R12, R12, R2, R24 ;  /* 0x000000020c0c723c */ /* 0x010fe60000001818 */
[----:B------:R-:W2:Y:S04]  /*d75b0*/  LDL.LU.64 R26, [R1+0x55e0] ;  /* 0x0055e000011a7983 */ /* 0x000ea80000300a00 */
[----:B------:R-:W2:Y:S04]  /*d75c0*/  LDL.LU.64 R24, [R1+0x55d8] ;  /* 0x0055d80001187983 */ /* 0x000ea80000300a00 */
        /* <DEDUP_REMOVED lines=8> */
[C---:B------:R-:W-:Y:S08]  /*d7650*/  HMMA.16816.F32 R8, R12.reuse, R20, R8 ;  /* 0x000000140c08723c */ /* 0x040ff00000001808 */
[----:B------:R-:W-:Y:S01]  /*d7660*/  HMMA.16816.F32 R4, R12, R22, R16 ;  /* 0x000000160c04723c */ /* 0x000fe20000001810 */
[----:B------:R-:W-:Y:S02]  /*d7670*/  IMAD.MOV.U32 R3, RZ, RZ, R23 ;  /* 0x000000ffff037224 */ /* 0x000fe400078e0017 */
[----:B------:R-:W-:-:S08]  /*d7680*/  IMAD.MOV.U32 R2, RZ, RZ, R22 ;  /* 0x000000ffff027224 */ /* 0x000fd000078e0016 */
[----:B------:R0:W-:Y:S04]  /*d7690*/  STL.64 [R1+0x17c0], R8 ;  /* 0x0017c00801007387 */ /* 0x0001e80000100a00 */
[----:B------:R-:W-:Y:S04]  /*d76a0*/  STL.64 [R1+0x17c8], R10 ;  /* 0x0017c80a01007387 */ /* 0x000fe80000100a00 */
[----:B------:R-:W-:Y:S04]  /*d76b0*/  STL.64 [R1+0x17b0], R4 ;  /* 0x0017b00401007387 */ /* 0x000fe80000100a00 */
[----:B------:R2:W-:Y:S04]  /*d76c0*/  STL.64 [R1+0x17b8], R6 ;  /* 0x0017b80601007387 */ /* 0x0005e80000100a00 */
[----:B------:R-:W-:Y:S04]  /*d76d0*/  STL [R1+0x5528], R3 ;  /* 0x0055280301007387 */ /* 0x000fe80000100800 */
[----:B------:R-:W-:Y:S04]  /*d76e0*/  STL [R1+0x5524], R2 ;  /* 0x0055240201007387 */ /* 0x000fe80000100800 */
[----:B0-----:R-:W4:Y:S01]  /*d76f0*/  LDL.LU R8, [R1+0x1f0] ;  /* 0x0001f00001087983 */ /* 0x001f220000300800 */
[----:B--2---:R-:W-:-:S15]  /*d7700*/  HMMA.16816.F32 R4, R12, R28, R24 ;  /* 0x0000001c0c04723c */ /* 0x004fde0000001818 */
[----:B------:R-:W-:-:S04]  /*d7710*/  NOP ;  /* 0x0000000000007918 */ /* 0x000fc80000000000 */
[----:B------:R-:W-:Y:S04]  /*d7720*/  STL.64 [R1+0x17a0], R4 ;  /* 0x0017a00401007387 */ /* 0x000fe80000100a00 */
[----:B------:R-:W-:Y:S04]  /*d7730*/  STL.64 [R1+0x17a8], R6 ;  /* 0x0017a80601007387 */ /* 0x000fe80000100a00 */
        /* <DEDUP_REMOVED lines=11> */
[----:B------:R-:W2:Y:S04]  /*d77f0*/  LDL.LU.64 R28, [R1] ;  /* 0x00000000011c7983 */ /* 0x000ea80000300a00 */
        /* <DEDUP_REMOVED lines=32> */
[----:B------:R-:W-:-:S02]  /*d7a00*/  IMAD.MOV.U32 R3, RZ, RZ, R28 ;  /* 0x000000ffff037224 */ /* 0x000fc400078e001c */
[----:B------:R-:W-:Y:S01]  /*d7a10*/  IMAD.MOV.U32 R2, RZ, RZ, R29 ;  /* 0x000000ffff027224 */ /* 0x000fe200078e001d */
[C---:B--2---:R-:W-:Y:S01]  /*d7a20*/  HMMA.16816.F32 R24, R12.reuse, R28, R24 ;  /* 0x0000001c0c18723c */ /* 0x044fe20000001818 */
        /* <DEDUP_REMOVED lines=15> */
[----:B0-----:R-:W3:Y:S04]  /*d7b20*/  LDL.LU.64 R26, [R1+0x55b8] ;  /* 0x0055b800011a7983 */ /* 0x001ee80000300a00 */
[----:B------:R-:W2:Y:S04]  /*d7b30*/  LDL.LU.64 R24, [R1+0x55b0] ;  /* 0x0055b00001187983 */ /* 0x000ea80000300a00 */
[----:B------:R0:W-:Y:S04]  /*d7b40*/  STL [R1+0x5504], R28 ;  /* 0x0055041c01007387 */ /* 0x0001e80000100800 */
[----:B0-----:R-:W2:Y:S04]  /*d7b50*/  LDL.LU R28, [R1+0x5134] ;  /* 0x00513400011c7983 */ /* 0x001ea80000300800 */
[----:B------:R0:W-:Y:S04]  /*d7b60*/  STL [R1+0x5500], R29 ;  /* 0x0055001d01007387 */ /* 0x0001e80000100800 */
[----:B0-----:R-:W2:Y:S01]  /*d7b70*/  LDL.LU R29, [R1+0x513c] ;  /* 0x00513c00011d7983 */ /* 0x001ea20000300800 */
        /* <DEDUP_REMOVED lines=79> */
[----:B------:R-:W2:Y:S01]  /*d8070*/  LDL.LU R0, [R1+0x1dd0] ;  /* 0x001dd00001007983 */ /* 0x000ea20000300800 */
[----:B0-----:R-:W-:Y:S02]  /*d8080*/  IMAD R4, R23, 0x100, R22 ;  /* 0x0000010017047824 */ /* 0x001fe400078e0216 */
[----:B------:R-:W-:-:S02]  /*d8090*/  IMAD R28, R28, 0x100, R26 ;  /* 0x000001001c1c7824 */ /* 0x000fc400078e021a */
[----:B------:R-:W-:Y:S01]  /*d80a0*/  IMAD R29, R29, 0x100, R27 ;  /* 0x000001001d1d7824 */ /* 0x000fe200078e021b */
[----:B--2---:R-:W-:Y:S04]  /*d80b0*/  STL [R1+0x5508], R0 ;  /* 0x0055080001007387 */ /* 0x004fe80000100800 */
[----:B------:R0:W-:Y:S04]  /*d80c0*/  STL [R1+0x130], R4 ;  /* 0x0001300401007387 */ /* 0x0001e80000100800 */
        /* <DEDUP_REMOVED lines=15> */
[----:B------:R-:W-:-:S03]  /*d81c0*/  IMAD R0, R25, 0x100, R24 ;  /* 0x0000010019007824 */ /* 0x000fc600078e0218 */
        /* <DEDUP_REMOVED lines=20> */
[----:B--2---:R-:W-:Y:S04]  /*d8310*/  STL.64 [R1+0x54d0], R24 ;  /* 0x0054d01801007387 */ /* 0x004fe80000100a00 */
        /* <DEDUP_REMOVED lines=19> */
[----:B------:R-:W2:Y:S04]  /*d8450*/  LDL.LU R27, [R1+0x130] ;  /* 0x00013000011b7983 */ /* 0x000ea80000300800 */
[----:B--2---:R-:W-:Y:S04]  /*d8460*/  STL [R1+0x5518], R27 ;  /* 0x0055181b01007387 */ /* 0x004fe80000100800 */
        /* <DEDUP_REMOVED lines=24> */
[----:B----4-:R0:W-:Y:S01]  /*d85f0*/  STL.64 [R1+0x5438], R8 ;  /* 0x0054380801007387 */ /* 0x0101e20000100a00 */
[----:B------:R-:W-:Y:S03]  /*d8600*/  HMMA.16816.F32 R12, R12, R2, R24 ;  /* 0x000000020c0c723c */ /* 0x000fe60000001818 */
[----:B0-----:R-:W4:Y:S04]  /*d8610*/  LDL.LU R8, [R1+0x80] ;  /* 0x0000800001087983 */ /* 0x001f280000300800 */
[----:B------:R-:W4:Y:S04]  /*d8620*/  LDL.LU R9, [R1+0x84] ;  /* 0x0000840001097983 */ /* 0x000f280000300800 */
[----:B------:R-:W4:Y:S04]  /*d8630*/  LDL.LU R10, [R1+0x88] ;  /* 0x00008800010a7983 */ /* 0x000f280000300800 */
[----:B------:R-:W4:Y:S04]  /*d8640*/  LDL.LU R11, [R1+0x8c] ;  /* 0x00008c00010b7983 */ /* 0x000f280000300800 */
[----:B------:R-:W-:Y:S04]  /*d8650*/  STL.64 [R1+0x5420], R6 ;  /* 0x0054200601007387 */ /* 0x000fe80000100a00 */
[----:B------:R0:W-:Y:S04]  /*d8660*/  STL.64 [R1+0x5418], R4 ;  /* 0x0054180401007387 */ /* 0x0001e80000100a00 */
[----:B0-----:R-:W2:Y:S04]  /*d8670*/  LDL.LU R4, [R1+0x60] ;  /* 0x0000600001047983 */ /* 0x001ea80000300800 */
[----:B------:R-:W2:Y:S04]  /*d8680*/  LDL.LU R5, [R1+0x64] ;  /* 0x0000640001057983 */ /* 0x000ea80000300800 */
[----:B------:R-:W2:Y:S04]  /*d8690*/  LDL.LU R6, [R1+0x68] ;  /* 0x0000680001067983 */ /* 0x000ea80000300800 */
[----:B------:R-:W2:Y:S04]  /*d86a0*/  LDL.LU R7, [R1+0x6c] ;  /* 0x00006c0001077983 */ /* 0x000ea80000300800 */
[----:B------:R-:W2:Y:S04]  /*d86b0*/  LDL.LU R27, [R1+0x5518] ;  /* 0x00551800011b7983 */ /* 0x000ea80000300800 */
[----:B------:R-:W3:Y:S04]  /*d86c0*/  LDL.LU.64 R24, [R1+0x5510] ;  /* 0x0055100001187983 */ /* 0x000ee80000300a00 */
[----:B------:R0:W-:Y:S04]  /*d86d0*/  STL.64 [R1+0x1810], R12 ;  /* 0x0018100c01007387 */ /* 0x0001e80000100a00 */
[----:B------:R1:W-:Y:S01]  /*d86e0*/  STL.64 [R1+0x1818], R14 ;  /* 0x0018180e01007387 */ /* 0x0003e20000100a00 */
[----:B0-----:R-:W-:-:S02]  /*d86f0*/  F2FP.F16.E4M3.UNPACK_B R13, R0 ;  /* 0x00000000ff0d723e */ /* 0x001fc400020006ff */
[----:B-1----:R-:W-:Y:S02]  /*d8700*/  F2FP.F16.E4M3.UNPACK_B R14, R28 ;  /* 0x0000001cff0e723e */ /* 0x002fe400020006ff */
[----:B------:R-:W-:Y:S01]  /*d8710*/  F2FP.F16.E4M3.UNPACK_B R15, R29 ;  /* 0x0000001dff0f723e */ /* 0x000fe200020006ff */
[----:B------:R-:W4:Y:S04]  /*d8720*/  LDL.LU R0, [R1+0x5508] ;  /* 0x0055080001007983 */ /* 0x000f280000300800 */
[----:B------:R-:W4:Y:S04]  /*d8730*/  LDL.LU R28, [R1+0x5504] ;  /* 0x00550400011c7983 */ /* 0x000f280000300800 */
[----:B------:R-:W4:Y:S01]  /*d8740*/  LDL.LU R29, [R1+0x5500] ;  /* 0x00550000011d7983 */ /* 0x000f220000300800 */
[----:B--2---:R-:W-:-:S07]  /*d8750*/  F2FP.F16.E4M3.UNPACK_B R12, R27 ;  /* 0x0000001bff0c723e */ /* 0x004fce00020006ff */
[----:B---3--:R-:W-:Y:S01]  /*d8760*/  HMMA.16816.F32 R24, R12, R24, R20 ;  /* 0x000000180c18723c */ /* 0x008fe20000001814 */
        /* <DEDUP_REMOVED lines=30> */
[----:B------:R-:W4:Y:S04]  /*d8950*/  LDL.LU R28, [R1+0x1dc8] ;  /* 0x001dc800011c7983 */ /* 0x000f280000300800 */
        /* <DEDUP_REMOVED lines=61> */
[----:B------:R-:W-:-:S02]  /*d8d30*/  IADD3 R25, P2, PT, R25, UR51, RZ ;  /* 0x0000003319197c10 */ /* 0x000fc4000ff5e0ff */
[----:B------:R-:W-:Y:S02]  /*d8d40*/  IADD3 R26, P1, PT, R26, UR51, RZ ;  /* 0x000000331a1a7c10 */ /* 0x000fe4000ff3e0ff */
[----:B------:R-:W-:Y:S01]  /*d8d50*/  IADD3 R27, P6, PT, R27, UR51, RZ ;  /* 0x000000331b1b7c10 */ /* 0x000fe2000ffde0ff */
[----:B--2---:R-:W-:-:S15]  /*d8d60*/  HMMA.16816.F32 R8, R12, R6, R8 ;  /* 0x000000060c08723c */ /* 0x004fde0000001808 */
[----:B------:R-:W-:-:S04]  /*d8d70*/  NOP ;  /* 0x0000000000007918 */ /* 0x000fc80000000000 */
[----:B------:R-:W-:Y:S04]  /*d8d80*/  STL.64 [R1+0x640], R8 ;  /* 0x0006400801007387 */ /* 0x000fe80000100a00 */
[----:B------:R3:W-:Y:S02]  /*d8d90*/  STL.64 [R1+0x648], R10 ;  /* 0x0006480a01007387 */ /* 0x0007e40000100a00 */
[C---:B---3--:R-:W-:Y:S08]  /*d8da0*/  HMMA.16816.F32 R8, R12.reuse, R4, R16 ;  /* 0x000000040c08723c */ /* 0x048ff00000001810 */
[----:B------:R-:W-:Y:S11]  /*d8db0*/  HMMA.16816.F32 R4, R12, R2, R20 ;  /* 0x000000020c04723c */ /* 0x000ff60000001814 */
[----:B------:R-:W-:Y:S04]  /*d8dc0*/  STL.64 [R1+0x3e0], R8 ;  /* 0x0003e00801007387 */ /* 0x000fe80000100a00 */
[----:B------:R-:W-:Y:S04]  /*d8dd0*/  STL.64 [R1+0x3e8], R10 ;  /* 0x0003e80a01007387 */ /* 0x000fe80000100a00 */
[----:B------:R-:W-:Y:S04]  /*d8de0*/  STL.64 [R1+0x3a0], R4 ;  /* 0x0003a00401007387 */ /* 0x000fe80000100a00 */
[----:B------:R-:W-:Y:S04]  /*d8df0*/  STL.64 [R1+0x3a8], R6 ;  /* 0x0003a80601007387 */ /* 0x000fe80000100a00 */
[----:B------:R-:W-:Y:S04]  /*d8e00*/  STL [R1+0x1dbc], R25 ;  /* 0x001dbc1901007387 */ /* 0x000fe80000100800 */
[----:B------:R-:W-:Y:S04]  /*d8e10*/  STL [R1+0x1dc0], R26 ;  /* 0x001dc01a01007387 */ /* 0x000fe80000100800 */
[----:B------:R-:W-:Y:S04]  /*d8e20*/  STL [R1+0x1dc4], R27 ;  /* 0x001dc41b01007387 */ /* 0x000fe80000100800 */
[----:B------:R-:W2:Y:S01]  /*d8e30*/  LDL.LU R12, [R1+0x1db0] ;  /* 0x001db000010c7983 */ /* 0x000ea20000300800 */
[----:B----4-:R-:W-:-:S02]  /*d8e40*/  IADD3 R28, P5, PT, R28, UR51, RZ ;  /* 0x000000331c1c7c10 */ /* 0x010fc4000ffbe0ff */
[----:B------:R-:W-:-:S03]  /*d8e50*/  IADD3 R29, P0, PT, R29, UR51, RZ ;  /* 0x000000331d1d7c10 */ /* 0x000fc6000ff1e0ff */
[----:B------:R-:W-:Y:S04]  /*d8e60*/  STL [R1+0x1dc8], R28 ;  /* 0x001dc81c01007387 */ /* 0x000fe80000100800 */
[----:B--2---:R0:W-:Y:S04]  /*d8e70*/  STL [R1+0x5400], R12 ;  /* 0x0054000c01007387 */ /* 0x0041e80000100800 */
[----:B------:R-:W-:Y:S04]  /*d8e80*/  STL [R1+0x1dcc], R29 ;  /* 0x001dcc1d01007387 */ /* 0x000fe80000100800 */
[----:B0-----:R-:W2:Y:S01]  /*d8e90*/  LDL.LU R12, [R1+0x1db4] ;  /* 0x001db400010c7983 */ /* 0x001ea20000300800 */
[----:B------:R-:W-:-:S05]  /*d8ea0*/  IADD3 R0, P4, PT, R0, UR51, RZ ;  /* 0x0000003300007c10 */ /* 0x000fca000ff9e0ff */
[----:B------:R-:W-:Y:S04]  /*d8eb0*/  STL [R1+0x1dd0], R0 ;  /* 0x001dd00001007387 */ /* 0x000fe80000100800 */
        /* <DEDUP_REMOVED lines=30> */
[----:B--2---:R-:W-:-:S05]  /*d90a0*/  IADD3 R12, P3, PT, R12, UR51, RZ ;  /* 0x000000330c0c7c10 */ /* 0x004fca000ff7e0ff */
[----:B------:R0:W-:Y:S04]  /*d90b0*/  STL [R1+0x1db8], R12 ;  /* 0x001db80c01007387 */ /* 0x0001e80000100800 */
[----:B0-----:R-:W2:Y:S02]  /*d90c0*/  LDL.LU R12, [R1+0x5404] ;  /* 0x00540400010c7983 */ /* 0x001ea40000300800 */
[----:B--2---:R-:W-:-:S05]  /*d90d0*/  IADD3.X R12, PT, PT, R12, UR73, RZ, P2, !PT ;  /* 0x000000490c0c7c10 */ /* 0x004fca00097fe4ff */
[----:B------:R0:W-:Y:S04]  /*d90e0*/  STL [R1+0x1db4], R12 ;  /* 0x001db40c01007387 */ /* 0x0001e80000100800 */
[----:B0-----:R-:W2:Y:S01]  /*d90f0*/  LDL.LU R12, [R1+0x5400] ;  /* 0x00540000010c7983 */ /* 0x001ea20000300800 */
[----:B---3--:R-:W-:Y:S02]  /*d9100*/  IADD3.X R13, PT, PT, R13, UR73, RZ, P1, !PT ;  /* 0x000000490d0d7c10 */ /* 0x008fe40008ffe4ff */
[----:B----4-:R-:W-:Y:S02]  /*d9110*/  IADD3 R14, P1, PT, R14, UR51, RZ ;  /* 0x000000330e0e7c10 */ /* 0x010fe4000ff3e0ff */
[----:B------:R-:W-:Y:S02]  /*d9120*/  IADD3.X R15, PT, PT, R15, UR73, RZ, P6, !PT ;  /* 0x000000490f0f7c10 */ /* 0x000fe4000b7fe4ff */
[----:B------:R-:W-:-:S02]  /*d9130*/  IADD3 R2, P6, PT, R2, UR51, RZ ;  /* 0x0000003302027c10 */ /* 0x000fc4000ffde0ff */
[----:B------:R-:W-:Y:S02]  /*d9140*/  IADD3.X R3, PT, PT, R3, UR73, RZ, P5, !PT ;  /* 0x0000004903037c10 */ /* 0x000fe4000affe4ff */
[----:B------:R-:W-:Y:S02]  /*d9150*/  IADD3 R4, P5, PT, R4, UR51, RZ ;  /* 0x0000003304047c10 */ /* 0x000fe4000ffbe0ff */
[----:B------:R-:W-:Y:S02]  /*d9160*/  IADD3.X R5, PT, PT, R5, UR73, RZ, P0, !PT ;  /* 0x0000004905057c10 */ /* 0x000fe400087fe4ff */
[----:B------:R-:W-:Y:S02]  /*d9170*/  IADD3 R6, P0, PT, R6, UR51, RZ ;  /* 0x0000003306067c10 */ /* 0x000fe4000ff1e0ff */
        /* <DEDUP_REMOVED lines=15> */
[----:B--2---:R-:W-:-:S05]  /*d9270*/  IADD3 R12, P2, PT, R12, UR51, RZ ;  /* 0x000000330c0c7c10 */ /* 0x004fca000ff5e0ff */
        /* <DEDUP_REMOVED lines=9> */
[----:B------:R-:W-:-:S03]  /*d9310*/  IADD3.X R11, PT, PT, R11, UR73, RZ, P2, !PT ;  /* 0x000000490b0b7c10 */ /* 0x000fc600097fe4ff */
[----:B------:R-:W-:Y:S01]  /*d9320*/  STL [R1+0x1d9c], R7 ;  /* 0x001d9c0701007387 */ /* 0x000fe20000100800 */
[----:B------:R-:W-:-:S03]  /*d9330*/  IADD3 R16, P2, PT, R16, UR51, RZ ;  /* 0x0000003310107c10 */ /* 0x000fc6000ff5e0ff */
        /* <DEDUP_REMOVED lines=16> */
[----:B0-----:R-:W2:Y:S01]  /*d9440*/  LDL.LU R12, [R1+0x4348] ;  /* 0x00434800010c7983 */ /* 0x001ea20000300800 */
[----:B------:R-:W-:-:S02]  /*d9450*/  IADD3 R28, P3, PT, R28, UR51, RZ ;  /* 0x000000331c1c7c10 */ /* 0x000fc4000ff7e0ff */
[----:B------:R-:W-:-:S03]  /*d9460*/  IADD3.X R29, PT, PT, R29, UR73, RZ, P2, !PT ;  /* 0x000000491d1d7c10 */ /* 0x000fc600097fe4ff */
        /* <DEDUP_REMOVED lines=36> */
[----:B--2---:R-:W-:-:S05]  /*d96b0*/  IADD3.X R12, PT, PT, R12, UR73, RZ, P1, !PT ;  /* 0x000000490c0c7c10 */ /* 0x004fca0008ffe4ff */
[----:B------:R0:W-:Y:S04]  /*d96c0*/  STL [R1+0x4350], R12 ;  /* 0x0043500c01007387 */ /* 0x0001e80000100800 */
[----:B0-----:R-:W2:Y:S02]  /*d96d0*/  LDL.LU R12, [R1+0x53fc] ;  /* 0x0053fc00010c7983 */ /* 0x001ea40000300800 */
[----:B--2---:R-:W-:-:S05]  /*d96e0*/  IADD3 R12, P1, PT, R12, UR51, RZ ;  /* 0x000000330c0c7c10 */ /* 0x004fca000ff3e0ff */
[----:B------:R0:W-:Y:S04]  /*d96f0*/  STL [R1+0x431c], R12 ;  /* 0x00431c0c01007387 */ /* 0x0001e80000100800 */
[----:B0-----:R-:W2:Y:S01]  /*d9700*/  LDL.LU R12, [R1+0x53f8] ;  /* 0x0053f800010c7983 */ /* 0x001ea20000300800 */
[----:B----4-:R-:W-:Y:S02]  /*d9710*/  IADD3.X R14, PT, PT, R14, UR73, RZ, P5, !PT ;  /* 0x000000490e0e7c10 */ /* 0x010fe4000affe4ff */
[----:B---3--:R-:W-:Y:S02]  /*d9720*/  IADD3 R15, P5, PT, R15, UR51, RZ ;  /* 0x000000330f0f7c10 */ /* 0x008fe4000ffbe0ff */
        /* <DEDUP_REMOVED lines=20> */
[----:B--2---:R-:W-:Y:S02]  /*d9870*/  IADD3.X R12, PT, PT, R12, UR73, RZ, P6, !PT ;  /* 0x000000490c0c7c10 */ /* 0x004fe4000b7fe4ff */
[----:B------:R-:W-:-:S03]  /*d9880*/  IADD3 R13, P6, PT, R13, UR51, RZ ;  /* 0x000000330d0d7c10 */ /* 0x000fc6000ffde0ff */
        /* <DEDUP_REMOVED lines=29> */
[----:B------:R-:W-:-:S02]  /*d9a60*/  IADD3.X R28, PT, PT, R28, UR73, RZ, P1, !PT ;  /* 0x000000491c1c7c10 */ /* 0x000fc40008ffe4ff */
[----:B------:R-:W-:-:S03]  /*d9a70*/  IADD3 R29, P1, PT, R29, UR51, RZ ;  /* 0x000000331d1d7c10 */ /* 0x000fc6000ff3e0ff */
[----:B------:R-:W-:Y:S04]  /*d9a80*/  STL [R1+0x42e0], R28 ;  /* 0x0042e01c01007387 */ /* 0x000fe80000100800 */
[----:B--2---:R0:W-:Y:S04]  /*d9a90*/  STL [R1+0x53f0], R12 ;  /* 0x0053f00c01007387 */ /* 0x0041e80000100800 */
[----:B------:R-:W-:Y:S04]  /*d9aa0*/  STL [R1+0x42ac], R29 ;  /* 0x0042ac1d01007387 */ /* 0x000fe80000100800 */
[----:B0-----:R-:W2:Y:S01]  /*d9ab0*/  LDL.LU R12, [R1+0x42d0] ;  /* 0x0042d000010c7983 */ /* 0x001ea20000300800 */
[----:B------:R-:W-:-:S05]  /*d9ac0*/  IADD3.X R0, PT, PT, R0, UR73, RZ, P6, !PT ;  /* 0x0000004900007c10 */ /* 0x000fca000b7fe4ff */
        /* <DEDUP_REMOVED lines=4620> */
[----:B--2---:R-:W-:Y:S02]  /*ebb90*/  IADD3.X R12, PT, PT, R12, UR73, RZ, P0, !PT ;  /* 0x000000490c0c7c10 */ /* 0x004fe400087fe4ff */
        /* <DEDUP_REMOVED lines=31> */
[----:B0-----:R-:W2:Y:S04]  /*ebd90*/  LDL.LU R29, [R1+0x2b7c] ;  /* 0x002b7c00011d7983 */ /* 0x001ea80000300800 */
[----:B------:R-:W3:Y:S01]  /*ebda0*/  LDL.LU R12, [R1+0x2b74] ;  /* 0x002b7400010c7983 */ /* 0x000ee20000300800 */
[----:B------:R-:W-:-:S03]  /*ebdb0*/  IADD3.X R0, PT, PT, R0, UR73, RZ, P0, !PT ;  /* 0x0000004900007c10 */ /* 0x000fc600087fe4ff */
[----:B---3--:R0:W-:Y:S04]  /*ebdc0*/  STL [R1+0x5274], R12 ;  /* 0x0052740c01007387 */ /* 0x0081e80000100800 */
[----:B------:R1:W-:Y:S04]  /*ebdd0*/  STL [R1+0x2bb0], R0 ;  /* 0x002bb00001007387 */ /* 0x0003e80000100800 */
        /* <DEDUP_REMOVED lines=24> */
[----:B--2---:R-:W-:-:S03]  /*ebf60*/  IADD3 R29, P0, PT, R29, UR51, RZ ;  /* 0x000000331d1d7c10 */ /* 0x004fc6000ff1e0ff */
[----:B------:R-:W2:Y:S04]  /*ebf70*/  LDL.LU R26, [R1+0x2b14] ;  /* 0x002b1400011a7983 */ /* 0x000ea80000300800 */
[----:B------:R-:W2:Y:S04]  /*ebf80*/  LDL.LU R27, [R1+0x2b40] ;  /* 0x002b4000011b7983 */ /* 0x000ea80000300800 */
[----:B------:R-:W2:Y:S04]  /*ebf90*/  LDL.LU R28, [R1+0x2b0c] ;  /* 0x002b0c00011c7983 */ /* 0x000ea80000300800 */
[----:B-1----:R-:W2:Y:S04]  /*ebfa0*/  LDL.LU R0, [R1+0x2b38] ;  /* 0x002b380001007983 */ /* 0x002ea80000300800 */
[----:B------:R0:W-:Y:S04]  /*ebfb0*/  STL [R1+0x2b7c], R29 ;  /* 0x002b7c1d01007387 */ /* 0x0001e80000100800 */
[----:B0-----:R-:W2:Y:S01]  /*ebfc0*/  LDL.LU R29, [R1+0x2b04] ;  /* 0x002b0400011d7983 */ /* 0x001ea20000300800 */
[----:B---3--:R-:W-:-:S05]  /*ebfd0*/  IADD3.X R12, PT, PT, R12, UR73, RZ, P4, !PT ;  /* 0x000000490c0c7c10 */ /* 0x008fca000a7fe4ff */
[----:B------:R0:W-:Y:S04]  /*ebfe0*/  STL [R1+0x2ba8], R12 ;  /* 0x002ba80c01007387 */ /* 0x0001e80000100800 */
[----:B0-----:R-:W3:Y:S01]  /*ebff0*/  LDL.LU R12, [R1+0x5274] ;  /* 0x00527400010c7983 */ /* 0x001ee20000300800 */
[----:B----4-:R-:W-:Y:S02]  /*ec000*/  IADD3.X R13, PT, PT, R13, UR73, RZ, P3, !PT ;  /* 0x000000490d0d7c10 */ /* 0x010fe40009ffe4ff */
        /* <DEDUP_REMOVED lines=20> */
[----:B--2---:R-:W-:-:S02]  /*ec150*/  IADD3 R26, P5, PT, R26, UR51, RZ ;  /* 0x000000331a1a7c10 */ /* 0x004fc4000ffbe0ff */
[----:B------:R-:W-:Y:S02]  /*ec160*/  IADD3.X R27, PT, PT, R27, UR73, RZ, P0, !PT ;  /* 0x000000491b1b7c10 */ /* 0x000fe400087fe4ff */
[----:B------:R-:W-:Y:S02]  /*ec170*/  IADD3 R28, P0, PT, R28, UR51, RZ ;  /* 0x000000331c1c7c10 */ /* 0x000fe4000ff1e0ff */
[----:B---3--:R-:W-:-:S05]  /*ec180*/  IADD3 R12, P4, PT, R12, UR51, RZ ;  /* 0x000000330c0c7c10 */ /* 0x008fca000ff9e0ff */
        /* <DEDUP_REMOVED lines=24> */
[----:B------:R-:W-:Y:S04]  /*ec310*/  STL [R1+0x2b50], R23 ;  /* 0x002b501701007387 */ /* 0x000fe80000100800 */
[----:B------:R-:W-:Y:S04]  /*ec320*/  STL [R1+0x2b1c], R24 ;  /* 0x002b1c1801007387 */ /* 0x000fe80000100800 */
[----:B------:R-:W-:Y:S04]  /*ec330*/  STL [R1+0x2b48], R25 ;  /* 0x002b481901007387 */ /* 0x000fe80000100800 */
[----:B------:R-:W-:Y:S04]  /*ec340*/  STL [R1+0x2b14], R26 ;  /* 0x002b141a01007387 */ /* 0x000fe80000100800 */
[----:B------:R0:W-:Y:S04]  /*ec350*/  STL [R1+0x2b38], R0 ;  /* 0x002b380001007387 */ /* 0x0001e80000100800 */
[----:B------:R-:W-:Y:S04]  /*ec360*/  STL [R1+0x2b40], R27 ;  /* 0x002b401b01007387 */ /* 0x000fe80000100800 */
[----:B0-----:R-:W2:Y:S04]  /*ec370*/  LDL.LU R0, [R1+0x2b30] ;  /* 0x002b300001007983 */ /* 0x001ea80000300800 */
[----:B------:R-:W-:Y:S04]  /*ec380*/  STL [R1+0x2b0c], R28 ;  /* 0x002b0c1c01007387 */ /* 0x000fe80000100800 */
[----:B------:R-:W3:Y:S01]  /*ec390*/  LDL.LU R12, [R1+0x2b28] ;  /* 0x002b2800010c7983 */ /* 0x000ee20000300800 */
[----:B------:R-:W-:-:S03]  /*ec3a0*/  IADD3 R29, P4, PT, R29, UR51, RZ ;  /* 0x000000331d1d7c10 */ /* 0x000fc6000ff9e0ff */
[----:B---3--:R0:W-:Y:S04]  /*ec3b0*/  STL [R1+0x5270], R12 ;  /* 0x0052700c01007387 */ /* 0x0081e80000100800 */
[----:B0-----:R-:W3:Y:S04]  /*ec3c0*/  LDL.LU R12, [R1+0x2afc] ;  /* 0x002afc00010c7983 */ /* 0x001ee80000300800 */
[----:B------:R0:W-:Y:S04]  /*ec3d0*/  STL [R1+0x2b04], R29 ;  /* 0x002b041d01007387 */ /* 0x0001e80000100800 */
        /* <DEDUP_REMOVED lines=23> */
[----:B--2---:R-:W-:-:S03]  /*ec550*/  IADD3.X R0, PT, PT, R0, UR73, RZ, P3, !PT ;  /* 0x0000004900007c10 */ /* 0x004fc60009ffe4ff */
[----:B------:R-:W2:Y:S04]  /*ec560*/  LDL.LU R26, [R1+0x2ac8] ;  /* 0x002ac800011a7983 */ /* 0x000ea80000300800 */
[----:B------:R-:W2:Y:S04]  /*ec570*/  LDL.LU R27, [R1+0x2a94] ;  /* 0x002a9400011b7983 */ /* 0x000ea80000300800 */
[----:B0-----:R-:W2:Y:S04]  /*ec580*/  LDL.LU R29, [R1+0x2ac0] ;  /* 0x002ac000011d7983 */ /* 0x001ea80000300800 */
[----:B------:R-:W2:Y:S04]  /*ec590*/  LDL.LU R28, [R1+0x2a8c] ;  /* 0x002a8c00011c7983 */ /* 0x000ea80000300800 */
[----:B------:R0:W-:Y:S04]  /*ec5a0*/  STL [R1+0x2b30], R0 ;  /* 0x002b300001007387 */ /* 0x0001e80000100800 */
[----:B0-----:R-:W2:Y:S01]  /*ec5b0*/  LDL.LU R0, [R1+0x2ab8] ;  /* 0x002ab80001007983 */ /* 0x001ea20000300800 */
[----:B---3--:R-:W-:-:S05]  /*ec5c0*/  IADD3 R12, P3, PT, R12, UR51, RZ ;  /* 0x000000330c0c7c10 */ /* 0x008fca000ff7e0ff */
        /* <DEDUP_REMOVED lines=22> */
[----:B--2---:R-:W-:Y:S02]  /*ec730*/  IADD3.X R29, PT, PT, R29, UR73, RZ, P3, !PT ;  /* 0x000000491d1d7c10 */ /* 0x004fe40009ffe4ff */
[----:B------:R-:W-:-:S02]  /*ec740*/  IADD3.X R26, PT, PT, R26, UR73, RZ, P4, !PT ;  /* 0x000000491a1a7c10 */ /* 0x000fc4000a7fe4ff */
[----:B------:R-:W-:Y:S02]  /*ec750*/  IADD3 R27, P4, PT, R27, UR51, RZ ;  /* 0x000000331b1b7c10 */ /* 0x000fe4000ff9e0ff */
[----:B---3--:R-:W-:Y:S02]  /*ec760*/  IADD3.X R12, PT, PT, R12, UR73, RZ, P2, !PT ;  /* 0x000000490c0c7c10 */ /* 0x008fe400097fe4ff */
        /* <DEDUP_REMOVED lines=32> */
[----:B------:R-:W-:-:S02]  /*ec970*/  IADD3 R28, P3, PT, R28, UR51, RZ ;  /* 0x000000331c1c7c10 */ /* 0x000fc4000ff7e0ff */
[----:B------:R-:W-:Y:S01]  /*ec980*/  IADD3.X R0, PT, PT, R0, UR73, RZ, P2, !PT ;  /* 0x0000004900007c10 */ /* 0x000fe200097fe4ff */
[----:B---3--:R0:W-:Y:S04]  /*ec990*/  STL [R1+0x526c], R12 ;  /* 0x00526c0c01007387 */ /* 0x0081e80000100800 */
[----:B------:R-:W-:Y:S04]  /*ec9a0*/  STL [R1+0x2a8c], R28 ;  /* 0x002a8c1c01007387 */ /* 0x000fe80000100800 */
        /* <DEDUP_REMOVED lines=27> */
[----:B0-----:R-:W2:Y:S04]  /*ecb60*/  LDL.LU R0, [R1+0x2a48] ;  /* 0x002a480001007983 */ /* 0x001ea80000300800 */
[----:B------:R-:W2:Y:S04]  /*ecb70*/  LDL.LU R27, [R1+0x2a14] ;  /* 0x002a1400011b7983 */ /* 0x000ea80000300800 */
[----:B------:R-:W2:Y:S04]  /*ecb80*/  LDL.LU R28, [R1+0x2a40] ;  /* 0x002a4000011c7983 */ /* 0x000ea80000300800 */
        /* <DEDUP_REMOVED lines=60> */
[----:B------:R-:W-:-:S03]  /*ecf50*/  IADD3.X R28, PT, PT, R28, UR73, RZ, P1, !PT ;  /* 0x000000491c1c7c10 */ /* 0x000fc60008ffe4ff */
[----:B------:R-:W-:Y:S01]  /*ecf60*/  STL [R1+0x2a14], R27 ;  /* 0x002a141b01007387 */ /* 0x000fe20000100800 */
[----:B------:R-:W-:-:S03]  /*ecf70*/  IADD3 R29, P1, PT, R29, UR51, RZ ;  /* 0x000000331d1d7c10 */ /* 0x000fc6000ff3e0ff */
        /* <DEDUP_REMOVED lines=28> */
[----:B0-----:R-:W2:Y:S04]  /*ed140*/  LDL.LU R29, [R1+0x29d0] ;  /* 0x0029d000011d7983 */ /* 0x001ea80000300800 */
[----:B------:R-:W2:Y:S04]  /*ed150*/  LDL.LU R26, [R1+0x299c] ;  /* 0x00299c00011a7983 */ /* 0x000ea80000300800 */
[----:B------:R-:W2:Y:S04]  /*ed160*/  LDL.LU R27, [R1+0x29c8] ;  /* 0x0029c800011b7983 */ /* 0x000ea80000300800 */
        /* <DEDUP_REMOVED lines=25> */
[----:B------:R-:W-:Y:S02]  /*ed300*/  IADD3.X R24, PT, PT, R24, UR73, RZ, P2, !PT ;  /* 0x0000004918187c10 */ /* 0x000fe400097fe4ff */
[----:B------:R-:W-:Y:S02]  /*ed310*/  IADD3 R25, P2, PT, R25, UR51, RZ ;  /* 0x0000003319197c10 */ /* 0x000fe4000ff5e0ff */
[----:B------:R-:W-:-:S02]  /*ed320*/  IADD3 R26, P1, PT, R26, UR51, RZ ;  /* 0x000000331a1a7c10 */ /* 0x000fc4000ff3e0ff */
        /* <DEDUP_REMOVED lines=30> */
[----:B------:R-:W-:Y:S04]  /*ed510*/  STL [R1+0x299c], R26 ;  /* 0x00299c1a01007387 */ /* 0x000fe80000100800 */
[----:B------:R-:W3:Y:S01]  /*ed520*/  LDL.LU R12, [R1+0x2984] ;  /* 0x00298400010c7983 */ /* 0x000ee20000300800 */
[----:B------:R-:W-:-:S02]  /*ed530*/  IADD3.X R27, PT, PT, R27, UR73, RZ, P6, !PT ;  /* 0x000000491b1b7c10 */ /* 0x000fc4000b7fe4ff */
[----:B------:R-:W-:-:S03]  /*ed540*/  IADD3 R28, P6, PT, R28, UR51, RZ ;  /* 0x000000331c1c7c10 */ /* 0x000fc6000ffde0ff */
[----:B------:R-:W-:Y:S01]  /*ed550*/  STL [R1+0x29c8], R27 ;  /* 0x0029c81b01007387 */ /* 0x000fe20000100800 */
[----:B------:R-:W-:-:S03]  /*ed560*/  IADD3.X R0, PT, PT, R0, UR73, RZ, P5, !PT ;  /* 0x0000004900007c10 */ /* 0x000fc6000affe4ff */
        /* <DEDUP_REMOVED lines=27> */
[----:B0-----:R-:W2:Y:S04]  /*ed720*/  LDL.LU R0, [R1+0x2958] ;  /* 0x0029580001007983 */ /* 0x001ea80000300800 */
[----:B------:R-:W2:Y:S04]  /*ed730*/  LDL.LU R25, [R1+0x2924] ;  /* 0x0029240001197983 */ /* 0x000ea80000300800 */
[----:B------:R-:W2:Y:S04]  /*ed740*/  LDL.LU R26, [R1+0x2950] ;  /* 0x00295000011a7983 */ /* 0x000ea80000300800 */
[----:B------:R-:W2:Y:S04]  /*ed750*/  LDL.LU R27, [R1+0x291c] ;  /* 0x00291c00011b7983 */ /* 0x000ea80000300800 */
[----:B------:R0:W-:Y:S04]  /*ed760*/  STL [R1+0x298c], R29 ;  /* 0x00298c1d01007387 */ /* 0x0001e80000100800 */
[----:B------:R-:W2:Y:S04]  /*ed770*/  LDL.LU R28, [R1+0x2948] ;  /* 0x00294800011c7983 */ /* 0x000ea80000300800 */
        /* <DEDUP_REMOVED lines=26> */
[----:B------:R-:W-:Y:S02]  /*ed920*/  IADD3.X R26, PT, PT, R26, UR73, RZ, P5, !PT ;  /* 0x000000491a1a7c10 */ /* 0x000fe4000affe4ff */
        /* <DEDUP_REMOVED lines=66> */
[----:B------:R-:W2:Y:S04]  /*edd50*/  LDL.LU R27, [R1+0x28d0] ;  /* 0x0028d000011b7983 */ /* 0x000ea80000300800 */
[----:B------:R-:W2:Y:S04]  /*edd60*/  LDL.LU R28, [R1+0x289c] ;  /* 0x00289c00011c7983 */ /* 0x000ea80000300800 */
        /* <DEDUP_REMOVED lines=21> */
[----:B------:R-:W-:Y:S02]  /*edec0*/  IADD3.X R22, PT, PT, R22, UR73, RZ, P6, !PT ;  /* 0x0000004916167c10 */ /* 0x000fe4000b7fe4ff */
[----:B------:R-:W-:Y:S02]  /*eded0*/  IADD3 R23, P6, PT, R23, UR51, RZ ;  /* 0x0000003317177c10 */ /* 0x000fe4000ffde0ff */
[----:B------:R-:W-:Y:S02]  /*edee0*/  IADD3 R24, P5, PT, R24, UR51, RZ ;  /* 0x0000003318187c10 */ /* 0x000fe4000ffbe0ff */
[----:B------:R-:W-:Y:S02]  /*edef0*/  IADD3.X R25, PT, PT, R25, UR73, RZ, P0, !PT ;  /* 0x0000004919197c10 */ /* 0x000fe400087fe4ff */
        /* <DEDUP_REMOVED lines=68> */
[----:B------:R-:W2:Y:S04]  /*ee340*/  LDL.LU R27, [R1+0x2824] ;  /* 0x00282400011b7983 */ /* 0x000ea80000300800 */
        /* <DEDUP_REMOVED lines=117> */
[----:B------:R-:W-:Y:S02]  /*eeaa0*/  IADD3 R22, P4, PT, R22, UR51, RZ ;  /* 0x0000003316167c10 */ /* 0x000fe4000ff9e0ff */
[----:B------:R-:W-:Y:S02]  /*eeab0*/  IADD3.X R23, PT, PT, R23, UR73, RZ, P3, !PT ;  /* 0x0000004917177c10 */ /* 0x000fe40009ffe4ff */
        /* <DEDUP_REMOVED lines=587> */
[----:B------:R-:W-:Y:S01]  /*f0f70*/  STL [R1+0x24fc], R9 ;  /* 0x0024fc0901007387 */ /* 0x000fe20000100800 */
[----:B------:R-:W-:-:S03]  /*f0f80*/  IADD3 R16, P0, PT, R16, UR51, RZ ;  /* 0x0000003310107c10 */ /* 0x000fc6000ff1e0ff */
        /* <DEDUP_REMOVED lines=116> */
[----:B------:R1:W-:Y:S04]  /*f16d0*/  STL [R1+0x2470], R28 ;  /* 0x0024701c01007387 */ /* 0x0003e80000100800 */
        /* <DEDUP_REMOVED lines=29> */
[----:B-1----:R-:W2:Y:S04]  /*f18b0*/  LDL.LU R28, [R1+0x23f8] ;  /* 0x0023f800011c7983 */ /* 0x002ea80000300800 */
[----:B0-----:R-:W2:Y:S04]  /*f18c0*/  LDL.LU R29, [R1+0x43d0] ;  /* 0x0043d000011d7983 */ /* 0x001ea80000300800 */
[----:B------:R-:W2:Y:S01]  /*f18d0*/  LDL.LU R0, [R1+0x23f0] ;  /* 0x0023f00001007983 */ /* 0x000ea20000300800 */
        /* <DEDUP_REMOVED lines=18> */
[----:B------:R-:W-:-:S02]  /*f1a00*/  IADD3.X R22, PT, PT, R22, UR73, RZ, P5, !PT ;  /* 0x0000004916167c10 */ /* 0x000fc4000affe4ff */
[----:B------:R-:W-:Y:S02]  /*f1a10*/  IADD3.X R24, PT, PT, R24, UR73, RZ, P0, !PT ;  /* 0x0000004918187c10 */ /* 0x000fe400087fe4ff */
[----:B------:R-:W-:Y:S02]  /*f1a20*/  IADD3.X R26, PT, PT, R26, UR73, RZ, P4, !PT ;  /* 0x000000491a1a7c10 */ /* 0x000fe4000a7fe4ff */
        /* <DEDUP_REMOVED lines=12> */
[----:B------:R0:W-:Y:S02]  /*f1af0*/  STL [R1+0x2430], R17 ;  /* 0x0024301101007387 */ /* 0x0001e40000100800 */
[----:B0-----:R-:W0:Y:S01]  /*f1b00*/  LDC R17, c[0x0][0x3ac] ;  /* 0x0000eb00ff117b82 */ /* 0x001e220000000800 */
[----:B------:R-:W-:-:S02]  /*f1b10*/  IADD3.X R11, PT, PT, R11, UR73, RZ, P2, !PT ;  /* 0x000000490b0b7c10 */ /* 0x000fc400097fe4ff */
[----:B------:R-:W-:Y:S01]  /*f1b20*/  IADD3 R16, P2, PT, R16, UR51, RZ ;  /* 0x0000003310107c10 */ /* 0x000fe2000ff5e0ff */
        /* <DEDUP_REMOVED lines=8> */
[----:B0-----:R-:W-:-:S05]  /*f1bb0*/  IMAD.SHL.U32 R3, R17, 0x80, RZ ;  /* 0x0000008011037824 */ /* 0x001fca00078e00ff */
[C---:B------:R-:W-:Y:S02]  /*f1bc0*/  IADD3 R21, P6, PT, R3.reuse, R21, RZ ;  /* 0x0000001503157210 */ /* 0x040fe40007fde0ff */
[C---:B------:R-:W-:Y:S02]  /*f1bd0*/  IADD3 R23, P5, PT, R3.reuse, R23, RZ ;  /* 0x0000001703177210 */ /* 0x040fe40007fbe0ff */
[C---:B------:R-:W-:Y:S02]  /*f1be0*/  IADD3 R25, P0, PT, R3.reuse, R25, RZ ;  /* 0x0000001903197210 */ /* 0x040fe40007f1e0ff */
[----:B------:R-:W-:Y:S01]  /*f1bf0*/  IADD3 R27, P4, PT, R3, R27, RZ ;  /* 0x0000001b031b7210 */ /* 0x000fe20007f9e0ff */
[----:B------:R-:W-:Y:S04]  /*f1c00*/  STL [R1+0x4b98], R21 ;  /* 0x004b981501007387 */ /* 0x000fe80000100800 */
[----:B------:R-:W-:Y:S04]  /*f1c10*/  STL [R1+0x2410], R22 ;  /* 0x0024101601007387 */ /* 0x000fe80000100800 */
[----:B------:R-:W-:Y:S04]  /*f1c20*/  STL [R1+0x4c20], R23 ;  /* 0x004c201701007387 */ /* 0x000fe80000100800 */
[----:B------:R-:W-:Y:S04]  /*f1c30*/  STL [R1+0x2408], R24 ;  /* 0x0024081801007387 */ /* 0x000fe80000100800 */
[----:B------:R-:W-:Y:S04]  /*f1c40*/  STL [R1+0x43c0], R25 ;  /* 0x0043c01901007387 */ /* 0x000fe80000100800 */
[----:B------:R-:W-:Y:S04]  /*f1c50*/  STL [R1+0x2400], R26 ;  /* 0x0024001a01007387 */ /* 0x000fe80000100800 */
[----:B------:R-:W-:Y:S04]  /*f1c60*/  STL [R1+0x43c8], R27 ;  /* 0x0043c81b01007387 */ /* 0x000fe80000100800 */
[----:B------:R-:W2:Y:S01]  /*f1c70*/  LDL.LU R12, [R1+0x4b80] ;  /* 0x004b8000010c7983 */ /* 0x000ea20000300800 */
[----:B------:R-:W-:-:S02]  /*f1c80*/  IADD3.X R28, PT, PT, R28, UR73, RZ, P3, !PT ;  /* 0x000000491c1c7c10 */ /* 0x000fc40009ffe4ff */
[----:B------:R-:W-:-:S03]  /*f1c90*/  IADD3 R29, P3, PT, R3, R29, RZ ;  /* 0x0000001d031d7210 */ /* 0x000fc60007f7e0ff */
        /* <DEDUP_REMOVED lines=36> */
[----:B--2---:R-:W-:-:S05]  /*f1ee0*/  IADD3 R12, P2, PT, R3, R12, RZ ;  /* 0x0000000c030c7210 */ /* 0x004fca0007f5e0ff */
[----:B------:R0:W-:Y:S04]  /*f1ef0*/  STL [R1+0x43e0], R12 ;  /* 0x0043e00c01007387 */ /* 0x0001e80000100800 */
[----:B0-----:R-:W2:Y:S02]  /*f1f00*/  LDL.LU R12, [R1+0x5234] ;  /* 0x00523400010c7983 */ /* 0x001ea40000300800 */
[----:B--2---:R-:W-:-:S05]  /*f1f10*/  IADD3.X R12, PT, PT, R12, UR73, RZ, P1, !PT ;  /* 0x000000490c0c7c10 */ /* 0x004fca0008ffe4ff */
[----:B------:R0:W-:Y:S04]  /*f1f20*/  STL [R1+0x23e8], R12 ;  /* 0x0023e80c01007387 */ /* 0x0001e80000100800 */
[----:B0-----:R-:W2:Y:S02]  /*f1f30*/  LDL.LU R12, [R1+0x5230] ;  /* 0x00523000010c7983 */ /* 0x001ea40000300800 */
[----:B--2---:R-:W-:-:S05]  /*f1f40*/  IADD3 R12, P1, PT, R3, R12, RZ ;  /* 0x0000000c030c7210 */ /* 0x004fca0007f3e0ff */
[----:B------:R0:W-:Y:S04]  /*f1f50*/  STL [R1+0x43dc], R12 ;  /* 0x0043dc0c01007387 */ /* 0x0001e80000100800 */
[----:B0-----:R-:W2:Y:S01]  /*f1f60*/  LDL.LU R12, [R1+0x522c] ;  /* 0x00522c00010c7983 */ /* 0x001ea20000300800 */
[----:B------:R-:W-:-:S05]  /*f1f70*/  SHF.R.S32.HI R2, RZ, 0x1f, R3 ;  /* 0x0000001fff027819 */ /* 0x000fca0000011403 */
[C---:B----4-:R-:W-:Y:S01]  /*f1f80*/  IMAD.X R14, R2.reuse, 0x1, R14, P5 ;  /* 0x00000001020e7824 */ /* 0x050fe200028e060e */
[C---:B---3--:R-:W-:Y:S01]  /*f1f90*/  IADD3 R15, P5, PT, R3.reuse, R15, RZ ;  /* 0x0000000f030f7210 */ /* 0x048fe20007fbe0ff */
[C---:B------:R-:W-:Y:S01]  /*f1fa0*/  IMAD.X R4, R2.reuse, 0x1, R4, P0 ;  /* 0x0000000102047824 */ /* 0x040fe200000e0604 */
[C---:B------:R-:W-:Y:S01]  /*f1fb0*/  IADD3 R5, P0, PT, R3.reuse, R5, RZ ;  /* 0x0000000503057210 */ /* 0x040fe20007f1e0ff */
        /* <DEDUP_REMOVED lines=17> */
[----:B------:R-:W-:Y:S01]  /*f20d0*/  IADD3 R29, P2, PT, R3, R29, RZ ;  /* 0x0000001d031d7210 */ /* 0x000fe20007f5e0ff */
[----:B------:R-:W-:-:S02]  /*f20e0*/  IMAD.X R0, R2, 0x1, R0, P1 ;  /* 0x0000000102007824 */ /* 0x000fc400008e0600 */
[----:B--2---:R-:W-:Y:S01]  /*f20f0*/  IMAD.X R12, R2, 0x1, R12, P6 ;  /* 0x00000001020c7824 */ /* 0x004fe200030e060c */
[----:B------:R-:W-:-:S04]  /*f2100*/  IADD3 R13, P6, PT, R3, R13, RZ ;  /* 0x0000000d030d7210 */ /* 0x000fc80007fde0ff */
        /* <DEDUP_REMOVED lines=10> */
[----:B------:R-:W-:-:S03]  /*f21b0*/  IMAD.X R18, R2, 0x1, R18, P6 ;  /* 0x0000000102127824 */ /* 0x000fc600030e0612 */
[----:B------:R-:W-:Y:S01]  /*f21c0*/  STL [R1+0x43b8], R10 ;  /* 0x0043b80a01007387 */ /* 0x000fe20000100800 */
[----:B------:R-:W-:-:S03]  /*f21d0*/  IADD3 R19, P6, PT, R3, R19, RZ ;  /* 0x0000001303137210 */ /* 0x000fc60007fde0ff */
        /* <DEDUP_REMOVED lines=17> */
[----:B------:R-:W3:Y:S04]  /*f22f0*/  LDL.LU R12, [R1+0x445c] ;  /* 0x00445c00010c7983 */ /* 0x000ee80000300800 */
[----:B------:R-:W-:Y:S04]  /*f2300*/  STL [R1+0x43e8], R0 ;  /* 0x0043e80001007387 */ /* 0x000fe80000100800 */
[----:B---3--:R0:W-:Y:S04]  /*f2310*/  STL [R1+0x521c], R12 ;  /* 0x00521c0c01007387 */ /* 0x0081e80000100800 */
[----:B0-----:R-:W3:Y:S04]  /*f2320*/  LDL.LU R12, [R1+0x43f8] ;  /* 0x0043f800010c7983 */ /* 0x001ee80000300800 */
[----:B---3--:R0:W-:Y:S04]  /*f2330*/  STL [R1+0x5220], R12 ;  /* 0x0052200c01007387 */ /* 0x0081e80000100800 */
[----:B0-----:R-:W3:Y:S01]  /*f2340*/  LDL.LU R12, [R1+0x4460] ;  /* 0x00446000010c7983 */ /* 0x001ee20000300800 */
[----:B--2---:R-:W-:-:S03]  /*f2350*/  IADD3 R2, P1, PT, R3, R2, RZ ;  /* 0x0000000203027210 */ /* 0x004fc60007f3e0ff */
[----:B---3--:R0:W-:Y:S04]  /*f2360*/  STL [R1+0x5224], R12 ;  /* 0x0052240c01007387 */ /* 0x0081e80000100800 */
        /* <DEDUP_REMOVED lines=27> */
[----:B------:R0:W-:Y:S04]  /*f2520*/  STL [R1+0x444c], R2 ;  /* 0x00444c0201007387 */ /* 0x0001e80000100800 */
[----:B0-----:R-:W2:Y:S02]  /*f2530*/  LDL.LU R2, [R1+0x5228] ;  /* 0x0052280001027983 */ /* 0x001ea40000300800 */
[----:B--2---:R-:W-:-:S05]  /*f2540*/  IMAD.X R12, R2, 0x1, R12, P6 ;  /* 0x00000001020c7824 */ /* 0x004fca00030e060c */
[----:B------:R0:W-:Y:S04]  /*f2550*/  STL [R1+0x43e4], R12 ;  /* 0x0043e40c01007387 */ /* 0x0001e80000100800 */
[----:B0-----:R-:W2:Y:S02]  /*f2560*/  LDL.LU R12, [R1+0x5224] ;  /* 0x00522400010c7983 */ /* 0x001ea40000300800 */
[----:B--2---:R-:W-:-:S05]  /*f2570*/  IADD3 R12, P6, PT, R3, R12, RZ ;  /* 0x0000000c030c7210 */ /* 0x004fca0007fde0ff */
[----:B------:R0:W-:Y:S04]  /*f2580*/  STL [R1+0x4460], R12 ;  /* 0x0044600c01007387 */ /* 0x0001e80000100800 */
[----:B0-----:R-:W2:Y:S02]  /*f2590*/  LDL.LU R12, [R1+0x5220] ;  /* 0x00522000010c7983 */ /* 0x001ea40000300800 */
[----:B--2---:R-:W-:-:S05]  /*f25a0*/  IMAD.X R12, R2, 0x1, R12, P5 ;  /* 0x00000001020c7824 */ /* 0x004fca00028e060c */
[----:B------:R0:W-:Y:S04]  /*f25b0*/  STL [R1+0x43f8], R12 ;  /* 0x0043f80c01007387 */ /* 0x0001e80000100800 */
[----:B0-----:R-:W2:Y:S01]  /*f25c0*/  LDL.LU R12, [R1+0x521c] ;  /* 0x00521c00010c7983 */ /* 0x001ea20000300800 */
[C---:B---3--:R-:W-:Y:S01]  /*f25d0*/  IMAD.X R13, R2.reuse, 0x1, R13, P0 ;  /* 0x00000001020d7824 */ /* 0x048fe200000e060d */
[C---:B----4-:R-:W-:Y:S01]  /*f25e0*/  IADD3 R14, P0, PT, R3.reuse, R14, RZ ;  /* 0x0000000e030e7210 */ /* 0x050fe20007f1e0ff */
        /* <DEDUP_REMOVED lines=20> */
[----:B------:R-:W-:Y:S01]  /*f2730*/  IMAD.X R29, R2, 0x1, R29, P6 ;  /* 0x00000001021d7824 */ /* 0x000fe200030e061d */
[----:B------:R-:W-:-:S02]  /*f2740*/  IADD3 R0, P6, PT, R3, R0, RZ ;  /* 0x0000000003007210 */ /* 0x000fc40007fde0ff */
[----:B--2---:R-:W-:-:S05]  /*f2750*/  IADD3 R12, P5, PT, R3, R12, RZ ;  /* 0x0000000c030c7210 */ /* 0x004fca0007fbe0ff */
        /* <DEDUP_REMOVED lines=36> */
[----:B--2---:R-:W-:-:S03]  /*f29a0*/  IMAD.X R3, R2, 0x1, R3, P5 ;  /* 0x0000000102037824 */ /* 0x004fc600028e0603 */
        /* <DEDUP_REMOVED lines=30> */
[----:B--2---:R-:W-:-:S05]  /*f2b90*/  IADD3 R12, P5, PT, R3, R12, RZ ;  /* 0x0000000c030c7210 */ /* 0x004fca0007fbe0ff */
[----:B------:R0:W-:Y:S04]  /*f2ba0*/  STL [R1+0x44cc], R12 ;  /* 0x0044cc0c01007387 */ /* 0x0001e80000100800 */
[----:B0-----:R-:W2:Y:S02]  /*f2bb0*/  LDL.LU R12, [R1+0x5214] ;  /* 0x00521400010c7983 */ /* 0x001ea40000300800 */
[----:B--2---:R-:W-:-:S05]  /*f2bc0*/  IMAD.X R12, R2, 0x1, R12, P0 ;  /* 0x00000001020c7824 */ /* 0x004fca00000e060c */
[----:B------:R0:W-:Y:S04]  /*f2bd0*/  STL [R1+0x4464], R12 ;  /* 0x0044640c01007387 */ /* 0x0001e80000100800 */
[----:B0-----:R-:W2:Y:S02]  /*f2be0*/  LDL.LU R12, [R1+0x5210] ;  /* 0x00521000010c7983 */ /* 0x001ea40000300800 */
[----:B--2---:R-:W-:-:S05]  /*f2bf0*/  IADD3 R12, P0, PT, R3, R12, RZ ;  /* 0x0000000c030c7210 */ /* 0x004fca0007f1e0ff */
[----:B------:R0:W-:Y:S04]  /*f2c00*/  STL [R1+0x44dc], R12 ;  /* 0x0044dc0c01007387 */ /* 0x0001e80000100800 */
[----:B0-----:R-:W2:Y:S01]  /*f2c10*/  LDL.LU R12, [R1+0x520c] ;  /* 0x00520c00010c7983 */ /* 0x001ea20000300800 */
[C---:B----4-:R-:W-:Y:S01]  /*f2c20*/  IMAD.X R14, R2.reuse, 0x1, R14, P3 ;  /* 0x00000001020e7824 */ /* 0x050fe200018e060e */
        /* <DEDUP_REMOVED lines=23> */
[----:B---3--:R-:W-:-:S04]  /*f2da0*/  IADD3 R13, P4, PT, R3, R13, RZ ;  /* 0x0000000d030d7210 */ /* 0x008fc80007f9e0ff */
        /* <DEDUP_REMOVED lines=1141> */
[----:B------:R0:W-:Y:S04]  /*f7500*/  STL [R1+0x4a9c], R0 ;  /* 0x004a9c0001007387 */ /* 0x0001e80000100800 */
[----:B0-----:R-:W3:Y:S04]  /*f7510*/  LDL.LU R0, [R1+0x4a48] ;  /* 0x004a480001007983 */ /* 0x001ee80000300800 */
        /* <DEDUP_REMOVED lines=61> */
[C---:B------:R-:W-:Y:S02]  /*f78f0*/  IMAD.X R24, R2.reuse, 0x1, R24, P3 ;  /* 0x0000000102187824 */ /* 0x040fe400018e0618 */
[C---:B------:R-:W-:Y:S02]  /*f7900*/  IMAD.X R25, R2.reuse, 0x1, R25, P2 ;  /* 0x0000000102197824 */ /* 0x040fe400010e0619 */
[C---:B------:R-:W-:Y:S02]  /*f7910*/  IMAD.X R26, R2.reuse, 0x1, R26, P1 ;  /* 0x00000001021a7824 */ /* 0x040fe400008e061a */
[C---:B------:R-:W-:Y:S02]  /*f7920*/  IMAD.X R29, R2.reuse, 0x1, R29, P0 ;  /* 0x00000001021d7824 */ /* 0x040fe400000e061d */
[C---:B------:R-:W-:Y:S02]  /*f7930*/  IMAD.X R28, R2.reuse, 0x1, R28, P5 ;  /* 0x00000001021c7824 */ /* 0x040fe400028e061c */
[----:B--2---:R-:W-:Y:S01]  /*f7940*/  IMAD.X R0, R2, 0x1, R0, P6 ;  /* 0x0000000102007824 */ /* 0x004fe200030e0600 */
[----:B---3--:R-:W-:-:S04]  /*f7950*/  IADD3 R12, P6, PT, R3, R12, RZ ;  /* 0x0000000c030c7210 */ /* 0x008fc80007fde0ff */
[----:B------:R0:W-:Y:S01]  /*f7960*/  STL [R1+0x4a48], R0 ;  /* 0x004a480001007387 */ /* 0x0001e20000100800 */
[----:B------:R-:W-:-:S03]  /*f7970*/  IMAD.X R17, R2, 0x1, R17, P6 ;  /* 0x0000000102117824 */ /* 0x000fc600030e0611 */
        /* <DEDUP_REMOVED lines=11> */
[----:B------:R-:W-:-:S03]  /*f7a30*/  IADD3 R18, P6, PT, R3, R18, RZ ;  /* 0x0000001203127210 */ /* 0x000fc60007fde0ff */
[----:B------:R-:W-:Y:S04]  /*f7a40*/  STL [R1+0x4adc], R10 ;  /* 0x004adc0a01007387 */ /* 0x000fe80000100800 */
[----:B------:R-:W-:Y:S04]  /*f7a50*/  STL [R1+0x4a78], R11 ;  /* 0x004a780b01007387 */ /* 0x000fe80000100800 */
[----:B------:R0:W-:Y:S04]  /*f7a60*/  STL [R1+0x4ae0], R16 ;  /* 0x004ae01001007387 */ /* 0x0001e80000100800 */
[----:B------:R1:W-:Y:S04]  /*f7a70*/  STL [R1+0x4a74], R17 ;  /* 0x004a741101007387 */ /* 0x0003e80000100800 */
[----:B------:R3:W-:Y:S04]  /*f7a80*/  STL [R1+0x4aec], R18 ;  /* 0x004aec1201007387 */ /* 0x0007e80000100800 */
[----:B------:R4:W-:Y:S04]  /*f7a90*/  STL [R1+0x4a88], R19 ;  /* 0x004a881301007387 */ /* 0x0009e80000100800 */
[----:B------:R0:W-:Y:S04]  /*f7aa0*/  STL [R1+0x4af0], R20 ;  /* 0x004af01401007387 */ /* 0x0001e80000100800 */
[----:B------:R0:W-:Y:S04]  /*f7ab0*/  STL [R1+0x4a84], R21 ;  /* 0x004a841501007387 */ /* 0x0001e80000100800 */
[----:B------:R0:W-:Y:S04]  /*f7ac0*/  STL [R1+0x4afc], R22 ;  /* 0x004afc1601007387 */ /* 0x0001e80000100800 */
[----:B------:R-:W-:Y:S01]  /*f7ad0*/  STL [R1+0x4a98], R23 ;  /* 0x004a981701007387 */ /* 0x000fe20000100800 */
[----:B------:R-:W-:-:S03]  /*f7ae0*/  IMAD.X R27, R2, 0x1, R27, P6 ;  /* 0x00000001021b7824 */ /* 0x000fc600030e061b */
[----:B------:R0:W-:Y:S04]  /*f7af0*/  STL [R1+0x4a94], R24 ;  /* 0x004a941801007387 */ /* 0x0001e80000100800 */
[----:B------:R0:W-:Y:S04]  /*f7b00*/  STL [R1+0x4aa8], R25 ;  /* 0x004aa81901007387 */ /* 0x0001e80000100800 */
[----:B------:R-:W-:Y:S04]  /*f7b10*/  STL [R1+0x4aa4], R26 ;  /* 0x004aa41a01007387 */ /* 0x000fe80000100800 */
[----:B------:R0:W-:Y:S04]  /*f7b20*/  STL [R1+0x4ac8], R29 ;  /* 0x004ac81d01007387 */ /* 0x0001e80000100800 */
[----:B------:R1:W-:Y:S04]  /*f7b30*/  STL [R1+0x4ab8], R27 ;  /* 0x004ab81b01007387 */ /* 0x0003e80000100800 */
[----:B------:R3:W-:Y:S04]  /*f7b40*/  STL [R1+0x4ab4], R28 ;  /* 0x004ab41c01007387 */ /* 0x0007e80000100800 */
[----:B0-----:R-:W2:Y:S04]  /*f7b50*/  LDL.LU R16, [R1+0x4b00] ;  /* 0x004b000001107983 */ /* 0x001ea80000300800 */
[----:B-1----:R-:W2:Y:S04]  /*f7b60*/  LDL.LU R17, [R1+0x4b0c] ;  /* 0x004b0c0001117983 */ /* 0x002ea80000300800 */
[----:B---3--:R-:W3:Y:S04]  /*f7b70*/  LDL.LU R18, [R1+0x4b10] ;  /* 0x004b100001127983 */ /* 0x008ee80000300800 */
[----:B----4-:R-:W4:Y:S04]  /*f7b80*/  LDL.LU R19, [R1+0x4b1c] ;  /* 0x004b1c0001137983 */ /* 0x010f280000300800 */
        /* <DEDUP_REMOVED lines=9> */
[----:B--2---:R-:W-:Y:S04]  /*f7c20*/  STL [R1+0x5148], R0 ;  /* 0x0051480001007387 */ /* 0x004fe80000100800 */
[----:B------:R-:W2:Y:S01]  /*f7c30*/  LDL.LU R23, [R1+0x21a0] ;  /* 0x0021a00001177983 */ /* 0x000ea20000300800 */
[----:B------:R-:W-:-:S02]  /*f7c40*/  IADD3 R16, P1, PT, R3, R16, RZ ;  /* 0x0000001003107210 */ /* 0x000fc40007f3e0ff */
[C---:B------:R-:W-:Y:S02]  /*f7c50*/  IADD3 R17, P6, PT, R3.reuse, R17, RZ ;  /* 0x0000001103117210 */ /* 0x040fe40007fde0ff */
[C---:B---3--:R-:W-:Y:S02]  /*f7c60*/  IADD3 R18, P5, PT, R3.reuse, R18, RZ ;  /* 0x0000001203127210 */ /* 0x048fe40007fbe0ff */
[C---:B----4-:R-:W-:Y:S02]  /*f7c70*/  IADD3 R19, P0, PT, R3.reuse, R19, RZ ;  /* 0x0000001303137210 */ /* 0x050fe40007f1e0ff */
[C---:B------:R-:W-:Y:S02]  /*f7c80*/  IADD3 R20, P4, PT, R3.reuse, R20, RZ ;  /* 0x0000001403147210 */ /* 0x040fe40007f9e0ff */
[C---:B------:R-:W-:Y:S02]  /*f7c90*/  IADD3 R21, P3, PT, R3.reuse, R21, RZ ;  /* 0x0000001503157210 */ /* 0x040fe40007f7e0ff */
[C---:B------:R-:W-:Y:S01]  /*f7ca0*/  IADD3 R22, P2, PT, R3.reuse, R22, RZ ;  /* 0x0000001603167210 */ /* 0x040fe20007f5e0ff */
[C---:B------:R-:W-:Y:S01]  /*f7cb0*/  IMAD.X R24, R2.reuse, 0x1, R24, P1 ;  /* 0x0000000102187824 */ /* 0x040fe200008e0618 */
[----:B------:R-:W-:Y:S01]  /*f7cc0*/  IADD3 R25, P1, PT, R3, R25, RZ ;  /* 0x0000001903197210 */ /* 0x000fe20007f3e0ff */
[----:B------:R-:W-:-:S02]  /*f7cd0*/  IMAD.X R29, R2, 0x1, R29, P6 ;  /* 0x00000001021d7824 */ /* 0x000fc400030e061d */
[----:B--2---:R-:W-:-:S05]  /*f7ce0*/  VIADD R23, R23, 0x1 ;  /* 0x0000000117177836 */ /* 0x004fca0000000000 */
        /* <DEDUP_REMOVED lines=11> */
[----:B0-----:R-:W2:Y:S01]  /*f7da0*/  LDL.LU R29, [R1+0x4ae8] ;  /* 0x004ae800011d7983 */ /* 0x001ea20000300800 */
[C---:B------:R-:W-:Y:S01]  /*f7db0*/  IADD3 R26, P6, PT, R3.reuse, R26, RZ ;  /* 0x0000001a031a7210 */ /* 0x040fe20007fde0ff */
[C---:B------:R-:W-:Y:S01]  /*f7dc0*/  IMAD.X R27, R2.reuse, 0x1, R27, P5 ;  /* 0x00000001021b7824 */ /* 0x040fe200028e061b */
[----:B------:R-:W-:Y:S01]  /*f7dd0*/  IADD3 R28, P5, PT, R3, R28, RZ ;  /* 0x0000001c031c7210 */ /* 0x000fe20007fbe0ff */
[----:B------:R-:W-:Y:S04]  /*f7de0*/  STL [R1+0x4b3c], R25 ;  /* 0x004b3c1901007387 */ /* 0x000fe80000100800 */
[----:B------:R-:W3:Y:S04]  /*f7df0*/  LDL.LU R23, [R1+0x4af8] ;  /* 0x004af80001177983 */ /* 0x000ee80000300800 */
[----:B------:R-:W-:Y:S04]  /*f7e00*/  STL [R1+0x4b40], R26 ;  /* 0x004b401a01007387 */ /* 0x000fe80000100800 */
[----:B---3--:R0:W-:Y:S04]  /*f7e10*/  STL [R1+0x5150], R23 ;  /* 0x0051501701007387 */ /* 0x0081e80000100800 */
[----:B------:R-:W-:Y:S04]  /*f7e20*/  STL [R1+0x4ad4], R27 ;  /* 0x004ad41b01007387 */ /* 0x000fe80000100800 */
[----:B0-----:R-:W3:Y:S04]  /*f7e30*/  LDL.LU R23, [R1+0x4b5c] ;  /* 0x004b5c0001177983 */ /* 0x001ee80000300800 */
[----:B------:R-:W-:Y:S04]  /*f7e40*/  STL [R1+0x4b4c], R28 ;  /* 0x004b4c1c01007387 */ /* 0x000fe80000100800 */
[----:B---3--:R0:W-:Y:S04]  /*f7e50*/  STL [R1+0x5154], R23 ;  /* 0x0051541701007387 */ /* 0x0081e80000100800 */
[----:B0-----:R-:W3:Y:S01]  /*f7e60*/  LDL.LU R23, [R1+0x4ae4] ;  /* 0x004ae40001177983 */ /* 0x001ee20000300800 */
[----:B--2---:R-:W-:-:S03]  /*f7e70*/  IMAD.X R29, R2, 0x1, R29, P0 ;  /* 0x00000001021d7824 */ /* 0x004fc600000e061d */
[----:B---3--:R0:W-:Y:S04]  /*f7e80*/  STL [R1+0x5158], R23 ;  /* 0x0051581701007387 */ /* 0x0081e80000100800 */
        /* <DEDUP_REMOVED lines=24> */
[----:B------:R0:W-:Y:S04]  /*f8010*/  STL [R1+0x4ae8], R29 ;  /* 0x004ae81d01007387 */ /* 0x0001e80000100800 */
[----:B------:R-:W3:Y:S04]  /*f8020*/  LDL.LU R27, [R1+0x4b68] ;  /* 0x004b6800011b7983 */ /* 0x000ee80000300800 */
[----:B------:R-:W3:Y:S04]  /*f8030*/  LDL.LU R28, [R1+0x4b64] ;  /* 0x004b6400011c7983 */ /* 0x000ee80000300800 */
[----:B0-----:R-:W3:Y:S01]  /*f8040*/  LDL.LU R29, [R1+0x4b74] ;  /* 0x004b7400011d7983 */ /* 0x001ee20000300800 */
        /* <DEDUP_REMOVED lines=22> */
[----:B--2---:R-:W-:-:S05]  /*f81b0*/  IMAD.X R23, R2, 0x1, R23, P3 ;  /* 0x0000000102177824 */ /* 0x004fca00018e0617 */
[----:B------:R0:W-:Y:S04]  /*f81c0*/  STL [R1+0x4af8], R23 ;  /* 0x004af81701007387 */ /* 0x0001e80000100800 */
[----:B0-----:R-:W2:Y:S01]  /*f81d0*/  LDL.LU R23, [R1+0x514c] ;  /* 0x00514c0001177983 */ /* 0x001ea20000300800 */
[----:B------:R-:W-:-:S05]  /*f81e0*/  IADD3 R0, P3, PT, R3, R0, RZ ;  /* 0x0000000003007210 */ /* 0x000fca0007f7e0ff */
[----:B------:R0:W-:Y:S01]  /*f81f0*/  STL [R1+0x4b60], R0 ;  /* 0x004b600001007387 */ /* 0x0001e20000100800 */
[----:B------:R-:W-:-:S03]  /*f8200*/  IMAD.X R16, R2, 0x1, R16, P3 ;  /* 0x0000000102107824 */ /* 0x000fc600018e0610 */
[----:B0-----:R0:W5:Y:S01]  /*f8210*/  LDL.LU R0, [R1+0x5148] ;  /* 0x0051480001007983 */ /* 0x0011620000300800 */
[C---:B------:R-:W-:Y:S01]  /*f8220*/  IADD3 R17, P3, PT, R3.reuse, R17, RZ ;  /* 0x0000001103117210 */ /* 0x040fe20007f7e0ff */
[C---:B------:R-:W-:Y:S01]  /*f8230*/  IMAD.X R20, R2.reuse, 0x1, R20, P1 ;  /* 0x0000000102147824 */ /* 0x040fe200008e0614 */
[C---:B------:R-:W-:Y:S01]  /*f8240*/  IADD3 R19, P2, PT, R3.reuse, R19, RZ ;  /* 0x0000001303137210 */ /* 0x040fe20007f5e0ff */
[----:B------:R0:W-:Y:S01]  /*f8250*/  STL [R1+0x4af4], R12 ;  /* 0x004af40c01007387 */ /* 0x0001e20000100800 */
[----:B------:R-:W-:Y:S01]  /*f8260*/  IADD3 R21, P1, PT, R3, R21, RZ ;  /* 0x0000001503157210 */ /* 0x000fe20007f3e0ff */
[C---:B------:R-:W-:Y:S02]  /*f8270*/  IMAD.X R22, R2.reuse, 0x1, R22, P6 ;  /* 0x0000000102167824 */ /* 0x040fe400030e0616 */
[----:B------:R0:W-:Y:S01]  /*f8280*/  STL [R1+0x4b6c], R13 ;  /* 0x004b6c0d01007387 */ /* 0x0001e20000100800 */
[C---:B------:R-:W-:Y:S02]  /*f8290*/  IMAD.X R24, R2.reuse, 0x1, R24, P5 ;  /* 0x0000000102187824 */ /* 0x040fe400028e0618 */
[C---:B------:R-:W-:Y:S01]  /*f82a0*/  IMAD.X R25, R2.reuse, 0x1, R25, P0 ;  /* 0x0000000102197824 */ /* 0x040fe200000e0619 */
[----:B------:R0:W-:Y:S01]  /*f82b0*/  STL [R1+0x4b08], R14 ;  /* 0x004b080e01007387 */ /* 0x0001e20000100800 */
[----:B------:R-:W-:-:S02]  /*f82c0*/  IMAD.X R26, R2, 0x1, R26, P4 ;  /* 0x00000001021a7824 */ /* 0x000fc400020e061a */
[C---:B------:R-:W-:Y:S01]  /*f82d0*/  IMAD.X R29, R2.reuse, 0x1, R29, P1 ;  /* 0x00000001021d7824 */ /* 0x040fe200008e061d */
[----:B------:R0:W-:Y:S01]  /*f82e0*/  STL [R1+0x4b70], R15 ;  /* 0x004b700f01007387 */ /* 0x0001e20000100800 */
[C---:B------:R-:W-:Y:S02]  /*f82f0*/  IMAD.X R27, R2.reuse, 0x1, R27, P3 ;  /* 0x00000001021b7824 */ /* 0x040fe400018e061b */
[----:B------:R-:W-:Y:S01]  /*f8300*/  IMAD.X R28, R2, 0x1, R28, P2 ;  /* 0x00000001021c7824 */ /* 0x000fe200010e061c */
[----:B------:R0:W-:Y:S04]  /*f8310*/  STL [R1+0x4b04], R4 ;  /* 0x004b040401007387 */ /* 0x0001e80000100800 */
        /* <DEDUP_REMOVED lines=19> */
[----:B------:R0:W-:Y:S01]  /*f8450*/  STL [R1+0x4b64], R28 ;  /* 0x004b641c01007387 */ /* 0x0001e20000100800 */
[----:B--2---:R-:W-:-:S13]  /*f8460*/  ISETP.NE.U32.AND P6, PT, R23, UR49, PT ;  /* 0x0000003117007c0c */ /* 0x004fda000bfc5070 */
[----:B0-----:R-:W-:Y:S05]  /*f8470*/  @P6 BRA `(.L_x_1) ;  /* 0xfffff33000386947 */ /* 0x001fea000383ffff */
.L_x_0:
[----:B------:R-:W3:Y:S01]  /*f8480*/  LDL R3, [R1+0x2010] ;  /* 0x0020100001037983 */ /* 0x000ee20000100800 */
[----:B------:R-:W3:Y:S01]  /*f8490*/  LDCU UR41, c[0x0][0x3b4] ;  /* 0x00007680ff2977ac */ /* 0x000ee20008000800 */
[----:B--2---:R-:W0:Y:S02]  /*f84a0*/  LDC R5, c[0x0][0x3b4] ;  /* 0x0000ed00ff057b82 */ /* 0x004e240000000800 */
[----:B------:R-:W2:Y:S01]  /*f84b0*/  LDL R2, [R1+0x2014] ;  /* 0x0020140001027983 */ /* 0x000ea20000100800 */
[----:B------:R-:W2:Y:S03]  /*f84c0*/  LDCU UR40, c[0x0][0x3b4] ;  /* 0x00007680ff2877ac */ /* 0x000ea60008000800 */
[----:B------:R-:W-:Y:S01]  /*f84d0*/  STL [R1+0x51b8], R28 ;  /* 0x0051b81c01007387 */ /* 0x000fe20000100800 */
[----:B------:R-:W1:Y:S01]  /*f84e0*/  LDCU.64 UR46, c[0x0][0x390] ;  /* 0x00007200ff2e77ac */ /* 0x000e620008000a00 */
[----:B------:R-:W4:Y:S02]  /*f84f0*/  LDC R6, c[0x0][0x3b4] ;  /* 0x0000ed00ff067b82 */ /* 0x000f240000000800 */
[----:B------:R-:W-:Y:S01]  /*f8500*/  STL.64 [R1+0x51b0], R26 ;  /* 0x0051b01a01007387 */ /* 0x000fe20000100a00 */
[----:B------:R-:W0:Y:S03]  /*f8510*/  LDCU.64 UR44, c[0x0][0x390] ;  /* 0x00007200ff2c77ac */ /* 0x000e260008000a00 */
[----:B------:R-:W-:Y:S01]  /*f8520*/  STL.64 [R1+0x51a8], R24 ;  /* 0x0051a81801007387 */ /* 0x000fe20000100a00 */
[----:B------:R-:W0:Y:S01]  /*f8530*/  LDCU.64 UR36, c[0x0][0x390] ;  /* 0x00007200ff2477ac */ /* 0x000e220008000a00 */
[----:B------:R-:W0:Y:S02]  /*f8540*/  LDC R8, c[0x0][0x3b4] ;  /* 0x0000ed00ff087b82 */ /* 0x000e240000000800 */
[----:B------:R-:W-:Y:S01]  /*f8550*/  STL [R1+0x51a0], R21 ;  /* 0x0051a01501007387 */ /* 0x000fe20000100800 */
[----:B------:R-:W0:Y:S03]  /*f8560*/  LDCU.64 UR42, c[0x0][0x390] ;  /* 0x00007200ff2a77ac */ /* 0x000e260008000a00 */
[----:B------:R-:W-:Y:S01]  /*f8570*/  STL.64 [R1+0x5198], R22 ;  /* 0x0051981601007387 */ /* 0x000fe20000100a00 */
[----:B------:R-:W0:Y:S01]  /*f8580*/  LDCU UR77, c[0x0][0x3b8] ;  /* 0x00007700ff4d77ac */ /* 0x000e220008000800 */
[----:B------:R-:W0:Y:S02]  /*f8590*/  LDC R10, c[0x0][0x3b4] ;  /* 0x0000ed00ff0a7b82 */ /* 0x000e240000000800 */
[----:B------:R-:W-:Y:S01]  /*f85a0*/  STL [R1+0x5194], R20 ;  /* 0x0051941401007387 */ /* 0x000fe20000100800 */
[----:B------:R-:W0:Y:S03]  /*f85b0*/  LDCU UR76, c[0x0][0x3b8] ;  /* 0x00007700ff4c77ac */ /* 0x000e260008000800 */
[----:B------:R1:W-:Y:S01]  /*f85c0*/  STL [R1+0x5190], R19 ;  /* 0x0051901301007387 */ /* 0x0003e20000100800 */
[----:B------:R-:W0:Y:S01]  /*f85d0*/  LDCU UR75, c[0x0][0x3b8] ;  /* 0x00007700ff4b77ac */ /* 0x000e220008000800 */
[----:B------:R-:W0:Y:S02]  /*f85e0*/  LDC R13, c[0x0][0x3b4] ;  /* 0x0000ed00ff0d7b82 */ /* 0x000e240000000800 */
[----:B------:R-:W-:Y:S01]  /*f85f0*/  STL [R1+0x5184], R18 ;  /* 0x0051841201007387 */ /* 0x000fe20000100800 */
[----:B------:R-:W0:Y:S03]  /*f8600*/  LDCU UR74, c[0x0][0x3b8] ;  /* 0x00007700ff4a77ac */ /* 0x000e260008000800 */
[----:B------:R-:W-:Y:S01]  /*f8610*/  STL [R1+0x517c], R17 ;  /* 0x00517c1101007387 */ /* 0x000fe20000100800 */
[----:B------:R-:W0:Y:S01]  /*f8620*/  LDCU UR4, c[0x0][0x3b8] ;  /* 0x00007700ff0477ac */ /* 0x000e220008000800 */
[----:B------:R-:W0:Y:S02]  /*f8630*/  LDC R14, c[0x0][0x3b4] ;  /* 0x0000ed00ff0e7b82 */ /* 0x000e240000000800 */
[----:B------:R-:W-:Y:S01]  /*f8640*/  STL [R1+0x5178], R16 ;  /* 0x0051781001007387 */ /* 0x000fe20000100800 */
[----:B------:R-:W0:Y:S03]  /*f8650*/  LDCU UR5, c[0x0][0x3b8] ;  /* 0x00007700ff0577ac */ /* 0x000e260008000800 */
[----:B-1----:R-:W4:Y:S01]  /*f8660*/  LDL R19, [R1+0x1cb8] ;  /* 0x001cb80001137983 */ /* 0x002f220000100800 */
[----:B------:R-:W1:Y:S01]  /*f8670*/  LDCU UR6, c[0x0][0x3b8] ;  /* 0x00007700ff0677ac */ /* 0x000e620008000800 */
        /* <DEDUP_REMOVED lines=55> */
[----:B---3-5:R-:W-:-:S02]  /*f89f0*/  IMAD R0, R3, UR41, RZ ;  /* 0x0000002903007c24 */ /* 0x028fc4000f8e02ff */
[----:B--2---:R-:W-:-:S03]  /*f8a00*/  IMAD R2, R2, UR40, RZ ;  /* 0x0000002802027c24 */ /* 0x004fc6000f8e02ff */
[C---:B------:R-:W-:Y:S01]  /*f8a10*/  IADD3 R4, P0, PT, R0.reuse, UR46, RZ ;  /* 0x0000002e00047c10 */ /* 0x040fe2000ff1e0ff */
[----:B------:R-:W2:Y:S01]  /*f8a20*/  LDCU.64 UR40, c[0x0][0x390] ;  /* 0x00007200ff2877ac */ /* 0x000ea20008000a00 */
[----:B0-----:R-:W-:Y:S02]  /*f8a30*/  IMAD R5, R5, 0x80, R0 ;  /* 0x0000008005057824 */ /* 0x001fe400078e0200 */
[----:B------:R-:W-:Y:S01]  /*f8a40*/  LEA.HI.X.SX32 R20, R0, UR47, 0x1, P0 ;  /* 0x0000002f00147c11 */ /* 0x000fe200080f0eff */
[----:B------:R-:W0:Y:S02]  /*f8a50*/  LDCU.64 UR46, c[0x0][0x390] ;  /* 0x00007200ff2e77ac */ /* 0x000e240008000a00 */
[C---:B------:R-:W-:Y:S01]  /*f8a60*/  IADD3 R0, P0, PT, R5.reuse, UR44, RZ ;  /* 0x0000002c05007c10 */ /* 0x040fe2000ff1e0ff */
[----:B----4-:R-:W-:Y:S01]  /*f8a70*/  IMAD R6, R6, 0x40, R5 ;  /* 0x0000004006067824 */ /* 0x010fe200078e0205 */
[C---:B------:R-:W-:Y:S01]  /*f8a80*/  IADD3 R3, P1, PT, R2.reuse, UR36, RZ ;  /* 0x0000002402037c10 */ /* 0x040fe2000ff3e0ff */
[----:B------:R-:W-:Y:S01]  /*f8a90*/  STL [R1+0x4], R20 ;  /* 0x0000041401007387 */ /* 0x000fe20000100800 */
[----:B------:R-:W-:Y:S01]  /*f8aa0*/  LEA.HI.X.SX32 R21, R5, UR45, 0x1, P0 ;  /* 0x0000002d05157c11 */ /* 0x000fe200080f0eff */
[----:B------:R-:W3:Y:S01]  /*f8ab0*/  LDCU UR45, c[0x0][0x3b8] ;  /* 0x00007700ff2d77ac */ /* 0x000ee20008000800 */
[----:B------:R-:W-:Y:S01]  /*f8ac0*/  LEA.HI.X.SX32 R2, R2, UR37, 0x1, P1 ;  /* 0x0000002502027c11 */ /* 0x000fe200088f0eff */
[----:B------:R-:W-:Y:S01]  /*f8ad0*/  IMAD R8, R8, 0x40, R6 ;  /* 0x0000004008087824 */ /* 0x000fe200078e0206 */
[----:B------:R-:W-:Y:S01]  /*f8ae0*/  IADD3 R5, P0, PT, R6, UR42, RZ ;  /* 0x0000002a06057c10 */ /* 0x000fe2000ff1e0ff */
[----:B------:R-:W4:Y:S02]  /*f8af0*/  LDCU.64 UR36, c[0x0][0x390] ;  /* 0x00007200ff2477ac */ /* 0x000f240008000a00 */
[----:B------:R-:W-:Y:S01]  /*f8b00*/  IMAD R10, R10, 0x40, R8 ;  /* 0x000000400a0a7824 */ /* 0x000fe200078e0208 */
[----:B------:R-:W-:Y:S01]  /*f8b10*/  LEA.HI.X.SX32 R6, R6, UR43, 0x1, P0 ;  /* 0x0000002b06067c11 */ /* 0x000fe200080f0eff */
[----:B------:R-:W-:Y:S01]  /*f8b20*/  STL [R1], R21 ;  /* 0x0000001501007387 */ /* 0x000fe20000100800 */
[C---:B--2---:R-:W-:Y:S01]  /*f8b30*/  IADD3 R7, P0, PT, R8.reuse, UR40, RZ ;  /* 0x0000002808077c10 */ /* 0x044fe2000ff1e0ff */
[----:B------:R-:W-:Y:S01]  /*f8b40*/  IMAD R13, R13, 0x40, R10 ;  /* 0x000000400d0d7824 */ /* 0x000fe200078e020a */
[----:B------:R-:W-:Y:S01]  /*f8b50*/  LOP3.LUT R15, R15, 0xfffffffe, RZ, 0xc0, !PT ;  /* 0xfffffffe0f0f7812 */ /* 0x000fe200078ec0ff */
[----:B------:R-:W2:Y:S01]  /*f8b60*/  LDCU UR44, c[0x0][0x398] ;  /* 0x00007300ff2c77ac */ /* 0x000ea20008000800 */
[----:B------:R-:W-:-:S02]  /*f8b70*/  LEA.HI.X.SX32 R8, R8, UR41, 0x1, P0 ;  /* 0x0000002908087c11 */ /* 0x000fc400080f0eff */
[----:B0-----:R-:W-:Y:S01]  /*f8b80*/  IADD3 R9, P0, PT, R10, UR46, RZ ;  /* 0x0000002e0a097c10 */ /* 0x001fe2000ff1e0ff */
[----:B---3--:R-:W-:-:S03]  /*f8b90*/  IMAD R12, R19, UR45, RZ ;  /* 0x0000002d130c7c24 */ /* 0x008fc6000f8e02ff */
[----:B------:R-:W-:Y:S01]  /*f8ba0*/  LEA.HI.X.SX32 R10, R10, UR47, 0x1, P0 ;  /* 0x0000002f0a0a7c11 */ /* 0x000fe200080f0eff */
[----:B------:R-:W-:Y:S01]  /*f8bb0*/  STL.64 [R1+0x5c10], R8 ;  /* 0x005c100801007387 */ /* 0x000fe20000100a00 */
[----:B----4-:R-:W-:Y:S01]  /*f8bc0*/  IADD3 R11, P0, PT, R13, UR36, RZ ;  /* 0x000000240d0b7c10 */ /* 0x010fe2000ff1e0ff */
[----:B------:R-:W-:Y:S01]  /*f8bd0*/  IMAD R14, R14, 0x40, R13 ;  /* 0x000000400e0e7824 */ /* 0x000fe200078e020d */
[----:B------:R-:W0:Y:S01]  /*f8be0*/  LDCU UR42, c[0x0][0x398] ;  /* 0x00007300ff2a77ac */ /* 0x000e220008000800 */
[----:B------:R-:W-:Y:S01]  /*f8bf0*/  STL [R1+0x5c18], R9 ;  /* 0x005c180901007387 */ /* 0x000fe20000100800 */
[----:B------:R-:W3:Y:S03]  /*f8c00*/  LDCU UR43, c[0x0][0x398] ;  /* 0x00007300ff2b77ac */ /* 0x000ee60008000800 */
[----:B------:R4:W-:Y:S01]  /*f8c10*/  STL [R1+0x5c04], R10 ;  /* 0x005c040a01007387 */ /* 0x0009e20000100800 */
[----:B------:R-:W0:Y:S03]  /*f8c20*/  LDCU UR40, c[0x0][0x398] ;  /* 0x00007300ff2877ac */ /* 0x000e260008000800 */
[----:B------:R1:W-:Y:S01]  /*f8c30*/  STL [R1+0x5bdc], R11 ;  /* 0x005bdc0b01007387 */ /* 0x0003e20000100800 */
[----:B------:R-:W0:Y:S01]  /*f8c40*/  LDCU UR41, c[0x0][0x398] ;  /* 0x00007300ff2977ac */ /* 0x000e220008000800 */
[----:B----4-:R-:W-:-:S02]  /*f8c50*/  VIADD R10, R12, UR77 ;  /* 0x0000004d0c0a7c36 */ /* 0x010fc40008000000 */
[----:B------:R4:W-:Y:S01]  /*f8c60*/  STL [R1+0x134], R12 ;  /* 0x0001340c01007387 */ /* 0x0009e20000100800 */
[----:B------:R-:W0:Y:S01]  /*f8c70*/  LDCU UR36, c[0x0][0x398] ;  /* 0x00007300ff2477ac */ /* 0x000e220008000800 */
[----:B-1----:R-:W-:Y:S02]  /*f8c80*/  VIADD R11, R10, UR76 ;  /* 0x0000004c0a0b7c36 */ /* 0x002fe40008000000 */
[----:B------:R-:W-:Y:S01]  /*f8c90*/  STL [R1+0x12c], R10 ;  /* 0x00012c0a01007387 */ /* 0x000fe20000100800 */
[----:B------:R-:W1:Y:S01]  /*f8ca0*/  LDCU UR45, c[0x0][0x398] ;  /* 0x00007300ff2d77ac */ /* 0x000e620008000800 */
[----:B------:R-:W-:Y:S02]  /*f8cb0*/  VIADD R8, R11, UR75 ;  /* 0x0000004b0b087c36 */ /* 0x000fe40008000000 */
[----:B------:R-:W-:Y:S01]  /*f8cc0*/  STL [R1+0x124], R11 ;  /* 0x0001240b01007387 */ /* 0x000fe20000100800 */
[----:B------:R-:W0:Y:S03]  /*f8cd0*/  LDCU UR46, c[0x0][0x398] ;  /* 0x00007300ff2e77ac */ /* 0x000e260008000800 */
[----:B------:R2:W-:Y:S01]  /*f8ce0*/  STL [R1+0x108], R8 ;  /* 0x0001080801007387 */ /* 0x0005e20000100800 */
[----:B----4-:R-:W-:Y:S01]  /*f8cf0*/  LEA.HI.X.SX32 R12, R13, UR37, 0x1, P0 ;  /* 0x000000250d0c7c11 */ /* 0x010fe200080f0eff */
[----:B------:R-:W4:Y:S01]  /*f8d00*/  LDCU UR37, c[0x0][0x398] ;  /* 0x00007300ff2577ac */ /* 0x000f220008000800 */
[----:B------:R-:W0:Y:S01]  /*f8d10*/  LDCU UR47, c[0x0][0x398] ;  /* 0x00007300ff2f77ac */ /* 0x000e220008000800 */
[----:B--2---:R-:W-:Y:S01]  /*f8d20*/  VIADD R8, R8, UR74 ;  /* 0x0000004a08087c36 */ /* 0x004fe20008000000 */
[----:B------:R-:W2:Y:S04]  /*f8d30*/  LDCU UR77, c[0x0][0x398] ;  /* 0x00007300ff4d77ac */ /* 0x000ea80008000800 */
[----:B------:R0:W-:Y:S01]  /*f8d40*/  STL [R1+0x114], R8 ;  /* 0x0001140801007387 */ /* 0x0001e20000100800 */
[----:B------:R-:W1:Y:S01]  /*f8d50*/  LDCU UR75, c[0x0][0x398] ;  /* 0x00007300ff4b77ac */ /* 0x000e620008000800 */
[----:B------:R-:W1:Y:S01]  /*f8d60*/  LDCU UR76, c[0x0][0x398] ;  /* 0x00007300ff4c77ac */ /* 0x000e620008000800 */
[----:B------:R-:W1:Y:S01]  /*f8d70*/  LDCU UR74, c[0x0][0x398] ;  /* 0x00007300ff4a77ac */ /* 0x000e620008000800 */
[----:B0-----:R-:W-:Y:S01]  /*f8d80*/  VIADD R8, R8, UR4 ;  /* 0x0000000408087c36 */ /* 0x001fe20008000000 */
[----:B------:R-:W0:Y:S04]  /*f8d90*/  LDCU UR4, c[0x0][0x398] ;  /* 0x00007300ff0477ac */ /* 0x000e280008000800 */
[----:B------:R1:W-:Y:S02]  /*f8da0*/  STL [R1+0x10c], R8 ;  /* 0x00010c0801007387 */ /* 0x0003e40000100800 */
[----:B-1----:R-:W-:Y:S01]  /*f8db0*/  VIADD R8, R8, UR5 ;  /* 0x0000000508087c36 */ /* 0x002fe20008000000 */
[----:B------:R-:W1:Y:S04]  /*f8dc0*/  LDCU UR5, c[0x0][0x398] ;  /* 0x00007300ff0577ac */ /* 0x000e680008000800 */
[----:B------:R0:W-:Y:S02]  /*f8dd0*/  STL [R1+0x104], R8 ;  /* 0x0001040801007387 */ /* 0x0001e40000100800 */
[----:B0-----:R-:W-:-:S05]  /*f8de0*/  VIADD R8, R8, UR6 ;  /* 0x0000000608087c36 */ /* 0x001fca0008000000 */
[----:B------:R0:W-:Y:S02]  /*f8df0*/  STL [R1+0x100], R8 ;  /* 0x0001000801007387 */ /* 0x0001e40000100800 */
[----:B0-----:R-:W-:Y:S01]  /*f8e00*/  VIADD R8, R8, UR7 ;  /* 0x0000000708087c36 */ /* 0x001fe20008000000 */
[----:B------:R-:W0:Y:S04]  /*f8e10*/  LDCU.64 UR6, c[0x0][0x390] ;  /* 0x00007200ff0677ac */ /* 0x000e280008000a00 */
[----:B------:R1:W-:Y:S02]  /*f8e20*/  STL [R1+0xfc], R8 ;  /* 0x0000fc0801007387 */ /* 0x0003e40000100800 */
[----:B-1----:R-:W-:-:S05]  /*f8e30*/  VIADD R8, R8, UR8 ;  /* 0x0000000808087c36 */ /* 0x002fca0008000000 */
[----:B------:R1:W-:Y:S04]  /*f8e40*/  STL [R1+0xf8], R8 ;  /* 0x0000f80801007387 */ /* 0x0003e80000100800 */
[----:B------:R-:W-:Y:S01]  /*f8e50*/  STL [R1+0x5c4c], R10 ;  /* 0x005c4c0a01007387 */ /* 0x000fe20000100800 */
[----:B-1----:R-:W-:-:S03]  /*f8e60*/  VIADD R8, R8, UR9 ;  /* 0x0000000908087c36 */ /* 0x002fc60008000000 */
[----:B------:R-:W-:Y:S01]  /*f8e70*/  STL [R1+0x5c48], R20 ;  /* 0x005c481401007387 */ /* 0x000fe20000100800 */
[----:B0-----:R-:W-:Y:S01]  /*f8e80*/  IADD3 R13, P0, PT, R14, UR6, RZ ;  /* 0x000000060e0d7c10 */ /* 0x001fe2000ff1e0ff */
[----:B------:R-:W0:Y:S02]  /*f8e90*/  LDCU.64 UR8, c[0x0][0x398] ;  /* 0x00007300ff0877ac */ /* 0x000e240008000a00 */
[----:B------:R-:W-:Y:S01]  /*f8ea0*/  STL [R1+0x5c44], R2 ;  /* 0x005c440201007387 */ /* 0x000fe20000100800 */
[----:B------:R-:W1:Y:S03]  /*f8eb0*/  LDCU UR6, c[0x0][0x398] ;  /* 0x00007300ff0677ac */ /* 0x000e660008000800 */
[----:B------:R2:W-:Y:S04]  /*f8ec0*/  STL [R1+0xf4], R8 ;  /* 0x0000f40801007387 */ /* 0x0005e80000100800 */
[----:B------:R0:W-:Y:S01]  /*f8ed0*/  STL [R1+0x5c40], R0 ;  /* 0x005c400001007387 */ /* 0x0001e20000100800 */
[----:B--2---:R-:W-:-:S03]  /*f8ee0*/  VIADD R8, R8, UR10 ;  /* 0x0000000a08087c36 */ /* 0x004fc60008000000 */
[----:B------:R-:W-:Y:S01]  /*f8ef0*/  STL [R1+0x5c3c], R5 ;  /* 0x005c3c0501007387 */ /* 0x000fe20000100800 */
[----:B------:R-:W-:Y:S01]  /*f8f00*/  LEA.HI.X.SX32 R14, R14, UR7, 0x1, P0 ;  /* 0x000000070e0e7c11 */ /* 0x000fe200080f0eff */
[----:B------:R-:W2:Y:S01]  /*f8f10*/  LDCU UR7, c[0x0][0x398] ;  /* 0x00007300ff0777ac */ /* 0x000ea20008000800 */
[----:B0-----:R-:W-:Y:S01]  /*f8f20*/  VIADD R0, R8, UR11 ;  /* 0x0000000b08007c36 */ /* 0x001fe20008000000 */
[----:B------:R-:W-:Y:S01]  /*f8f30*/  STL [R1+0x5c38], R21 ;  /* 0x005c381501007387 */ /* 0x000fe20000100800 */
[----:B------:R-:W0:Y:S03]  /*f8f40*/  LDCU UR11, c[0x0][0x3b8] ;  /* 0x00007700ff0b77ac */ /* 0x000e260008000800 */
[----:B------:R-:W-:Y:S01]  /*f8f50*/  STL.64 [R1+0x5c20], R6 ;  /* 0x005c200601007387 */ /* 0x000fe20000100a00 */
[----:B------:R-:W0:Y:S03]  /*f8f60*/  LDCU UR10, c[0x0][0x398] ;  /* 0x00007300ff0a77ac */ /* 0x000e260008000800 */
[----:B------:R-:W-:Y:S04]  /*f8f70*/  STL [R1+0xf0], R8 ;  /* 0x0000f00801007387 */ /* 0x000fe80000100800 */
[----:B------:R1:W-:Y:S02]  /*f8f80*/  STL [R1+0xec], R0 ;  /* 0x0000ec0001007387 */ /* 0x0003e40000100800 */
[----:B-1----:R-:W-:-:S05]  /*f8f90*/  VIADD R0, R0, UR12 ;  /* 0x0000000c00007c36 */ /* 0x002fca0008000000 */
[----:B------:R1:W-:Y:S02]  /*f8fa0*/  STL [R1+0xe8], R0 ;  /* 0x0000e80001007387 */ /* 0x0003e40000100800 */
[----:B-1----:R-:W-:Y:S01]  /*f8fb0*/  VIADD R0, R0, UR13 ;  /* 0x0000000d00007c36 */ /* 0x002fe20008000000 */
[----:B------:R-:W1:Y:S04]  /*f8fc0*/  LDCU.64 UR12, c[0x0][0x398] ;  /* 0x00007300ff0c77ac */ /* 0x000e680008000a00 */
[----:B------:R0:W-:Y:S02]  /*f8fd0*/  STL [R1+0xe4], R0 ;  /* 0x0000e40001007387 */ /* 0x0001e40000100800 */
[----:B0-----:R-:W-:Y:S01]  /*f8fe0*/  VIADD R0, R0, UR14 ;  /* 0x0000000e00007c36 */ /* 0x001fe20008000000 */
[----:B------:R-:W0:Y:S04]  /*f8ff0*/  LDCU UR14, c[0x0][0x3b8] ;  /* 0x00007700ff0e77ac */ /* 0x000e280008000800 */
[----:B------:R1:W-:Y:S02]  /*f9000*/  STL [R1+0xe0], R0 ;  /* 0x0000e00001007387 */ /* 0x0003e40000100800 */
[----:B-1----:R-:W-:Y:S01]  /*f9010*/  VIADD R0, R0, UR15 ;  /* 0x0000000f00007c36 */ /* 0x002fe20008000000 */
[----:B------:R-:W1:Y:S04]  /*f9020*/  LDCU UR15, c[0x0][0x3b8] ;  /* 0x00007700ff0f77ac */ /* 0x000e680008000800 */
        /* <DEDUP_REMOVED lines=26> */
[----:B------:R-:W0:Y:S03]  /*f91d0*/  LDCU UR24, c[0x0][0x398] ;  /* 0x00007300ff1877ac */ /* 0x000e260008000800 */
[----:B------:R-:W-:Y:S01]  /*f91e0*/  VIADD R22, R0, UR25 ;  /* 0x0000001900167c36 */ /* 0x000fe20008000000 */
[----:B------:R1:W-:Y:S01]  /*f91f0*/  STL [R1+0xb8], R0 ;  /* 0x0000b80001007387 */ /* 0x0003e20000100800 */
[----:B------:R-:W0:Y:S02]  /*f9200*/  LDCU UR25, c[0x0][0x398] ;  /* 0x00007300ff1977ac */ /* 0x000e240008000800 */
[----:B-1----:R-:W-:-:S04]  /*f9210*/  VIADD R0, R22, UR26 ;  /* 0x0000001a16007c36 */ /* 0x002fc80008000000 */
[----:B------:R-:W-:Y:S01]  /*f9220*/  VIADD R0, R0, UR27 ;  /* 0x0000001b00007c36 */ /* 0x000fe20008000000 */
[----:B------:R-:W1:Y:S04]  /*f9230*/  LDCU.64 UR26, c[0x0][0x398] ;  /* 0x00007300ff1a77ac */ /* 0x000e680008000a00 */
[----:B------:R0:W-:Y:S02]  /*f9240*/  STL [R1+0xac], R0 ;  /* 0x0000ac0001007387 */ /* 0x0001e40000100800 */
[----:B0-----:R-:W-:-:S05]  /*f9250*/  VIADD R0, R0, UR28 ;  /* 0x0000001c00007c36 */ /* 0x001fca0008000000 */
[----:B------:R0:W-:Y:S02]  /*f9260*/  STL [R1+0xa8], R0 ;  /* 0x0000a80001007387 */ /* 0x0001e40000100800 */
[----:B0-----:R-:W-:Y:S01]  /*f9270*/  VIADD R0, R0, UR29 ;  /* 0x0000001d00007c36 */ /* 0x001fe20008000000 */
[----:B------:R-:W0:Y:S04]  /*f9280*/  LDCU.64 UR28, c[0x0][0x398] ;  /* 0x00007300ff1c77ac */ /* 0x000e280008000a00 */
        /* <DEDUP_REMOVED lines=9> */
[----:B------:R0:W-:Y:S04]  /*f9320*/  STL [R1+0x98], R0 ;  /* 0x0000980001007387 */ /* 0x0001e80000100800 */
[----:B------:R-:W2:Y:S04]  /*f9330*/  LDL.LU R23, [R1+0x1000] ;  /* 0x0010000001177983 */ /* 0x000ea80000300800 */
[----:B------:R-:W2:Y:S01]  /*f9340*/  LDL.LU R26, [R1+0x1004] ;  /* 0x00100400011a7983 */ /* 0x000ea20000300800 */
[----:B0-----:R-:W-:Y:S01]  /*f9350*/  VIADD R0, R0, UR33 ;  /* 0x0000002100007c36 */ /* 0x001fe20008000000 */
[----:B------:R-:W0:Y:S02]  /*f9360*/  LDCU UR33, c[0x0][0x398] ;  /* 0x00007300ff2177ac */ /* 0x000e240008000800 */
[----:B------:R-:W-:Y:S04]  /*f9370*/  STL [R1+0x5c58], R4 ;  /* 0x005c580401007387 */ /* 0x000fe80000100800 */
[----:B------:R1:W-:Y:S04]  /*f9380*/  STL [R1+0x94], R0 ;  /* 0x0000940001007387 */ /* 0x0003e80000100800 */
[----:B------:R-:W-:Y:S01]  /*f9390*/  STL [R1+0x5c54], R3 ;  /* 0x005c540301007387 */ /* 0x000fe20000100800 */
[----:B-1----:R-:W-:-:S03]  /*f93a0*/  VIADD R0, R0, UR34 ;  /* 0x0000002200007c36 */ /* 0x002fc60008000000 */
[----:B------:R-:W-:Y:S04]  /*f93b0*/  STL [R1+0x5c50], R11 ;  /* 0x005c500b01007387 */ /* 0x000fe80000100800 */
[----:B------:R1:W-:Y:S04]  /*f93c0*/  STL [R1+0x90], R0 ;  /* 0x0000900001007387 */ /* 0x0003e80000100800 */
[----:B------:R-:W3:Y:S04]  /*f93d0*/  LDL.LU R25, [R1+0x1008] ;  /* 0x0010080001197983 */ /* 0x000ee80000300800 */
[----:B------:R-:W3:Y:S01]  /*f93e0*/  LDL.LU R27, [R1+0x100c] ;  /* 0x00100c00011b7983 */ /* 0x000ee20000300800 */
[----:B-1----:R-:W-:Y:S01]  /*f93f0*/  VIADD R0, R0, UR35 ;  /* 0x0000002300007c36 */ /* 0x002fe20008000000 */
[----:B------:R-:W1:Y:S04]  /*f9400*/  LDCU.64 UR34, c[0x0][0x398] ;  /* 0x00007300ff2277ac */ /* 0x000e680008000a00 */
[----:B------:R0:W-:Y:S04]  /*f9410*/  STL [R1+0x8c], R0 ;  /* 0x00008c0001007387 */ /* 0x0001e80000100800 */
[----:B------:R-:W4:Y:S04]  /*f9420*/  LDL.LU R21, [R1+0xff0] ;  /* 0x000ff00001157983 */ /* 0x000f280000300800 */
[----:B------:R-:W4:Y:S01]  /*f9430*/  LDL R2, [R1+0xff4] ;  /* 0x000ff40001027983 */ /* 0x000f220000100800 */
[----:B0-----:R-:W-:Y:S01]  /*f9440*/  VIADD R0, R0, UR48 ;  /* 0x0000003000007c36 */ /* 0x001fe20008000000 */
[----:B------:R-:W0:Y:S02]  /*f9450*/  LDCU UR48, c[0x0][0x398] ;  /* 0x00007300ff3077ac */ /* 0x000e240008000800 */
[----:B------:R-:W4:Y:S04]  /*f9460*/  LDL.LU R20, [R1+0xff8] ;  /* 0x000ff80001147983 */ /* 0x000f280000300800 */
[----:B------:R1:W-:Y:S04]  /*f9470*/  STL [R1+0x88], R0 ;  /* 0x0000880001007387 */ /* 0x0003e80000100800 */
[----:B------:R-:W4:Y:S01]  /*f9480*/  LDL.LU R10, [R1+0xffc] ;  /* 0x000ffc00010a7983 */ /* 0x000f220000300800 */
[----:B-1----:R-:W-:Y:S01]  /*f9490*/  VIADD R0, R0, UR49 ;  /* 0x0000003100007c36 */ /* 0x002fe20008000000 */
[----:B------:R-:W1:Y:S04]  /*f94a0*/  LDCU UR49, c[0x0][0x398] ;  /* 0x00007300ff3177ac */ /* 0x000e680008000800 */
[----:B------:R0:W-:Y:S04]  /*f94b0*/  STL [R1+0x84], R0 ;  /* 0x0000840001007387 */ /* 0x0001e80000100800 */
[----:B------:R-:W4:Y:S04]  /*f94c0*/  LDL.LU R16, [R1+0xfe0] ;  /* 0x000fe00001107983 */ /* 0x000f280000300800 */
[----:B------:R-:W4:Y:S01]  /*f94d0*/  LDL R18, [R1+0xfe4] ;  /* 0x000fe40001127983 */ /* 0x000f220000100800 */
[----:B0-----:R-:W-:Y:S01]  /*f94e0*/  VIADD R0, R0, UR50 ;  /* 0x0000003200007c36 */ /* 0x001fe20008000000 */
[----:B------:R-:W0:Y:S04]  /*f94f0*/  LDCU UR50, c[0x0][0x398] ;  /* 0x00007300ff3277ac */ /* 0x000e280008000800 */
[----:B------:R1:W-:Y:S04]  /*f9500*/  STL [R1+0x80], R0 ;  /* 0x0000800001007387 */ /* 0x0003e80000100800 */
[----:B------:R-:W-:Y:S04]  /*f9510*/  STL [R1+0x5bc0], R12 ;  /* 0x005bc00c01007387 */ /* 0x000fe80000100800 */
[----:B------:R-:W4:Y:S04]  /*f9520*/  LDL.LU R9, [R1+0xfe8] ;  /* 0x000fe80001097983 */ /* 0x000f280000300800 */
[----:B------:R-:W4:Y:S01]  /*f9530*/  LDL.LU R28, [R1+0xfec] ;  /* 0x000fec00011c7983 */ /* 0x000f220000300800 */
[----:B-1----:R-:W-:Y:S01]  /*f9540*/  VIADD R0, R0, UR51 ;  /* 0x0000003300007c36 */ /* 0x002fe20008000000 */
[----:B------:R-:W1:Y:S04]  /*f9550*/  LDCU UR51, c[0x0][0x398] ;  /* 0x00007300ff3377ac */ /* 0x000e680008000800 */
[----:B------:R0:W-:Y:S04]  /*f9560*/  STL [R1+0x7c], R0 ;  /* 0x00007c0001007387 */ /* 0x0001e80000100800 */
[----:B------:R-:W4:Y:S04]  /*f9570*/  LDL.LU R17, [R1+0xfd0] ;  /* 0x000fd00001117983 */ /* 0x000f280000300800 */
[----:B------:R-:W4:Y:S01]  /*f9580*/  LDL.LU R24, [R1+0xfd4] ;  /* 0x000fd40001187983 */ /* 0x000f220000300800 */
        /* <DEDUP_REMOVED lines=8> */
[----:B------:R1:W-:Y:S04]  /*f9610*/  STL [R1+0x70], R0 ;  /* 0x0000700001007387 */ /* 0x0003e80000100800 */
[----:B------:R-:W-:Y:S01]  /*f9620*/  STL [R1+0x5b80], R13 ;  /* 0x005b800d01007387 */ /* 0x000fe20000100800 */
[----:B-1----:R-:W-:Y:S01]  /*f9630*/  VIADD R0, R0, UR55 ;  /* 0x0000003700007c36 */ /* 0x002fe20008000000 */
[----:B------:R-:W1:Y:S04]  /*f9640*/  LDCU UR55, c[0x0][0x398] ;  /* 0x00007300ff3777ac */ /* 0x000e680008000800 */
[----:B------:R0:W-:Y:S02]  /*f9650*/  STL [R1+0x6c], R0 ;  /* 0x00006c0001007387 */ /* 0x0001e40000100800 */
[----:B0-----:R-:W-:Y:S01]  /*f9660*/  VIADD R0, R0, UR56 ;  /* 0x0000003800007c36 */ /* 0x001fe20008000000 */
[----:B------:R-:W0:Y:S01]  /*f9670*/  LDCU UR56, c[0x0][0x398] ;  /* 0x00007300ff3877ac */ /* 0x000e220008000800 */
[----:B--2---:R-:W-:-:S02]  /*f9680*/  F2FP.SATFINITE.E4M3.F32.PACK_AB_MERGE_C R3, R26, R23, RZ ;  /* 0x000000171a03723e */ /* 0x004fc400048070ff */
[----:B------:R-:W2:Y:S04]  /*f9690*/  LDL.LU R23, [R1+0xfd8] ;  /* 0x000fd80001177983 */ /* 0x000ea80000300800 */
[----:B------:R-:W2:Y:S04]  /*f96a0*/  LDL.LU R26, [R1+0xfdc] ;  /* 0x000fdc00011a7983 */ /* 0x000ea80000300800 */
[----:B------:R3:W-:Y:S04]  /*f96b0*/  STL [R1+0x16c], R3 ;  /* 0x00016c0301007387 */ /* 0x0007e80000100800 */
[----:B------:R0:W-:Y:S04]  /*f96c0*/  STL [R1+0x68], R0 ;  /* 0x0000680001007387 */ /* 0x0001e80000100800 */
[----:B------:R-:W2:Y:S04]  /*f96d0*/  LDL.LU R5, [R1+0xfc0] ;  /* 0x000fc00001057983 */ /* 0x000ea80000300800 */
[----:B------:R-:W2:Y:S01]  /*f96e0*/  LDL.LU R8, [R1+0xfc4] ;  /* 0x000fc40001087983 */ /* 0x000ea20000300800 */
[----:B---3--:R-:W-:-:S05]  /*f96f0*/  F2FP.SATFINITE.E4M3.F32.PACK_AB_MERGE_C R3, R27, R25, RZ ;  /* 0x000000191b03723e */ /* 0x008fca00048070ff */
[----:B------:R4:W-:Y:S04]  /*f9700*/  STL [R1+0x170], R3 ;  /* 0x0001700301007387 */ /* 0x0009e80000100800 */
[----:B------:R-:W3:Y:S04]  /*f9710*/  LDL.LU R25, [R1+0xfc8] ;  /* 0x000fc80001197983 */ /* 0x000ee80000300800 */
[----:B------:R-:W3:Y:S01]  /*f9720*/  LDL.LU R27, [R1+0xfcc] ;  /* 0x000fcc00011b7983 */ /* 0x000ee20000300800 */
[----:B0-----:R-:W-:Y:S01]  /*f9730*/  VIADD R0, R0, UR57 ;  /* 0x0000003900007c36 */ /* 0x001fe20008000000 */
[----:B----4-:R-:W-:Y:S01]  /*f9740*/  F2FP.SATFINITE.E4M3.F32.PACK_AB_MERGE_C R3, R2, R21, RZ ;  /* 0x000000150203723e */ /* 0x010fe200048070ff */
[----:B------:R-:W0:Y:S03]  /*f9750*/  LDCU UR57, c[0x0][0x398] ;  /* 0x00007300ff3977ac */ /* 0x000e260008000800 */
[----:B------:R4:W-:Y:S04]  /*f9760*/  STL [R1+0x64], R0 ;  /* 0x0000640001007387 */ /* 0x0009e80000100800 */
[----:B------:R-:W-:Y:S01]  /*f9770*/  STL [R1+0x540], R3 ;  /* 0x0005400301007387 */ /* 0x000fe20000100800 */
[----:B------:R-:W-:Y:S01]  /*f9780*/  F2FP.SATFINITE.E4M3.F32.PACK_AB_MERGE_C R2, R10, R20, RZ ;  /* 0x000000140a02723e */ /* 0x000fe200048070ff */
[----:B----4-:R-:W-:Y:S01]  /*f9790*/  VIADD R0, R0, UR58 ;  /* 0x0000003a00007c36 */ /* 0x010fe20008000000 */
[----:B------:R-:W4:Y:S03]  /*f97a0*/  LDCU UR58, c[0x0][0x398] ;  /* 0x00007300ff3a77ac */ /* 0x000f260008000800 */
[----:B------:R0:W-:Y:S04]  /*f97b0*/  STL [R1+0x5bc], R2 ;  /* 0x0005bc0201007387 */ /* 0x0001e80000100800 */
[----:B------:R-:W4:Y:S04]  /*f97c0*/  LDL.LU R13, [R1+0xfb0] ;  /* 0x000fb000010d7983 */ /* 0x000f280000300800 */
[----:B------:R-:W4:Y:S04]  /*f97d0*/  LDL.LU R12, [R1+0xfb4] ;  /* 0x000fb400010c7983 */ /* 0x000f280000300800 */
[----:B------:R-:W4:Y:S01]  /*f97e0*/  LDL.LU R11, [R1+0xfb8] ;  /* 0x000fb800010b7983 */ /* 0x000f220000300800 */
[----:B0-----:R-:W-:-:S03]  /*f97f0*/  F2FP.SATFINITE.E4M3.F32.PACK_AB_MERGE_C R2, R18, R16, RZ ;  /* 0x000000101202723e */ /* 0x001fc600048070ff */
[----:B------:R-:W-:Y:S04]  /*f9800*/  STL [R1+0x60], R0 ;  /* 0x0000600001007387 */ /* 0x000fe80000100800 */
[----:B------:R-:W4:Y:S04]  /*f9810*/  LDL.LU R20, [R1+0xfbc] ;  /* 0x000fbc0001147983 */ /* 0x000f280000300800 */
[----:B------:R-:W4:Y:S04]  /*f9820*/  LDL.LU R16, [R1+0xfa0] ;  /* 0x000fa00001107983 */ /* 0x000f280000300800 */
[----:B------:R-:W4:Y:S04]  /*f9830*/  LDL.LU R18, [R1+0xfa4] ;  /* 0x000fa40001127983 */ /* 0x000f280000300800 */
[----:B------:R0:W-:Y:S04]  /*f9840*/  STL [R1+0x50c], R2 ;  /* 0x00050c0201007387 */ /* 0x0001e80000100800 */
[----:B------:R-:W4:Y:S01]  /*f9850*/  LDL.LU R10, [R1+0xfa8] ;  /* 0x000fa800010a7983 */ /* 0x000f220000300800 */
[----:B0-----:R-:W-:-:S05]  /*f9860*/  F2FP.SATFINITE.E4M3.F32.PACK_AB_MERGE_C R2, R28, R9, RZ ;  /* 0x000000091c02723e */ /* 0x001fca00048070ff */
[----:B------:R-:W-:Y:S04]  /*f9870*/  STL [R1+0x538], R2 ;  /* 0x0005380201007387 */ /* 0x000fe80000100800 */
[----:B------:R-:W4:Y:S01]  /*f9880*/  LDL.LU R28, [R1+0xfac] ;  /* 0x000fac00011c7983 */ /* 0x000f220000300800 */
[----:B------:R-:W-:Y:S01]  /*f9890*/  VIADD R3, R0, UR59 ;  /* 0x0000003b00037c36 */ /* 0x000fe20008000000 */
[----:B------:R-:W-:Y:S01]  /*f98a0*/  F2FP.SATFINITE.E4M3.F32.PACK_AB_MERGE_C R0, R24, R17, RZ ;  /* 0x000000111800723e */ /* 0x000fe200048070ff */
[----:B------:R-:W0:Y:S03]  /*f98b0*/  LDCU UR59, c[0x0][0x398] ;  /* 0x00007300ff3b77ac */ /* 0x000e260008000800 */
[----:B------:R-:W-:Y:S04]  /*f98c0*/  STL [R1+0x5c], R3 ;  /* 0x00005c0301007387 */ /* 0x000fe80000100800 */
[----:B------:R-:W4:Y:S04]  /*f98d0*/  LDL.LU R4, [R1+0xf90] ;  /* 0x000f900001047983 */ /* 0x000f280000300800 */
[----:B------:R0:W-:Y:S04]  /*f98e0*/  STL [R1+0x4c0], R0 ;  /* 0x0004c00001007387 */ /* 0x0001e80000100800 */
[----:B------:R-:W4:Y:S04]  /*f98f0*/  LDL.LU R6, [R1+0xf94] ;  /* 0x000f940001067983 */ /* 0x000f280000300800 */
[----:B------:R-:W4:Y:S04]  /*f9900*/  LDL.LU R7, [R1+0xf98] ;  /* 0x000f980001077983 */ /* 0x000f280000300800 */
[----:B------:R-:W4:Y:S04]  /*f9910*/  LDL R21, [R1+0xf9c] ;  /* 0x000f9c0001157983 */ /* 0x000f280000100800 */
[----:B0-----:R-:W4:Y:S04]  /*f9920*/  LDL.LU R0, [R1+0xf80] ;  /* 0x000f800001007983 */ /* 0x001f280000300800 */
[----:B------:R-:W4:Y:S04]  /*f9930*/  LDL R2, [R1+0xf84] ;  /* 0x000f840001027983 */ /* 0x000f280000100800 */
[----:B------:R-:W4:Y:S04]  /*f9940*/  LDL.LU R17, [R1+0xf88] ;  /* 0x000f880001117983 */ /* 0x000f280000300800 */
[----:B------:R-:W4:Y:S01]  /*f9950*/  LDL R24, [R1+0xf8c] ;  /* 0x000f8c0001187983 */ /* 0x000f220000100800 */
[----:B------:R-:W-:Y:S01]  /*f9960*/  VIADD R9, R3, UR60 ;  /* 0x0000003c03097c36 */ /* 0x000fe20008000000 */
[----:B------:R-:W0:Y:S01]  /*f9970*/  LDCU UR60, c[0x0][0x398] ;  /* 0x00007300ff3c77ac */ /* 0x000e220008000800 */
[----:B--2---:R-:W-:-:S02]  /*f9980*/  F2FP.SATFINITE.E4M3.F32.PACK_AB_MERGE_C R26, R26, R23, RZ ;  /* 0x000000171a1a723e */ /* 0x004fc400048070ff */
[----:B------:R-:W2:Y:S04]  /*f9990*/  LDL.LU R23, [R1+0xf70] ;  /* 0x000f700001177983 */ /* 0x000ea80000300800 */
[----:B------:R0:W-:Y:S04]  /*f99a0*/  STL [R1+0x4cc], R26 ;  /* 0x0004cc1a01007387 */ /* 0x0001e80000100800 */
[----:B0-----:R-:W2:Y:S01]  /*f99b0*/  LDL.LU R26, [R1+0xf74] ;  /* 0x000f7400011a7983 */ /* 0x001ea20000300800 */
[----:B------:R-:W-:-:S03]  /*f99c0*/  F2FP.SATFINITE.E4M3.F32.PACK_AB_MERGE_C R8, R8, R5, RZ ;  /* 0x000000050808723e */ /* 0x000fc600048070ff */
[----:B------:R-:W2:Y:S04]  /*f99d0*/  LDL.LU R5, [R1+0xf78] ;  /* 0x000f780001057983 */ /* 0x000ea80000300800 */
[----:B------:R0:W-:Y:S04]  /*f99e0*/  STL [R1+0x398], R8 ;  /* 0x0003980801007387 */ /* 0x0001e80000100800 */
[----:B0-----:R-:W2:Y:S01]  /*f99f0*/  LDL.LU R8, [R1+0xf7c] ;  /* 0x000f7c0001087983 */ /* 0x001ea20000300800 */
[----:B---3--:R-:W-:-:S05]  /*f9a00*/  F2FP.SATFINITE.E4M3.F32.PACK_AB_MERGE_C R3, R27, R25, RZ ;  /* 0x000000191b03723e */ /* 0x008fca00048070ff */
[----:B------:R0:W-:Y:S04]  /*f9a10*/  STL [R1+0x454], R3 ;  /* 0x0004540301007387 */ /* 0x0001e80000100800 */
[----:B------:R-:W3:Y:S04]  /*f9a20*/  LDL.LU R25, [R1+0xf60] ;  /* 0x000f600001197983 */ /* 0x000ee80000300800 */
[----:B------:R-:W3:Y:S01]  /*f9a30*/  LDL.LU R27, [R1+0xf64] ;  /* 0x000f6400011b7983 */ /* 0x000ee20000300800 */
[----:B0-----:R-:W-:Y:S01]  /*f9a40*/  VIADD R3, R9, UR61 ;  /* 0x0000003d09037c36 */ /* 0x001fe20008000000 */
[----:B------:R-:W0:Y:S03]  /*f9a50*/  LDCU UR61, c[0x0][0x398] ;  /* 0x00007300ff3d77ac */ /* 0x000e260008000800 */
[----:B------:R-:W-:Y:S01]  /*f9a60*/  VIADD R3, R3, UR62 ;  /* 0x0000003e03037c36 */ /* 0x000fe20008000000 */
[----:B------:R-:W0:Y:S01]  /*f9a70*/  LDCU UR62, c[0x0][0x398] ;  /* 0x00007300ff3e77ac */ /* 0x000e220008000800 */
[----:B----4-:R-:W-:-:S05]  /*f9a80*/  F2FP.SATFINITE.E4M3.F32.PACK_AB_MERGE_C R12, R12, R13, RZ ;  /* 0x0000000d0c0c723e */ /* 0x010fca00048070ff */
[----:B------:R-:W-:Y:S01]  /*f9a90*/  STL [R1+0x38c], R12 ;  /* 0x00038c0c01007387 */ /* 0x000fe20000100800 */
[----:B------:R-:W-:-:S05]  /*f9aa0*/  F2FP.SATFINITE.E4M3.F32.PACK_AB_MERGE_C R11, R20, R11, RZ ;  /* 0x0000000b140b723e */ /* 0x000fca00048070ff */
[----:B------:R4:W-:Y:S02]  /*f9ab0*/  STL [R1+0x390], R11 ;  /* 0x0003900b01007387 */ /* 0x0009e40000100800 */
[----:B----4-:R-:W-:Y:S02]  /*f9ac0*/  F2FP.SATFINITE.E4M3.F32.PACK_AB_MERGE_C R11, R18, R16, RZ ;  /* 0x00000010120b723e */ /* 0x010fe400048070ff */
[----:B------:R-:W4:Y:S04]  /*f9ad0*/  LDL.LU R16, [R1+0xf68] ;  /* 0x000f680001107983 */ /* 0x000f280000300800 */
[----:B------:R-:W-:Y:S04]  /*f9ae0*/  STL [R1+0x50], R3 ;  /* 0x0000500301007387 */ /* 0x000fe80000100800 */
[----:B------:R-:W-:Y:S04]  /*f9af0*/  STL [R1+0x36c], R11 ;  /* 0x00036c0b01007387 */ /* 0x000fe80000100800 */
[----:B------:R-:W4:Y:S01]  /*f9b00*/  LDL.LU R18, [R1+0xf6c] ;  /* 0x000f6c0001127983 */ /* 0x000f220000300800 */
[----:B------:R-:W-:-:S03]  /*f9b10*/  F2FP.SATFINITE.E4M3.F32.PACK_AB_MERGE_C R10, R28, R10, RZ ;  /* 0x0000000a1c0a723e */ /* 0x000fc600048070ff */
[----:B------:R-:W4:Y:S04]  /*f9b20*/  LDL.LU R20, [R1+0x1010] ;  /* 0x0010100001147983 */ /* 0x000f280000300800 */
[----:B------:R0:W-:Y:S04]  /*f9b30*/  STL [R1+0x374], R10 ;  /* 0x0003740a01007387 */ /* 0x0001e80000100800 */
[----:B0-----:R-:W4:Y:S01]  /*f9b40*/  LDL.LU R10, [R1+0x1014] ;  /* 0x00101400010a7983 */ /* 0x001f220000300800 */
[----:B------:R-:W-:Y:S01]  /*f9b50*/  VIADD R28, R3, UR63 ;  /* 0x0000003f031c7c36 */ /* 0x000fe20008000000 */
[----:B------:R-:W-:Y:S01]  /*f9b60*/  F2FP.SATFINITE.E4M3.F32.PACK_AB_MERGE_C R4, R6, R4, RZ ;  /* 0x000000040604723e */ /* 0x000fe200048070ff */
[----:B------:R-:W0:Y:S01]  /*f9b70*/  LDCU UR63, c[0x0][0x398] ;  /* 0x00007300ff3f77ac */ /* 0x000e220008000800 */
[----:B------:R-:W-:-:S03]  /*f9b80*/  F2FP.SATFINITE.E4M3.F32.PACK_AB_MERGE_C R3, R21, R7, RZ ;  /* 0x000000071503723e */ /* 0x000fc600048070ff */
[----:B------:R-:W-:Y:S01]  /*f9b90*/  STL [R1+0x33c], R4 ;  /* 0x00033c0401007387 */ /* 0x000fe20000100800 */
[----:B------:R-:W-:Y:S01]  /*f9ba0*/  VIADD R6, R28, UR64 ;  /* 0x000000401c067c36 */ /* 0x000fe20008000000 */
[----:B------:R-:W0:Y:S02]  /*f9bb0*/  LDCU UR64, c[0x0][0x398] ;  /* 0x00007300ff4077ac */ /* 0x000e240008000800 */
[----:B------:R-:W-:Y:S01]  /*f9bc0*/  STL [R1+0x348], R3 ;  /* 0x0003480301007387 */ /* 0x000fe20000100800 */
[----:B------:R-:W-:Y:S02]  /*f9bd0*/  F2FP.SATFINITE.E4M3.F32.PACK_AB_MERGE_C R2, R2, R0, RZ ;  /* 0x000000000202723e */ /* 0x000fe400048070ff */
[----:B------:R-:W-:Y:S02]  /*f9be0*/  F2FP.SATFINITE.E4M3.F32.PACK_AB_MERGE_C R0, R24, R17, RZ ;  /* 0x000000111800723e */ /* 0x000fe400048070ff */
[----:B------:R-:W4:Y:S04]  /*f9bf0*/  LDL.LU R17, [R1+0x1018] ;  /* 0x0010180001117983 */ /* 0x000f280000300800 */
[----:B------:R0:W-:Y:S04]  /*f9c00*/  STL [R1+0x2f4], R2 ;  /* 0x0002f40201007387 */ /* 0x0001e80000100800 */
[----:B------:R-:W4:Y:S04]  /*f9c10*/  LDL.LU R24, [R1+0x101c] ;  /* 0x00101c0001187983 */ /* 0x000f280000300800 */
[----:B------:R1:W-:Y:S01]  /*f9c20*/  STL [R1+0x2f8], R0 ;  /* 0x0002f80001007387 */ /* 0x0003e20000100800 */
[----:B0-----:R-:W-:Y:S01]  /*f9c30*/  VIADD R2, R6, UR65 ;  /* 0x0000004106027c36 */ /* 0x001fe20008000000 */
[----:B------:R-:W0:Y:S02]  /*f9c40*/  LDCU UR65, c[0x0][0x398] ;  /* 0x00007300ff4177ac */ /* 0x000e240008000800 */
[----:B-1----:R-:W4:Y:S04]  /*f9c50*/  LDL.LU R0, [R1+0xf54] ;  /* 0x000f540001007983 */ /* 0x002f280000300800 */
[----:B------:R-:W4:Y:S01]  /*f9c60*/  LDL.LU R13, [R1+0xf58] ;  /* 0x000f5800010d7983 */ /* 0x000f220000300800 */
[----:B--2---:R-:W-:-:S05]  /*f9c70*/  F2FP.SATFINITE.E4M3.F32.PACK_AB_MERGE_C R3, R26, R23, RZ ;  /* 0x000000171a03723e */ /* 0x004fca00048070ff */
[----:B------:R1:W-:Y:S04]  /*f9c80*/  STL [R1+0x28b0], R3 ;  /* 0x0028b00301007387 */ /* 0x0003e80000100800 */
[----:B------:R-:W2:Y:S04]  /*f9c90*/  LDL.LU R11, [R1+0xf5c] ;  /* 0x000f5c00010b7983 */ /* 0x000ea80000300800 */
[----:B------:R-:W2:Y:S04]  /*f9ca0*/  LDL.LU R23, [R1+0xf40] ;  /* 0x000f400001177983 */ /* 0x000ea80000300800 */
[----:B------:R-:W2:Y:S01]  /*f9cb0*/  LDL.LU R26, [R1+0xf44] ;  /* 0x000f4400011a7983 */ /* 0x000ea20000300800 */
[----:B-1----:R-:W-:Y:S01]  /*f9cc0*/  F2FP.SATFINITE.E4M3.F32.PACK_AB_MERGE_C R3, R8, R5, RZ ;  /* 0x000000050803723e */ /* 0x002fe200048070ff */
[----:B------:R-:W-:Y:S01]  /*f9cd0*/  VIADD R8, R2, UR66 ;  /* 0x0000004202087c36 */ /* 0x000fe20008000000 */
[----:B------:R-:W1:Y:S03]  /*f9ce0*/  LDCU UR66, c[0x0][0x398] ;  /* 0x00007300ff4277ac */ /* 0x000e660008000800 */
[----:B------:R-:W-:Y:S01]  /*f9cf0*/  STL [R1+0x28b4], R3 ;  /* 0x0028b40301007387 */ /* 0x000fe20000100800 */
[----:B---3--:R-:W-:-:S03]  /*f9d00*/  F2FP.SATFINITE.E4M3.F32.PACK_AB_MERGE_C R2, R27, R25, RZ ;  /* 0x000000191b02723e */ /* 0x008fc600048070ff */
[----:B------:R-:W3:Y:S04]  /*f9d10*/  LDL.LU R25, [R1+0xf48] ;  /* 0x000f480001197983 */ /* 0x000ee80000300800 */
[----:B------:R-:W3:Y:S04]  /*f9d20*/  LDL.LU R27, [R1+0xf4c] ;  /* 0x000f4c00011b7983 */ /* 0x000ee80000300800 */
[----:B------:R-:W-:Y:S04]  /*f9d30*/  STL [R1+0x29d8], R2 ;  /* 0x0029d80201007387 */ /* 0x000fe80000100800 */
[----:B------:R0:W-:Y:S04]  /*f9d40*/  STL [R1+0x5be8], R14 ;  /* 0x005be80e01007387 */ /* 0x0001e80000100800 */
[----:B0-----:R-:W3:Y:S04]  /*f9d50*/  LDL.LU R14, [R1+0xf50] ;  /* 0x000f5000010e7983 */ /* 0x001ee80000300800 */
[----:B------:R-:W3:Y:S04]  /*f9d60*/  LDL.LU R12, [R1+0xf30] ;  /* 0x000f3000010c7983 */ /* 0x000ee80000300800 */
[----:B------:R-:W3:Y:S01]  /*f9d70*/  LDL R3, [R1+0xf34] ;  /* 0x000f340001037983 */ /* 0x000ee20000100800 */
[----:B------:R-:W-:Y:S01]  /*f9d80*/  VIADD R2, R8, UR67 ;  /* 0x0000004308027c36 */ /* 0x000fe20008000000 */
[----:B------:R-:W0:Y:S03]  /*f9d90*/  LDCU UR67, c[0x0][0x398] ;  /* 0x00007300ff4377ac */ /* 0x000e260008000800 */
[----:B------:R-:W-:Y:S01]  /*f9da0*/  VIADD R7, R2, UR68 ;  /* 0x0000004402077c36 */ /* 0x000fe20008000000 */
[----:B------:R-:W0:Y:S01]  /*f9db0*/  LDCU UR68, c[0x0][0x398] ;  /* 0x00007300ff4477ac */ /* 0x000e220008000800 */
[----:B----4-:R-:W-:-:S05]  /*f9dc0*/  F2FP.SATFINITE.E4M3.F32.PACK_AB_MERGE_C R4, R18, R16, RZ ;  /* 0x000000101204723e */ /* 0x010fca00048070ff */
[----:B------:R4:W-:Y:S04]  /*f9dd0*/  STL [R1+0x29d4], R4 ;  /* 0x0029d40401007387 */ /* 0x0009e80000100800 */
[----:B------:R-:W3:Y:S04]  /*f9de0*/  LDL.LU R16, [R1+0xf38] ;  /* 0x000f380001107983 */ /* 0x000ee80000300800 */
[----:B------:R-:W3:Y:S04]  /*f9df0*/  LDL.LU R18, [R1+0xf3c] ;  /* 0x000f3c0001127983 */ /* 0x000ee80000300800 */
[----:B----4-:R-:W4:Y:S01]  /*f9e00*/  LDL.LU R4, [R1+0xe30] ;  /* 0x000e300001047983 */ /* 0x010f220000300800 */
[----:B------:R-:W-:-:S05]  /*f9e10*/  F2FP.SATFINITE.E4M3.F32.PACK_AB_MERGE_C R5, R10, R20, RZ ;  /* 0x000000140a05723e */ /* 0x000fca00048070ff */
[----:B------:R0:W-:Y:S04]  /*f9e20*/  STL [R1+0x29b4], R5 ;  /* 0x0029b40501007387 */ /* 0x0001e80000100800 */
[----:B------:R-:W4:Y:S04]  /*f9e30*/  LDL R21, [R1+0xe34] ;  /* 0x000e340001157983 */ /* 0x000f280000100800 */
[----:B0-----:R-:W4:Y:S04]  /*f9e40*/  LDL.LU R5, [R1+0xe38] ;  /* 0x000e380001057983 */ /* 0x001f280000300800 */
[----:B------:R-:W4:Y:S04]  /*f9e50*/  LDL.LU R2, [R1+0xe3c] ;  /* 0x000e3c0001027983 */ /* 0x000f280000300800 */
[----:B------:R-:W4:Y:S04]  /*f9e60*/  LDL.LU R20, [R1+0xf20] ;  /* 0x000f200001147983 */ /* 0x000f280000300800 */
[----:B------:R-:W4:Y:S01]  /*f9e70*/  LDL.LU R10, [R1+0xf24] ;  /* 0x000f2400010a7983 */ /* 0x000f220000300800 */
[----:B------:R-:W-:-:S03]  /*f9e80*/  F2FP.SATFINITE.E4M3.F32.PACK_AB_MERGE_C R24, R24, R17, RZ ;  /* 0x000000111818723e */ /* 0x000fc600048070ff */
[----:B------:R-:W4:Y:S04]  /*f9e90*/  LDL.LU R17, [R1+0xf28] ;  /* 0x000f280001117983 */ /* 0x000f280000300800 */
[----:B------:R0:W-:Y:S04]  /*f9ea0*/  STL [R1+0x29b8], R24 ;  /* 0x0029b81801007387 */ /* 0x0001e80000100800 */
[----:B0-----:R-:W4:Y:S01]  /*f9eb0*/  LDL.LU R24, [R1+0xf2c] ;  /* 0x000f2c0001187983 */ /* 0x001f220000300800 */
[----:B--2---:R-:W-:Y:S02]  /*f9ec0*/  F2FP.SATFINITE.E4M3.F32.PACK_AB_MERGE_C R13, R11, R13, RZ ;  /* 0x0000000d0b0d723e */ /* 0x004fe400048070ff */
[----:B------:R-:W-:-:S02]  /*f9ed0*/  F2FP.SATFINITE.E4M3.F32.PACK_AB_MERGE_C R11, R26, R23, RZ ;  /* 0x000000171a0b723e */ /* 0x000fc400048070ff */
[----:B---3--:R-:W-:Y:S01]  /*f9ee0*/  F2FP.SATFINITE.E4M3.F32.PACK_AB_MERGE_C R14, R0, R14, RZ ;  /* 0x0000000e000e723e */ /* 0x008fe200048070ff */
[----:B------:R-:W-:Y:S01]  /*f9ef0*/  VIADD R0, R7, UR69 ;  /* 0x0000004507007c36 */ /* 0x000fe20008000000 */
[----:B------:R-:W0:Y:S03]  /*f9f00*/  LDCU UR69, c[0x0][0x398] ;  /* 0x00007300ff4577ac */ /* 0x000e260008000800 */
[----:B------:R-:W-:Y:S04]  /*f9f10*/  STL [R1+0x295c], R14 ;  /* 0x00295c0e01007387 */ /* 0x000fe80000100800 */
[----:B------:R-:W2:Y:S04]  /*f9f20*/  LDL.LU R23, [R1+0xf10] ;  /* 0x000f100001177983 */ /* 0x000ea80000300800 */
[----:B------:R3:W-:Y:S04]  /*f9f30*/  STL [R1+0x2978], R13 ;  /* 0x0029780d01007387 */ /* 0x0007e80000100800 */
[----:B------:R-:W2:Y:S04]  /*f9f40*/  LDL.LU R26, [R1+0xf14] ;  /* 0x000f1400011a7983 */ /* 0x000ea80000300800 */
[----:B------:R0:W-:Y:S01]  /*f9f50*/  STL [R1+0x2924], R11 ;  /* 0x0029240b01007387 */ /* 0x0001e20000100800 */
[----:B---3--:R-:W-:Y:S01]  /*f9f60*/  VIADD R13, R0, UR70 ;  /* 0x00000046000d7c36 */ /* 0x008fe20008000000 */
[----:B------:R-:W-:-:S02]  /*f9f70*/  F2FP.SATFINITE.E4M3.F32.PACK_AB_MERGE_C R14, R27, R25, RZ ;  /* 0x000000191b0e723e */ /* 0x000fc400048070ff */
[----:B------:R-:W3:Y:S01]  /*f9f80*/  LDL R0, [R1+0x2024] ;  /* 0x0020240001007983 */ /* 0x000ee20000100800 */
[----:B------:R-:W1:Y:S01]  /*f9f90*/  LDCU UR70, c[0x0][0x398] ;  /* 0x00007300ff4677ac */ /* 0x000e620008000800 */
[----:B0-----:R-:W-:Y:S02]  /*f9fa0*/  VIADD R11, R19, 0x55 ;  /* 0x00000055130b7836 */ /* 0x001fe40000000000 */
[----:B------:R-:W2:Y:S04]  /*f9fb0*/  LDL.LU R19, [R1+0xf18] ;  /* 0x000f180001137983 */ /* 0x000ea80000300800 */
[----:B------:R0:W-:Y:S04]  /*f9fc0*/  STL [R1+0x2938], R14 ;  /* 0x0029380e01007387 */ /* 0x0001e80000100800 */
[----:B------:R-:W2:Y:S01]  /*f9fd0*/  LDL.LU R25, [R1+0xf1c] ;  /* 0x000f1c0001197983 */ /* 0x000ea20000300800 */
[----:B0-----:R-:W-:-:S03]  /*f9fe0*/  F2FP.SATFINITE.E4M3.F32.PACK_AB_MERGE_C R14, R3, R12, RZ ;  /* 0x0000000c030e723e */ /* 0x001fc600048070ff */
[----:B------:R-:W2:Y:S01]  /*f9ff0*/  LDL R3, [R1+0x2018] ;  /* 0x0020180001037983 */ /* 0x000ea20000100800 */
[----:B------:R-:W-:Y:S02]  /*fa000*/  F2FP.SATFINITE.E4M3.F32.PACK_AB_MERGE_C R12, R18, R16, RZ ;  /* 0x00000010120c723e */ /* 0x000fe400048070ff */
[----:B------:R-:W-:Y:S01]  /*fa010*/  ISETP.GE.AND P0, PT, R11, UR9, PT ;  /* 0x000000090b007c0c */ /* 0x000fe2000bf06270 */
[----:B------:R-:W-:Y:S01]  /*fa020*/  STL [R1+0x28f4], R14 ;  /* 0x0028f40e01007387 */ /* 0x000fe20000100800 */
[----:B------:R-:W0:Y:S03]  /*fa030*/  LDCU UR9, c[0x0][0x3b8] ;  /* 0x00007700ff0977ac */ /* 0x000e260008000800 */
[----:B------:R-:W2:Y:S01]  /*fa040*/  LDL.LU R16, [R1+0xf00] ;  /* 0x000f000001107983 */ /* 0x000ea20000300800 */
[----:B----4-:R-:W-:-:S03]  /*fa050*/  F2FP.SATFINITE.E4M3.F32.PACK_AB_MERGE_C R11, R21, R4, RZ ;  /* 0x00000004150b723e */ /* 0x010fc600048070ff */
[----:B------:R-:W-:Y:S04]  /*fa060*/  STL [R1+0x28fc], R12 ;  /* 0x0028fc0c01007387 */ /* 0x000fe80000100800 */
[----:B------:R-:W4:Y:S01]  /*fa070*/  LDL.LU R18, [R1+0xf04] ;  /* 0x000f040001127983 */ /* 0x000f220000300800 */
[----:B------:R-:W-:-:S03]  /*fa080*/  F2FP.SATFINITE.E4M3.F32.PACK_AB_MERGE_C R4, R2, R5, RZ ;  /* 0x000000050204723e */ /* 0x000fc600048070ff */
[----:B------:R-:W-:Y:S04]  /*fa090*/  STL [R1+0x2e0], R11 ;  /* 0x0002e00b01007387 */ /* 0x000fe80000100800 */
[----:B------:R-:W4:Y:S04]  /*fa0a0*/  LDL R2, [R1+0x201c] ;  /* 0x00201c0001027983 */ /* 0x000f280000100800 */
[----:B------:R0:W-:Y:S02]  /*fa0b0*/  STL [R1+0x2e4], R4 ;  /* 0x0002e40401007387 */ /* 0x0001e40000100800 */
[----:B0-----:R-:W-:-:S02]  /*fa0c0*/  F2FP.SATFINITE.E4M3.F32.PACK_AB_MERGE_C R4, R24, R17, RZ ;  /* 0x000000111804723e */ /* 0x001fc400048070ff */
[----:B---3--:R-:W-:Y:S01]  /*fa0d0*/  ISETP.LT.AND P1, PT, R0, UR12, !P0 ;  /* 0x0000000c00007c0c */ /* 0x008fe2000c721270 */
[----:B------:R-:W0:Y:S01]  /*fa0e0*/  LDCU UR12, c[0x0][0x3b8] ;  /* 0x00007700ff0c77ac */ /* 0x000e220008000800 */
[----:B------:R-:W-:-:S11]  /*fa0f0*/  F2FP.SATFINITE.E4M3.F32.PACK_AB_MERGE_C R0, R10, R20, RZ ;  /* 0x000000140a00723e */ /* 0x000fd600048070ff */
[----:B------:R-:W-:Y:S01]  /*fa100*/  @P1 LOP3.LUT R15, R15, 0x1, RZ, 0xfc, !PT ;  /* 0x000000010f0f1812 */ /* 0x000fe200078efcff */
[----:B------:R3:W-:Y:S01]  /*fa110*/  STL [R1+0x150], R0 ;  /* 0x0001500001007387 */ /* 0x0007e20000100800 */
[----:B--2---:R-:W-:-:S03]  /*fa120*/  F2FP.SATFINITE.E4M3.F32.PACK_AB_MERGE_C R10, R26, R23, RZ ;  /* 0x000000171a0a723e */ /* 0x004fc600048070ff */
[----:B------:R-:W2:Y:S01]  /*fa130*/  LDL.LU R5, [R1+0xf08] ;  /* 0x000f080001057983 */ /* 0x000ea20000300800 */
[----:B------:R-:W-:-:S03]  /*fa140*/  ISETP.LT.AND P1, PT, R3, UR72, !P0 ;  /* 0x0000004803007c0c */ /* 0x000fc6000c721270 */
[----:B---3--:R-:W2:Y:S01]  /*fa150*/  LDL.LU R0, [R1+0xf0c] ;  /* 0x000f0c0001007983 */ /* 0x008ea20000300800 */
[----:B------:R-:W-:Y:S01]  /*fa160*/  LOP3.LUT R15, R15, 0xfffffff7, RZ, 0xc0, !PT ;  /* 0xfffffff70f0f7812 */ /* 0x000fe200078ec0ff */
[----:B------:R-:W-:Y:S01]  /*fa170*/  VIADD R27, R13, UR71 ;  /* 0x000000470d1b7c36 */ /* 0x000fe20008000000 */
[----:B------:R-:W3:Y:S01]  /*fa180*/  LDCU UR72, c[0x0][0x398] ;  /* 0x00007300ff4877ac */ /* 0x000ee20008000800 */
[----:B------:R0:W-:Y:S01]  /*fa190*/  STL [R1+0x168], R4 ;  /* 0x0001680401007387 */ /* 0x0001e20000100800 */
[----:B------:R-:W1:Y:S03]  /*fa1a0*/  LDCU UR71, c[0x0][0x398] ;  /* 0x00007300ff4777ac */ /* 0x000e660008000800 */
[----:B0-----:R-:W3:Y:S02]  /*fa1b0*/  LDL.LU R4, [R1+0xef0] ;  /* 0x000ef00001047983 */ /* 0x001ee40000300800 */
[----:B------:R-:W-:-:S02]  /*fa1c0*/  @P1 LOP3.LUT R15, R15, 0x8, RZ, 0xfc, !PT ;  /* 0x000000080f0f1812 */ /* 0x000fc400078efcff */
[----:B------:R-:W3:Y:S04]  /*fa1d0*/  LDL.LU R17, [R1+0xef8] ;  /* 0x000ef80001117983 */ /* 0x000ee80000300800 */
[----:B------:R-:W3:Y:S01]  /*fa1e0*/  LDL.LU R24, [R1+0xefc] ;  /* 0x000efc0001187983 */ /* 0x000ee20000300800 */
[----:B----4-:R-:W-:Y:S01]  /*fa1f0*/  ISETP.LT.AND P1, PT, R2, UR73, !P0 ;  /* 0x0000004902007c0c */ /* 0x010fe2000c721270 */
[----:B------:R-:W0:Y:S02]  /*fa200*/  LDCU UR73, c[0x0][0x398] ;  /* 0x00007300ff4977ac */ /* 0x000e240008000800 */
[----:B------:R-:W4:Y:S04]  /*fa210*/  LDL.LU R3, [R1+0xee0] ;  /* 0x000ee00001037983 */ /* 0x000f280000300800 */
[----:B------:R-:W4:Y:S04]  /*fa220*/  LDL.LU R21, [R1+0xee4] ;  /* 0x000ee40001157983 */ /* 0x000f280000300800 */
[----:B------:R0:W-:Y:S04]  /*fa230*/  STL [R1+0x53c], R10 ;  /* 0x00053c0a01007387 */ /* 0x0001e80000100800 */
[----:B------:R-:W4:Y:S01]  /*fa240*/  LDL.LU R23, [R1+0xee8] ;  /* 0x000ee80001177983 */ /* 0x000f220000300800 */
[----:B------:R-:W-:-:S03]  /*fa250*/  F2FP.SATFINITE.E4M3.F32.PACK_AB_MERGE_C R2, R18, R16, RZ ;  /* 0x000000101202723e */ /* 0x000fc600048070ff */
[----:B------:R-:W4:Y:S01]  /*fa260*/  LDL.LU R26, [R1+0xeec] ;  /* 0x000eec00011a7983 */ /* 0x000f220000300800 */
[----:B0-----:R-:W-:-:S03]  /*fa270*/  F2FP.SATFINITE.E4M3.F32.PACK_AB_MERGE_C R10, R25, R19, RZ ;  /* 0x00000013190a723e */ /* 0x001fc600048070ff */
[----:B------:R-:W4:Y:S01]  /*fa280*/  LDL.LU R11, [R1+0x15c0] ;  /* 0x0015c000010b7983 */ /* 0x000f220000300800 */
[----:B------:R-:W-:-:S03]  /*fa290*/  LOP3.LUT R15, R15, 0xfffffffb, RZ, 0xc0, !PT ;  /* 0xfffffffb0f0f7812 */ /* 0x000fc600078ec0ff */
[----:B------:R0:W-:Y:S04]  /*fa2a0*/  STL [R1+0x5b8], R10 ;  /* 0x0005b80a01007387 */ /* 0x0001e80000100800 */
[----:B------:R-:W4:Y:S04]  /*fa2b0*/  LDL.LU R12, [R1+0x15c4] ;  /* 0x0015c400010c7983 */ /* 0x000f280000300800 */
[----:B------:R-:W4:Y:S01]  /*fa2c0*/  LDL.LU R19, [R1+0xd30] ;  /* 0x000d300001137983 */ /* 0x000f220000300800 */
[----:B------:R-:W-:-:S03]  /*fa2d0*/  @P1 LOP3.LUT R15, R15, 0x4, RZ, 0xfc, !PT ;  /* 0x000000040f0f1812 */ /* 0x000fc600078efcff */
[----:B------:R-:W4:Y:S04]  /*fa2e0*/  LDL.LU R25, [R1+0xd34] ;  /* 0x000d340001197983 */ /* 0x000f280000300800 */
[----:B------:R-:W4:Y:S04]  /*fa2f0*/  LDL.LU R14, [R1+0xd38] ;  /* 0x000d3800010e7983 */ /* 0x000f280000300800 */
[----:B------:R-:W4:Y:S04]  /*fa300*/  LDL R18, [R1+0xd3c] ;  /* 0x000d3c0001127983 */ /* 0x000f280000100800 */
[----:B------:R1:W-:Y:S04]  /*fa310*/  STL [R1+0x4d4], R2 ;  /* 0x0004d40201007387 */ /* 0x0003e80000100800 */
[----:B0-----:R-:W4:Y:S04]  /*fa320*/  LDL.LU R10, [R1+0xc30] ;  /* 0x000c3000010a7983 */ /* 0x001f280000300800 */
[----:B------:R-:W4:Y:S04]  /*fa330*/  LDL.LU R20, [R1+0xc34] ;  /* 0x000c340001147983 */ /* 0x000f280000300800 */
[----:B-1----:R-:W4:Y:S04]  /*fa340*/  LDL.LU R2, [R1+0xc38] ;  /* 0x000c380001027983 */ /* 0x002f280000300800 */
[----:B------:R-:W4:Y:S04]  /*fa350*/  LDL.LU R16, [R1+0xc3c] ;  /* 0x000c3c0001107983 */ /* 0x000f280000300800 */
[----:B------:R0:W-:Y:S04]  /*fa360*/  STL [R1+0x5240], R15 ;  /* 0x0052400f01007387 */ /* 0x0001e80000100800 */
[----:B0-----:R-:W4:Y:S01]  /*fa370*/  LDL.LU R15, [R1+0xef4] ;  /* 0x000ef400010f7983 */ /* 0x001f220000300800 */
[----:B--2---:R-:W-:-:S03]  /*fa380*/  F2FP.SATFINITE.E4M3.F32.PACK_AB_MERGE_C R5, R0, R5, RZ ;  /* 0x000000050005723e */ /* 0x004fc600048070ff */
[----:B------:R-:W2:Y:S04]  /*fa390*/  LDL.LU R0, [R1+0xb30] ;  /* 0x000b300001007983 */ /* 0x000ea80000300800 */
[----:B------:R0:W-:Y:S02]  /*fa3a0*/  STL [R1+0x508], R5 ;  /* 0x0005080501007387 */ /* 0x0001e40000100800 */
[----:B0-----:R-:W-:Y:S01]  /*fa3b0*/  VIADD R5, R27, UR11 ;  /* 0x0000000b1b057c36 */ /* 0x001fe20008000000 */
[----:B------:R-:W0:Y:S01]  /*fa3c0*/  LDCU UR11, c[0x0][0x398] ;  /* 0x00007300ff0b77ac */ /* 0x000e220008000800 */
[----:B---3--:R-:W-:Y:S02]  /*fa3d0*/  F2FP.SATFINITE.E4M3.F32.PACK_AB_MERGE_C R17, R24, R17, RZ ;  /* 0x000000111811723e */ /* 0x008fe400048070ff */
[----:B----4-:R-:W-:-:S02]  /*fa3e0*/  F2FP.SATFINITE.E4M3.F32.PACK_AB_MERGE_C R21, R21, R3, RZ ;  /* 0x000000031515723e */ /* 0x010fc400048070ff */
[----:B------:R-:W-:Y:S02]  /*fa3f0*/  F2FP.SATFINITE.E4M3.F32.PACK_AB_MERGE_C R26, R26, R23, RZ ;  /* 0x000000171a1a723e */ /* 0x000fe400048070ff */
[----:B------:R-:W-:Y:S02]  /*fa400*/  F2FP.SATFINITE.E4M3.F32.PACK_AB_MERGE_C R12, R12, R11, RZ ;  /* 0x0000000b0c0c723e */ /* 0x000fe400048070ff */
[----:B------:R-:W-:Y:S02]  /*fa410*/  F2FP.SATFINITE.E4M3.F32.PACK_AB_MERGE_C R18, R18, R14, RZ ;  /* 0x0000000e1212723e */ /* 0x000fe400048070ff */
[----:B------:R-:W-:Y:S02]  /*fa420*/  F2FP.SATFINITE.E4M3.F32.PACK_AB_MERGE_C R15, R15, R4, RZ ;  /* 0x000000040f0f723e */ /* 0x000fe400048070ff */
[----:B------:R-:W3:Y:S04]  /*fa430*/  LDL.LU R4, [R1+0x5c58] ;  /* 0x005c580001047983 */ /* 0x000ee80000300800 */
[----:B------:R1:W-:Y:S02]  /*fa440*/  STL [R1+0x45c], R15 ;  /* 0x00045c0f01007387 */ /* 0x0003e40000100800 */
[----:B-1----:R-:W-:Y:S01]  /*fa450*/  VIADD R15, R5, UR9 ;  /* 0x00000009050f7c36 */ /* 0x002fe20008000000 */
[----:B------:R-:W-:Y:S01]  /*fa460*/  F2FP.SATFINITE.E4M3.F32.PACK_AB_MERGE_C R20, R20, R10, RZ ;  /* 0x0000000a1414723e */ /* 0x000fe200048070ff */
[----:B------:R-:W4:Y:S01]  /*fa470*/  LDL.LU R5, [R1+0xb38] ;  /* 0x000b380001057983 */ /* 0x000f220000300800 */
[----:B------:R-:W-:Y:S01]  /*fa480*/  F2FP.SATFINITE.E4M3.F32.PACK_AB_MERGE_C R16, R16, R2, RZ ;  /* 0x000000021010723e */ /* 0x000fe200048070ff */
[----:B------:R-:W1:Y:S02]  /*fa490*/  LDCU UR9, c[0x0][0x3b8] ;  /* 0x00007700ff0977ac */ /* 0x000e640008000800 */
[----:B------:R0:W-:Y:S01]  /*fa4a0*/  STL [R1+0x464], R17 ;  /* 0x0004641101007387 */ /* 0x0001e20000100800 */
[----:B------:R-:W-:Y:S01]  /*fa4b0*/  VIADD R23, R15, UR12 ;  /* 0x0000000c0f177c36 */ /* 0x000fe20008000000 */
[----:B------:R-:W-:Y:S01]  /*fa4c0*/  F2FP.SATFINITE.E4M3.F32.PACK_AB_MERGE_C R19, R25, R19, RZ ;  /* 0x000000131913723e */ /* 0x000fe200048070ff */
[----:B------:R-:W1:Y:S01]  /*fa4d0*/  LDCU UR12, c[0x0][0x398] ;  /* 0x00007300ff0c77ac */ /* 0x000e620008000800 */
[----:B0-----:R-:W2:Y:S04]  /*fa4e0*/  LDL.LU R17, [R1+0xa30] ;  /* 0x000a300001117983 */ /* 0x001ea80000300800 */
[----:B------:R-:W2:Y:S04]  /*fa4f0*/  LDL.LU R24, [R1+0xa34] ;  /* 0x000a340001187983 */ /* 0x000ea80000300800 */
[----:B------:R-:W3:Y:S04]  /*fa500*/  LDL.LU R3, [R1+0x5c54] ;  /* 0x005c540001037983 */ /* 0x000ee80000300800 */
[----:B------:R0:W-:Y:S04]  /*fa510*/  STL [R1+0x418], R21 ;  /* 0x0004181501007387 */ /* 0x0001e80000100800 */
[----:B0-----:R-:W3:Y:S04]  /*fa520*/  LDL.LU R21, [R1+0xa38] ;  /* 0x000a380001157983 */ /* 0x001ee80000300800 */
[----:B------:R0:W-:Y:S04]  /*fa530*/  STL [R1+0x630], R26 ;  /* 0x0006301a01007387 */ /* 0x0001e80000100800 */
[----:B------:R-:W3:Y:S04]  /*fa540*/  LDL.LU R15, [R1+0x930] ;  /* 0x00093000010f7983 */ /* 0x000ee80000300800 */
[----:B0-----:R-:W3:Y:S04]  /*fa550*/  LDL.LU R26, [R1+0x934] ;  /* 0x00093400011a7983 */ /* 0x001ee80000300800 */
[----:B------:R-:W3:Y:S04]  /*fa560*/  LDL.LU R11, [R1+0x5c50] ;  /* 0x005c5000010b7983 */ /* 0x000ee80000300800 */
[----:B------:R0:W-:Y:S02]  /*fa570*/  STL [R1+0x378], R12 ;  /* 0x0003780c01007387 */ /* 0x0001e40000100800 */
[----:B0-----:R-:W-:Y:S01]  /*fa580*/  VIADD R12, R22, UR19 ;  /* 0x00000013160c7c36 */ /* 0x001fe20008000000 */
[----:B------:R-:W0:Y:S03]  /*fa590*/  LDCU UR19, c[0x0][0x3b8] ;  /* 0x00007700ff1377ac */ /* 0x000e260008000800 */
[----:B------:R-:W-:-:S02]  /*fa5a0*/  IMAD.MOV.U32 R14, RZ, RZ, R12 ;  /* 0x000000ffff0e7224 */ /* 0x000fc400078e000c */
[----:B------:R-:W3:Y:S04]  /*fa5b0*/  LDL R12, [R1+0x134] ;  /* 0x00013400010c7983 */ /* 0x000ee80000100800 */
[----:B------:R0:W-:Y:S04]  /*fa5c0*/  STL [R1+0x5188], R18 ;  /* 0x0051881201007387 */ /* 0x0001e80000100800 */
[----:B0-----:R-:W3:Y:S04]  /*fa5d0*/  LDL.LU R18, [R1+0xb34] ;  /* 0x000b340001127983 */ /* 0x001ee80000300800 */
[----:B------:R-:W4:Y:S04]  /*fa5e0*/  LDL.LU R10, [R1+0x5c4c] ;  /* 0x005c4c00010a7983 */ /* 0x000f280000300800 */
[----:B------:R0:W-:Y:S04]  /*fa5f0*/  STL [R1+0x14c], R20 ;  /* 0x00014c1401007387 */ /* 0x0001e80000100800 */
[----:B0-----:R-:W4:Y:S04]  /*fa600*/  LDL.LU R20, [R1+0x5c48] ;  /* 0x005c480001147983 */ /* 0x001f280000300800 */
[----:B------:R-:W4:Y:S04]  /*fa610*/  LDL.LU R2, [R1+0x5c44] ;  /* 0x005c440001027983 */ /* 0x000f280000300800 */
[----:B------:R0:W-:Y:S04]  /*fa620*/  STL [R1+0x5180], R16 ;  /* 0x0051801001007387 */ /* 0x0001e80000100800 */
[----:B0-----:R-:W4:Y:S01]  /*fa630*/  LDL.LU R16, [R1+0xb3c] ;  /* 0x000b3c0001107983 */ /* 0x001f220000300800 */
[----:B------:R-:W-:Y:S01]  /*fa640*/  VIADD R25, R23, UR14 ;  /* 0x0000000e17197c36 */ /* 0x000fe20008000000 */
[----:B------:R-:W0:Y:S03]  /*fa650*/  LDCU UR14, c[0x0][0x398] ;  /* 0x00007300ff0e77ac */ /* 0x000e260008000800 */
[----:B------:R-:W-:Y:S01]  /*fa660*/  VIADD R25, R25, UR15 ;  /* 0x0000000f19197c36 */ /* 0x000fe20008000000 */
[----:B------:R-:W0:Y:S01]  /*fa670*/  LDCU UR15, c[0x0][0x3b8] ;  /* 0x00007700ff0f77ac */ /* 0x000e220008000800 */
[----:B--2---:R-:W-:-:S02]  /*fa680*/  F2FP.SATFINITE.E4M3.F32.PACK_AB_MERGE_C R17, R24, R17, RZ ;  /* 0x000000111811723e */ /* 0x004fc400048070ff */
[----:B---3--:R-:W-:Y:S02]  /*fa690*/  F2FP.SATFINITE.E4M3.F32.PACK_AB_MERGE_C R18, R18, R0, RZ ;  /* 0x000000001212723e */ /* 0x008fe400048070ff */
[----:B------:R-:W2:Y:S04]  /*fa6a0*/  LDL.LU R0, [R1+0x5c40] ;  /* 0x005c400001007983 */ /* 0x000ea80000300800 */
[----:B------:R3:W-:Y:S04]  /*fa6b0*/  STL.64 [R1+0x51c0], R18 ;  /* 0x0051c01201007387 */ /* 0x0007e80000100a00 */
[----:B---3--:R-:W3:Y:S01]  /*fa6c0*/  LDL R18, [R1+0x924] ;  /* 0x0009240001127983 */ /* 0x008ee20000100800 */
[----:B------:R-:W-:-:S02]  /*fa6d0*/  IMAD.MOV.U32 R19, RZ, RZ, R22 ;  /* 0x000000ffff137224 */ /* 0x000fc400078e0016 */
[----:B------:R-:W-:Y:S01]  /*fa6e0*/  VIADD R22, R25, UR16 ;  /* 0x0000001019167c36 */ /* 0x000fe20008000000 */
[----:B------:R-:W-:Y:S01]  /*fa6f0*/  F2FP.SATFINITE.E4M3.F32.PACK_AB_MERGE_C R15, R26, R15, RZ ;  /* 0x0000000f1a0f723e */ /* 0x000fe200048070ff */
[----:B------:R-:W0:Y:S02]  /*fa700*/  LDCU UR16, c[0x0][0x3b8] ;  /* 0x00007700ff1077ac */ /* 0x000e240008000800 */
[----:B-1----:R-:W-:Y:S01]  /*fa710*/  VIADD R24, R22, UR9 ;  /* 0x0000000916187c36 */ /* 0x002fe20008000000 */
[----:B------:R-:W1:Y:S01]  /*fa720*/  LDCU UR9, c[0x0][0x398] ;  /* 0x00007300ff0977ac */ /* 0x000e620008000800 */
[----:B----4-:R-:W-:Y:S02]  /*fa730*/  F2FP.SATFINITE.E4M3.F32.PACK_AB_MERGE_C R16, R16, R5, RZ ;  /* 0x000000051010723e */ /* 0x010fe400048070ff */
[----:B------:R-:W4:Y:S04]  /*fa740*/  LDL.LU R5, [R1+0x5c3c] ;  /* 0x005c3c0001057983 */ /* 0x000f280000300800 */
[----:B------:R0:W-:Y:S04]  /*fa750*/  STL [R1+0x518c], R16 ;  /* 0x00518c1001007387 */ /* 0x0001e80000100800 */
[----:B0-----:R-:W3:Y:S04]  /*fa760*/  LDL.LU R16, [R1+0x920] ;  /* 0x0009200001107983 */ /* 0x001ee80000300800 */
[----:B------:R0:W-:Y:S04]  /*fa770*/  STL [R1+0x51c8], R17 ;  /* 0x0051c81101007387 */ /* 0x0001e80000100800 */
[----:B0-----:R-:W2:Y:S04]  /*fa780*/  LDL.LU R17, [R1+0x93c] ;  /* 0x00093c0001117983 */ /* 0x001ea80000300800 */
[----:B------:R0:W-:Y:S04]  /*fa790*/  STL.64 [R1+0x51e0], R22 ;  /* 0x0051e01601007387 */ /* 0x0001e80000100a00 */
[----:B0-----:R-:W2:Y:S04]  /*fa7a0*/  LDL.LU R22, [R1+0xa3c] ;  /* 0x000a3c0001167983 */ /* 0x001ea80000300800 */
[----:B------:R-:W3:Y:S01]  /*fa7b0*/  LDL.LU R23, [R1+0x938] ;  /* 0x0009380001177983 */ /* 0x000ee20000300800 */
[----:B------:R-:W-:Y:S01]  /*fa7c0*/  VIADD R26, R24, UR17 ;  /* 0x00000011181a7c36 */ /* 0x000fe20008000000 */
[----:B------:R-:W0:Y:S01]  /*fa7d0*/  LDCU UR17, c[0x0][0x398] ;  /* 0x00007300ff1177ac */ /* 0x000e220008000800 */
[----:B--2---:R-:W-:-:S02]  /*fa7e0*/  F2FP.SATFINITE.E4M3.F32.PACK_AB_MERGE_C R22, R22, R21, RZ ;  /* 0x000000151616723e */ /* 0x004fc400048070ff */
[----:B------:R-:W2:Y:S04]  /*fa7f0*/  LDL.LU R21, [R1+0x5c38] ;  /* 0x005c380001157983 */ /* 0x000ea80000300800 */
[----:B------:R-:W-:Y:S04]  /*fa800*/  STL [R1+0x154], R22 ;  /* 0x0001541601007387 */ /* 0x000fe80000100800 */
[----:B------:R-:W-:Y:S04]  /*fa810*/  STL.64 [R1+0x51d0], R24 ;  /* 0x0051d01801007387 */ /* 0x000fe80000100a00 */
[----:B------:R0:W-:Y:S02]  /*fa820*/  STL [R1+0x164], R15 ;  /* 0x0001640f01007387 */ /* 0x0001e40000100800 */
[----:B0-----:R-:W-:Y:S01]  /*fa830*/  VIADD R15, R6, UR19 ;  /* 0x00000013060f7c36 */ /* 0x001fe20008000000 */
[----:B------:R-:W0:Y:S01]  /*fa840*/  LDCU UR19, c[0x0][0x3b8] ;  /* 0x00007700ff1377ac */ /* 0x000e220008000800 */
[----:B---3--:R-:W-:Y:S01]  /*fa850*/  F2FP.SATFINITE.E4M3.F32.PACK_AB_MERGE_C R17, R17, R23, RZ ;  /* 0x000000171111723e */ /* 0x008fe200048070ff */
[----:B------:R-:W-:Y:S01]  /*fa860*/  IMAD.MOV.U32 R24, RZ, RZ, R19 ;  /* 0x000000ffff187224 */ /* 0x000fe200078e0013 */
[----:B------:R-:W-:Y:S01]  /*fa870*/  F2FP.SATFINITE.E4M3.F32.PACK_AB_MERGE_C R16, R18, R16, RZ ;  /* 0x000000101210723e */ /* 0x000fe200048070ff */
[----:B------:R-:W-:-:S02]  /*fa880*/  IMAD.MOV.U32 R25, RZ, RZ, R28 ;  /* 0x000000ffff197224 */ /* 0x000fc400078e001c */
[----:B------:R-:W-:Y:S01]  /*fa890*/  VIADD R28, R26, UR18 ;  /* 0x000000121a1c7c36 */ /* 0x000fe20008000000 */
[----:B------:R-:W-:Y:S01]  /*fa8a0*/  STL [R1+0x160], R17 ;  /* 0x0001601101007387 */ /* 0x000fe20000100800 */
[----:B------:R-:W-:Y:S01]  /*fa8b0*/  IMAD.MOV.U32 R23, RZ, RZ, R15 ;  /* 0x000000ffff177224 */ /* 0x000fe200078e000f */
[----:B------:R-:W3:Y:S02]  /*fa8c0*/  LDCU UR18, c[0x0][0x398] ;  /* 0x00007300ff1277ac */ /* 0x000ee40008000800 */
[----:B------:R1:W-:Y:S04]  /*fa8d0*/  STL [R1+0x15c], R16 ;  /* 0x00015c1001007387 */ /* 0x0003e80000100800 */
[----:B------:R-:W-:Y:S01]  /*fa8e0*/  STL.64 [R1+0x5c28], R24 ;  /* 0x005c281801007387 */ /* 0x000fe20000100a00 */
[----:B0-----:R-:W-:-:S03]  /*fa8f0*/  VIADD R15, R9, UR19 ;  /* 0x00000013090f7c36 */ /* 0x001fc60008000000 */
[----:B------:R0:W-:Y:S01]  /*fa900*/  STL.64 [R1+0x51d8], R28 ;  /* 0x0051d81c01007387 */ /* 0x0001e20000100a00 */
[----:B------:R-:W3:Y:S01]  /*fa910*/  LDCU UR19, c[0x0][0x3b8] ;  /* 0x00007700ff1377ac */ /* 0x000ee20008000800 */
[----:B-1----:R-:W-:Y:S01]  /*fa920*/  IADD3 R16, P1, PT, R12, R4, RZ ;  /* 0x000000040c107210 */ /* 0x002fe20007f3e0ff */
[----:B0-----:R-:W-:Y:S02]  /*fa930*/  IMAD.MOV.U32 R29, RZ, RZ, R15 ;  /* 0x000000ffff1d7224 */ /* 0x001fe400078e000f */
[----:B------:R-:W-:-:S05]  /*fa940*/  IMAD.MOV.U32 R28, RZ, RZ, R14 ;  /* 0x000000ffff1c7224 */ /* 0x000fca00078e000e */
[----:B------:R-:W-:Y:S04]  /*fa950*/  STL.64 [R1+0x5c30], R28 ;  /* 0x005c301c01007387 */ /* 0x000fe80000100a00 */
[----:B------:R0:W-:Y:S01]  /*fa960*/  STL [R1+0x51cc], R26 ;  /* 0x0051cc1a01007387 */ /* 0x0001e20000100800 */
[----:B------:R-:W-:Y:S01]  /*fa970*/  VIADD R19, R8, UR15 ;  /* 0x0000000f08137c36 */ /* 0x000fe20008000000 */
[----:B------:R-:W-:Y:S01]  /*fa980*/  SHF.R.S32.HI R14, RZ, 0x1f, R10 ;  /* 0x0000001fff0e7819 */ /* 0x000fe2000001140a */
[----:B---3--:R-:W-:Y:S01]  /*fa990*/  VIADD R15, R7, UR19 ;  /* 0x00000013070f7c36 */ /* 0x008fe20008000000 */
[----:B0-----:R-:W-:Y:S01]  /*fa9a0*/  SHF.R.S32.HI R26, RZ, 0x1f, R12 ;  /* 0x0000001fff1a7819 */ /* 0x001fe2000001140c */
[----:B------:R0:W-:Y:S01]  /*fa9b0*/  STL [R1+0x51f8], R27 ;  /* 0x0051f81b01007387 */ /* 0x0001e20000100800 */
[-C--:B------:R-:W-:Y:S01]  /*fa9c0*/  IADD3 R28, P3, PT, R12, R3.reuse, RZ ;  /* 0x000000030c1c7210 */ /* 0x080fe20007f7e0ff */
[----:B------:R-:W-:Y:S01]  /*fa9d0*/  IMAD.MOV.U32 R22, RZ, RZ, R8 ;  /* 0x000000ffff167224 */ /* 0x000fe200078e0008 */
[----:B------:R-:W-:Y:S01]  /*fa9e0*/  IADD3 R24, P2, PT, R10, R4, RZ ;  /* 0x000000040a187210 */ /* 0x000fe20007f5e0ff */
[----:B------:R-:W-:Y:S01]  /*fa9f0*/  IMAD.X R17, R26, 0x1, R20, P1 ;  /* 0x000000011a117824 */ /* 0x000fe200008e0614 */
[----:B------:R-:W-:Y:S01]  /*faa00*/  IADD3 R8, P1, PT, R10, R3, RZ ;  /* 0x000000030a087210 */ /* 0x000fe20007f3e0ff */
[----:B------:R-:W-:Y:S01]  /*faa10*/  IMAD.X R29, R26, 0x1, R2, P3 ;  /* 0x000000011a1d7824 */ /* 0x000fe200018e0602 */
[----:B------:R-:W1:Y:S01]  /*faa20*/  LDCU UR15, c[0x0][0x3b8] ;  /* 0x00007700ff0f77ac */ /* 0x000e620008000800 */
[----:B0-----:R-:W3:Y:S01]  /*faa30*/  LDL R27, [R1+0x108] ;  /* 0x00010800011b7983 */ /* 0x001ee20000100800 */
[----:B------:R-:W0:Y:S03]  /*faa40*/  LDCU UR19, c[0x0][0x3b8] ;  /* 0x00007700ff1377ac */ /* 0x000e260008000800 */
[----:B------:R-:W-:Y:S04]  /*faa50*/  STL [R1+0x130], R26 ;  /* 0x0001301a01007387 */ /* 0x000fe80000100800 */
[----:B------:R0:W-:Y:S01]  /*faa60*/  STL.64 [R1+0x2108], R16 ;  /* 0x0021081001007387 */ /* 0x0001e20000100a00 */
[----:B------:R-:W-:-:S02]  /*faa70*/  IMAD.MOV.U32 R18, RZ, RZ, R15 ;  /* 0x000000ffff127224 */ /* 0x000fc400078e000f */
[----:B------:R-:W-:Y:S01]  /*faa80*/  IMAD.X R25, R14, 0x1, R20, P2 ;  /* 0x000000010e197824 */ /* 0x000fe200010e0614 */
[----:B------:R-:W-:Y:S01]  /*faa90*/  STL [R1+0x128], R14 ;  /* 0x0001280e01007387 */ /* 0x000fe20000100800 */
[----:B------:R-:W-:Y:S02]  /*faaa0*/  IMAD.MOV.U32 R15, RZ, RZ, R9 ;  /* 0x000000ffff0f7224 */ /* 0x000fe400078e0009 */
[----:B0-----:R-:W-:Y:S02]  /*faab0*/  IMAD.MOV.U32 R16, RZ, RZ, R19 ;  /* 0x000000ffff107224 */ /* 0x001fe400078e0013 */
[----:B------:R-:W-:Y:S01]  /*faac0*/  IMAD.MOV.U32 R19, RZ, RZ, R6 ;  /* 0x000000ffff137224 */ /* 0x000fe200078e0006 */
[----:B------:R-:W-:Y:S01]  /*faad0*/  IADD3 R6, P3, PT, R12, R0, RZ ;  /* 0x000000000c067210 */ /* 0x000fe20007f7e0ff */
[----:B------:R-:W-:Y:S01]  /*faae0*/  IMAD.MOV.U32 R17, RZ, RZ, R7 ;  /* 0x000000ffff117224 */ /* 0x000fe200078e0007 */
[----:B------:R0:W-:Y:S01]  /*faaf0*/  STL.64 [R1+0x2218], R28 ;  /* 0x0022181c01007387 */ /* 0x0001e20000100a00 */
[----:B------:R-:W-:-:S03]  /*fab00*/  IMAD.X R9, R14, 0x1, R2, P1 ;  /* 0x000000010e097824 */ /* 0x000fc600008e0602 */
[----:B0-----:R-:W3:Y:S04]  /*fab10*/  LDL.LU.64 R28, [R1+0x5c30] ;  /* 0x005c3000011c7983 */ /* 0x001ee80000300a00 */
[----:B------:R0:W-:Y:S04]  /*fab20*/  STL.64 [R1+0x21e8], R24 ;  /* 0x0021e81801007387 */ /* 0x0001e80000100a00 */
[----:B0-----:R-:W3:Y:S04]  /*fab30*/  LDL.LU.64 R24, [R1+0x5c28] ;  /* 0x005c280001187983 */ /* 0x001ee80000300a00 */
[----:B------:R-:W-:Y:S01]  /*fab40*/  STL.64 [R1+0x21e0], R8 ;  /* 0x0021e00801007387 */ /* 0x000fe20000100a00 */
[----:B--2---:R-:W-:-:S05]  /*fab50*/  IMAD.X R7, R26, 0x1, R21, P3 ;  /* 0x000000011a077824 */ /* 0x004fca00018e0615 */
[----:B------:R0:W-:Y:S04]  /*fab60*/  STL.64 [R1+0x2210], R6 ;  /* 0x0022100601007387 */ /* 0x0001e80000100a00 */
[----:B0-----:R-:W2:Y:S01]  /*fab70*/  LDL.LU.64 R6, [R1+0x5c20] ;  /* 0x005c200001067983 */ /* 0x001ea20000300a00 */
[----:B----4-:R-:W-:-:S03]  /*fab80*/  IADD3 R8, P1, PT, R12, R5, RZ ;  /* 0x000000050c087210 */ /* 0x010fc60007f3e0ff */
[----:B---3--:R0:W-:Y:S02]  /*fab90*/  STL.64 [R1+0x5bf8], R28 ;  /* 0x005bf81c01007387 */ /* 0x0081e40000100a00 */
[----:B0-----:R-:W-:Y:S01]  /*faba0*/  SHF.R.S32.HI R29, RZ, 0x1f, R11 ;  /* 0x0000001fff1d7819 */ /* 0x001fe2000001140b */
[----:B--2---:R-:W-:-:S05]  /*fabb0*/  IMAD.X R9, R26, 0x1, R6, P1 ;  /* 0x000000011a097824 */ /* 0x004fca00008e0606 */
[----:B------:R0:W-:Y:S04]  /*fabc0*/  STL.64 [R1+0x2208], R8 ;  /* 0x0022080801007387 */ /* 0x0001e80000100a00 */
[----:B------:R-:W-:Y:S04]  /*fabd0*/  STL [R1+0x120], R29 ;  /* 0x0001201d01007387 */ /* 0x000fe80000100800 */
[----:B0-----:R0:W2:Y:S01]  /*fabe0*/  LDL.LU R9, [R1+0x5c18] ;  /* 0x005c180001097983 */ /* 0x0010a20000300800 */
[----:B------:R-:W-:-:S05]  /*fabf0*/  IADD3 R8, P2, PT, R10, R0, RZ ;  /* 0x000000000a087210 */ /* 0x000fca0007f5e0ff */
[----:B------:R2:W-:Y:S04]  /*fac00*/  STL [R1+0x21d8], R8 ;  /* 0x0021d80801007387 */ /* 0x0005e80000100800 */
[----:B--2---:R-:W2:Y:S01]  /*fac10*/  LDL.LU.64 R8, [R1+0x5c10] ;  /* 0x005c100001087983 */ /* 0x004ea20000300a00 */
[----:B------:R-:W-:-:S05]  /*fac20*/  IADD3 R28, P3, PT, R12, R7, RZ ;  /* 0x000000070c1c7210 */ /* 0x000fca0007f7e0ff */
[----:B--2---:R-:W-:Y:S01]  /*fac30*/  IMAD.X R29, R26, 0x1, R8, P3 ;  /* 0x000000011a1d7824 */ /* 0x004fe200018e0608 */
[----:B------:R2:W-:Y:S04]  /*fac40*/  STL.64 [R1+0x5c08], R8 ;  /* 0x005c080801007387 */ /* 0x0005e80000100a00 */
[----:B--2---:R0:W2:Y:S01]  /*fac50*/  LDL.64 R8, [R1+0x21d8] ;  /* 0x0021d80001087983 */ /* 0x0040a20000100a00 */
[----:B------:R-:W-:Y:S01]  /*fac60*/  IMAD.MOV.U32 R26, RZ, RZ, R24 ;  /* 0x000000ffff1a7224 */ /* 0x000fe200078e0018 */
[----:B------:R-:W-:Y:S02]  /*fac70*/  IADD3 R24, P3, PT, R10, R5, RZ ;  /* 0x000000050a187210 */ /* 0x000fe40007f7e0ff */
[----:B------:R-:W-:Y:S04]  /*fac80*/  STL.64 [R1+0x2200], R28 ;  /* 0x0022001c01007387 */ /* 0x000fe80000100a00 */
[----:B------:R3:W-:Y:S02]  /*fac90*/  STL [R1+0x5c00], R25 ;  /* 0x005c001901007387 */ /* 0x0007e40000100800 */
[C---:B---3--:R-:W-:Y:S01]  /*faca0*/  IMAD.X R25, R14.reuse, 0x1, R6, P3 ;  /* 0x000000010e197824 */ /* 0x048fe200018e0606 */
[C---:B------:R-:W-:Y:S01]  /*facb0*/  IADD3 R28, P1, PT, R11.reuse, R4, RZ ;  /* 0x000000040b1c7210 */ /* 0x040fe20007f3e0ff */
[----:B--2---:R-:W-:Y:S01]  /*facc0*/  IMAD.X R9, R14, 0x1, R21, P2 ;  /* 0x000000010e097824 */ /* 0x004fe200010e0615 */
[----:B------:R-:W-:-:S04]  /*facd0*/  IADD3 R8, P2, PT, R11, R3, RZ ;  /* 0x000000030b087210 */ /* 0x000fc80007f5e0ff */
[----:B------:R-:W-:Y:S04]  /*face0*/  STL [R1+0x21dc], R9 ;  /* 0x0021dc0901007387 */ /* 0x000fe80000100800 */
[----:B------:R2:W-:Y:S02]  /*facf0*/  STL.64 [R1+0x21d0], R24 ;  /* 0x0021d01801007387 */ /* 0x0005e40000100a00 */
[----:B--2---:R-:W-:Y:S02]  /*fad00*/  SHF.R.S32.HI R25, RZ, 0x1f, R11 ;  /* 0x0000001fff197819 */ /* 0x004fe4000001140b */
[----:B------:R-:W-:Y:S03]  /*fad10*/  STL.64 [R1+0x5bf0], R16 ;  /* 0x005bf01001007387 */ /* 0x000fe60000100a00 */
[----:B------:R-:W-:-:S02]  /*fad20*/  IMAD.X R29, R25, 0x1, R20, P1 ;  /* 0x00000001191d7824 */ /* 0x000fc400008e0614 */
[----:B------:R-:W-:-:S03]  /*fad30*/  IMAD.X R9, R25, 0x1, R2, P2 ;  /* 0x0000000119097824 */ /* 0x000fc600010e0602 */
[----:B------:R-:W-:Y:S04]  /*fad40*/  STL.64 [R1+0x21b0], R28 ;  /* 0x0021b01c01007387 */ /* 0x000fe80000100a00 */
[----:B------:R2:W-:Y:S04]  /*fad50*/  STL.64 [R1+0x21a8], R8 ;  /* 0x0021a80801007387 */ /* 0x0005e80000100a00 */
[----:B--2---:R-:W2:Y:S01]  /*fad60*/  LDL.LU.64 R8, [R1+0x5c08] ;  /* 0x005c080001087983 */ /* 0x004ea20000300a00 */
[----:B------:R-:W-:Y:S02]  /*fad70*/  IADD3 R16, P3, PT, R10, R7, RZ ;  /* 0x000000070a107210 */ /* 0x000fe40007f7e0ff */
[----:B------:R-:W-:Y:S01]  /*fad80*/  IADD3 R28, P1, PT, R11, R0, RZ ;  /* 0x000000000b1c7210 */ /* 0x000fe20007f3e0ff */
[----:B------:R3:W-:Y:S04]  /*fad90*/  STL.64 [R1+0x5be0], R2 ;  /* 0x005be00201007387 */ /* 0x0007e80000100a00 */
[----:B------:R-:W-:-:S02]  /*fada0*/  IMAD.X R29, R25, 0x1, R21, P1 ;  /* 0x00000001191d7824 */ /* 0x000fc400008e0615 */
[----:B--2---:R-:W-:Y:S01]  /*fadb0*/  IMAD.X R17, R14, 0x1, R8, P3 ;  /* 0x000000010e117824 */ /* 0x004fe200018e0608 */
[----:B---3--:R-:W-:-:S04]  /*fadc0*/  IADD3 R2, P2, PT, R10, R9, RZ ;  /* 0x000000090a027210 */ /* 0x008fc80007f5e0ff */
[----:B------:R-:W-:Y:S04]  /*fadd0*/  STL.64 [R1+0x21c8], R16 ;  /* 0x0021c81001007387 */ /* 0x000fe80000100a00 */
[----:B------:R-:W2:Y:S04]  /*fade0*/  LDL.LU R10, [R1+0x5c04] ;  /* 0x005c0400010a7983 */ /* 0x000ea80000300800 */
[----:B------:R-:W3:Y:S04]  /*fadf0*/  LDL.LU R25, [R1+0x5c00] ;  /* 0x005c000001197983 */ /* 0x000ee80000300800 */
[----:B------:R4:W-:Y:S04]  /*fae00*/  STL.64 [R1+0x21a0], R28 ;  /* 0x0021a01c01007387 */ /* 0x0009e80000100a00 */
[----:B----4-:R-:W4:Y:S01]  /*fae10*/  LDL.LU.64 R28, [R1+0x5bf8] ;  /* 0x005bf800011c7983 */ /* 0x010f220000300a00 */
[----:B------:R-:W-:-:S02]  /*fae20*/  IADD3 R16, P3, PT, R12, R9, RZ ;  /* 0x000000090c107210 */ /* 0x000fc40007f7e0ff */
[----:B------:R-:W-:Y:S01]  /*fae30*/  SHF.R.S32.HI R17, RZ, 0x1f, R12 ;  /* 0x0000001fff117819 */ /* 0x000fe2000001140c */
[----:B------:R-:W-:Y:S02]  /*fae40*/  IMAD.MOV.U32 R24, RZ, RZ, R19 ;  /* 0x000000ffff187224 */ /* 0x000fe400078e0013 */
[----:B------:R-:W-:Y:S01]  /*fae50*/  IMAD.MOV.U32 R19, RZ, RZ, R13 ;  /* 0x000000ffff137224 */ /* 0x000fe200078e000d */
[----:B------:R-:W-:Y:S01]  /*fae60*/  SHF.R.S32.HI R13, RZ, 0x1f, R27 ;  /* 0x0000001fff0d7819 */ /* 0x000fe2000001141b */
[--C-:B--2---:R-:W-:Y:S02]  /*fae70*/  IMAD.X R17, R17, 0x1, R10.reuse, P3 ;  /* 0x0000000111117824 */ /* 0x104fe400018e060a */
[----:B------:R-:W-:Y:S01]  /*fae80*/  IMAD.X R3, R14, 0x1, R10, P2 ;  /* 0x000000010e037824 */ /* 0x000fe200010e060a */
[----:B----4-:R-:W-:Y:S04]  /*fae90*/  STL.64 [R1+0x5bc8], R28 ;  /* 0x005bc81c01007387 */ /* 0x010fe80000100a00 */
[----:B------:R2:W-:Y:S04]  /*faea0*/  STL [R1+0x5bc4], R21 ;  /* 0x005bc41501007387 */ /* 0x0005e80000100800 */
[----:B--2---:R-:W2:Y:S04]  /*faeb0*/  LDL R21, [R1+0x120] ;  /* 0x0001200001157983 */ /* 0x004ea80000100800 */
[----:B------:R4:W-:Y:S04]  /*faec0*/  STL.64 [R1+0x21f8], R16 ;  /* 0x0021f81001007387 */ /* 0x0009e80000100a00 */
[----:B----4-:R-:W4:Y:S04]  /*faed0*/  LDL.LU.64 R16, [R1+0x5bf0] ;  /* 0x005bf00001107983 */ /* 0x010f280000300a00 */
[----:B------:R-:W-:Y:S04]  /*faee0*/  STL [R1+0x11c], R13 ;  /* 0x00011c0d01007387 */ /* 0x000fe80000100800 */
[----:B------:R0:W-:Y:S04]  /*faef0*/  STL.64 [R1+0x5bd0], R12 ;  /* 0x005bd00c01007387 */ /* 0x0001e80000100a00 */
[----:B------:R-:W-:Y:S04]  /*faf00*/  STL [R1+0x5bd8], R13 ;  /* 0x005bd80d01007387 */ /* 0x000fe80000100800 */
[----:B------:R-:W3:Y:S01]  /*faf10*/  LDL.LU R14, [R1+0x5be8] ;  /* 0x005be800010e7983 */ /* 0x000ee20000300800 */
[----:B------:R-:W-:-:S03]  /*faf20*/  IADD3 R28, P1, PT, R11, R5, RZ ;  /* 0x000000050b1c7210 */ /* 0x000fc60007f3e0ff */
[----:B------:R1:W-:Y:S01]  /*faf30*/  STL.64 [R1+0x21c0], R2 ;  /* 0x0021c00201007387 */ /* 0x0003e20000100a00 */
[----:B0-----:R-:W-:-:S03]  /*faf40*/  IADD3 R12, P3, PT, R11, R7, RZ ;  /* 0x000000070b0c7210 */ /* 0x001fc60007f7e0ff */
[----:B-1----:R-:W4:Y:S04]  /*faf50*/  LDL.LU.64 R2, [R1+0x5be0] ;  /* 0x005be00001027983 */ /* 0x002f280000300a00 */
[----:B------:R-:W4:Y:S01]  /*faf60*/  LDL.LU R11, [R1+0x5bdc] ;  /* 0x005bdc00010b7983 */ /* 0x000f220000300800 */
[C---:B--2---:R-:W-:Y:S02]  /*faf70*/  IMAD.X R29, R21.reuse, 0x1, R6, P1 ;  /* 0x00000001151d7824 */ /* 0x044fe400008e0606 */
[----:B------:R-:W-:Y:S01]  /*faf80*/  IMAD.X R13, R21, 0x1, R8, P3 ;  /* 0x00000001150d7824 */ /* 0x000fe200018e0608 */
[----:B---3--:R0:W-:Y:S04]  /*faf90*/  STL.64 [R1+0x5bb0], R14 ;  /* 0x005bb00e01007387 */ /* 0x0081e80000100a00 */
[----:B------:R1:W-:Y:S01]  /*fafa0*/  STL [R1+0x5ba8], R4 ;  /* 0x005ba80401007387 */ /* 0x0003e20000100800 */
[----:B0-----:R-:W-:-:S03]  /*fafb0*/  IADD3 R14, P2, PT, R27, R4, RZ ;  /* 0x000000041b0e7210 */ /* 0x001fc60007f5e0ff */
[----:B-1----:R-:W2:Y:S04]  /*fafc0*/  LDL R4, [R1+0x124] ;  /* 0x0001240001047983 */ /* 0x002ea80000100800 */
[----:B------:R-:W-:Y:S04]  /*fafd0*/  STL.64 [R1+0x5bb8], R6 ;  /* 0x005bb80601007387 */ /* 0x000fe80000100a00 */
[----:B------:R-:W-:Y:S04]  /*fafe0*/  STL.64 [R1+0x2198], R28 ;  /* 0x0021981c01007387 */ /* 0x000fe80000100a00 */
[----:B------:R0:W-:Y:S04]  /*faff0*/  STL.64 [R1+0x2190], R12 ;  /* 0x0021900c01007387 */ /* 0x0001e80000100a00 */
[----:B0-----:R0:W3:Y:S01]  /*fb000*/  LDL.LU R13, [R1+0x5bd8] ;  /* 0x005bd800010d7983 */ /* 0x0010e20000300800 */
[----:B--2---:R-:W-:-:S05]  /*fb010*/  IADD3 R12, P3, PT, R4, R9, RZ ;  /* 0x00000009040c7210 */ /* 0x004fca0007f7e0ff */
[----:B------:R3:W-:Y:S04]  /*fb020*/  STL [R1+0x2188], R12 ;  /* 0x0021880c01007387 */ /* 0x0007e80000100800 */
[----:B---3--:R-:W2:Y:S01]  /*fb030*/  LDL.LU.64 R12, [R1+0x5bd0] ;  /* 0x005bd000010c7983 */ /* 0x008ea20000300a00 */
[----:B----4-:R-:W-:Y:S01]  /*fb040*/  IADD3 R28, P1, PT, R27, R3, RZ ;  /* 0x000000031b1c7210 */ /* 0x010fe20007f3e0ff */
[----:B--2---:R-:W-:-:S04]  /*fb050*/  IMAD.X R15, R13, 0x1, R20, P2 ;  /* 0x000000010d0f7824 */ /* 0x004fc800010e0614 */
[----:B------:R-:W-:Y:S01]  /*fb060*/  IMAD.X R29, R13, 0x1, R2, P1 ;  /* 0x000000010d1d7824 */ /* 0x000fe200008e0602 */
[----:B------:R1:W-:Y:S04]  /*fb070*/  STL.64 [R1+0x2178], R14 ;  /* 0x0021780e01007387 */ /* 0x0003e80000100a00 */
[----:B------:R2:W-:Y:S01]  /*fb080*/  STL [R1+0x5b88], R0 ;  /* 0x005b880001007387 */ /* 0x0005e20000100800 */
[----:B-1----:R-:W-:-:S03]  /*fb090*/  IADD3 R14, P2, PT, R27, R0, RZ ;  /* 0x000000001b0e7210 */ /* 0x002fc60007f5e0ff */
[----:B--2---:R-:W2:Y:S04]  /*fb0a0*/  LDL R0, [R1+0x114] ;  /* 0x0001140001007983 */ /* 0x004ea80000100800 */
[----:B------:R1:W-:Y:S04]  /*fb0b0*/  STL.64 [R1+0x2170], R28 ;  /* 0x0021701c01007387 */ /* 0x0003e80000100a00 */
[----:B-1----:R-:W3:Y:S04]  /*fb0c0*/  LDL.LU.64 R28, [R1+0x5bc8] ;  /* 0x005bc800011c7983 */ /* 0x002ee80000300a00 */
[----:B---3--:R1:W-:Y:S04]  /*fb0d0*/  STL.64 [R1+0x5ba0], R28 ;  /* 0x005ba01c01007387 */ /* 0x0083e80000100a00 */
[----:B-1----:R0:W3:Y:S04]  /*fb0e0*/  LDL.64 R28, [R1+0x2188] ;  /* 0x00218800011c7983 */ /* 0x0020e80000100a00 */
[----:B------:R1:W-:Y:S04]  /*fb0f0*/  STL.64 [R1+0x5b90], R2 ;  /* 0x005b900201007387 */ /* 0x0003e80000100a00 */
[----:B-1----:R-:W4:Y:S04]  /*fb100*/  LDL R2, [R1+0x130] ;  /* 0x0001300001027983 */ /* 0x002f280000100800 */
[----:B------:R-:W2:Y:S01]  /*fb110*/  LDL R3, [R1+0x12c] ;  /* 0x00012c0001037983 */ /* 0x000ea20000100800 */
[----:B---3--:R-:W-:-:S03]  /*fb120*/  IMAD.X R29, R21, 0x1, R10, P3 ;  /* 0x00000001151d7824 */ /* 0x008fc600018e060a */
[----:B------:R-:W3:Y:S01]  /*fb130*/  LDL.LU R21, [R1+0x5bc4] ;  /* 0x005bc40001157983 */ /* 0x000ee20000300800 */
[----:B------:R-:W-:Y:S02]  /*fb140*/  IADD3 R6, P1, PT, R27, R5, RZ ;  /* 0x000000051b067210 */ /* 0x000fe40007f3e0ff */
[----:B------:R-:W-:Y:S01]  /*fb150*/  IADD3 R28, P3, PT, R12, R11, RZ ;  /* 0x0000000b0c1c7210 */ /* 0x000fe20007f7e0ff */
[----:B------:R-:W-:Y:S04]  /*fb160*/  STL [R1+0x218c], R29 ;  /* 0x00218c1d01007387 */ /* 0x000fe80000100800 */
[----:B------:R-:W4:Y:S04]  /*fb170*/  LDL.LU R12, [R1+0x5bc0] ;  /* 0x005bc000010c7983 */ /* 0x000f280000300800 */
[----:B------:R1:W-:Y:S04]  /*fb180*/  STL [R1+0x2160], R6 ;  /* 0x0021600601007387 */ /* 0x0003e80000100800 */
[----:B-1----:R-:W2:Y:S01]  /*fb190*/  LDL.LU.64 R6, [R1+0x5bb8] ;  /* 0x005bb80001067983 */ /* 0x002ea20000300a00 */
[----:B---3--:R-:W-:-:S05]  /*fb1a0*/  IMAD.X R15, R13, 0x1, R21, P2 ;  /* 0x000000010d0f7824 */ /* 0x008fca00010e0615 */
[----:B------:R1:W-:Y:S04]  /*fb1b0*/  STL.64 [R1+0x2168], R14 ;  /* 0x0021680e01007387 */ /* 0x0003e80000100a00 */
[----:B-1----:R-:W3:Y:S01]  /*fb1c0*/  LDL.LU.64 R14, [R1+0x5bb0] ;  /* 0x005bb000010e7983 */ /* 0x002ee20000300a00 */
[----:B----4-:R-:W-:Y:S01]  /*fb1d0*/  IMAD.X R29, R2, 0x1, R12, P3 ;  /* 0x00000001021d7824 */ /* 0x010fe200018e060c */
[----:B--2---:R-:W-:Y:S02]  /*fb1e0*/  SHF.R.S32.HI R27, RZ, 0x1f, R0 ;  /* 0x0000001fff1b7819 */ /* 0x004fe40000011400 */
[----:B------:R-:W-:Y:S01]  /*fb1f0*/  IADD3 R2, P3, PT, R3, R11, RZ ;  /* 0x0000000b03027210 */ /* 0x000fe20007f7e0ff */
[----:B---3--:R1:W-:Y:S04]  /*fb200*/  STL.64 [R1+0x5b78], R14 ;  /* 0x005b780e01007387 */ /* 0x0083e80000100a00 */
[----:B-1----:R-:W2:Y:S04]  /*fb210*/  LDL R14, [R1+0x120] ;  /* 0x00012000010e7983 */ /* 0x002ea80000100800 */
[----:B------:R-:W3:Y:S04]  /*fb220*/  LDL R15, [R1+0x108] ;  /* 0x00010800010f7983 */ /* 0x000ee80000100800 */
[----:B------:R-:W-:Y:S04]  /*fb230*/  STL.64 [R1+0x5b70], R20 ;  /* 0x005b701401007387 */ /* 0x000fe80000100a00 */
[----:B------:R-:W-:Y:S04]  /*fb240*/  STL [R1+0x5b84], R21 ;  /* 0x005b841501007387 */ /* 0x000fe80000100800 */
[----:B------:R1:W-:Y:S04]  /*fb250*/  STL [R1+0x5b98], R21 ;  /* 0x005b981501007387 */ /* 0x0003e80000100800 */
[----:B-1----:R0:W4:Y:S04]  /*fb260*/  LDL.64 R20, [R1+0x2160] ;  /* 0x0021600001147983 */ /* 0x0021280000100a00 */
[----:B------:R3:W-:Y:S04]  /*fb270*/  STL.64 [R1+0x21f0], R28 ;  /* 0x0021f01c01007387 */ /* 0x0007e80000100a00 */
[----:B------:R-:W-:Y:S04]  /*fb280*/  STL [R1+0x118], R27 ;  /* 0x0001181b01007387 */ /* 0x000fe80000100800 */
[----:B------:R-:W2:Y:S01]  /*fb290*/  LDL R3, [R1+0x128] ;  /* 0x0001280001037983 */ /* 0x000ea20000100800 */
[----:B---3--:R-:W-:-:S05]  /*fb2a0*/  IADD3 R28, P2, PT, R15, R7, RZ ;  /* 0x000000070f1c7210 */ /* 0x008fca0007f5e0ff */
[C---:B------:R-:W-:Y:S02]  /*fb2b0*/  IMAD.X R29, R13.reuse, 0x1, R8, P2 ;  /* 0x000000010d1d7824 */ /* 0x040fe400010e0608 */
[----:B----4-:R-:W-:Y:S01]  /*fb2c0*/  IMAD.X R21, R13, 0x1, R6, P1 ;  /* 0x000000010d157824 */ /* 0x010fe200008e0606 */
[----:B------:R-:W-:-:S04]  /*fb2d0*/  IADD3 R20, P1, PT, R4, R11, RZ ;  /* 0x0000000b04147210 */ /* 0x000fc80007f3e0ff */
[----:B------:R1:W-:Y:S04]  /*fb2e0*/  STL [R1+0x2164], R21 ;  /* 0x0021641501007387 */ /* 0x0003e80000100800 */
[----:B------:R-:W3:Y:S01]  /*fb2f0*/  LDL.LU R4, [R1+0x5ba8] ;  /* 0x005ba80001047983 */ /* 0x000ee20000300800 */
[----:B--2---:R-:W-:-:S03]  /*fb300*/  IMAD.X R3, R3, 0x1, R12, P3 ;  /* 0x0000000103037824 */ /* 0x004fc600018e060c */
[----:B------:R2:W-:Y:S01]  /*fb310*/  STL.64 [R1+0x2158], R28 ;  /* 0x0021581c01007387 */ /* 0x0005e20000100a00 */
[----:B-1----:R-:W-:-:S03]  /*fb320*/  IMAD.X R21, R14, 0x1, R12, P1 ;  /* 0x000000010e157824 */ /* 0x002fc600008e060c */
[----:B--2---:R-:W2:Y:S04]  /*fb330*/  LDL.LU.64 R28, [R1+0x5ba0] ;  /* 0x005ba000011c7983 */ /* 0x004ea80000300a00 */
[----:B------:R1:W-:Y:S04]  /*fb340*/  STL.64 [R1+0x21b8], R2 ;  /* 0x0021b80201007387 */ /* 0x0003e80000100a00 */
[----:B------:R-:W-:Y:S01]  /*fb350*/  STL.64 [R1+0x5b68], R8 ;  /* 0x005b680801007387 */ /* 0x000fe20000100a00 */
[----:B-1----:R-:W-:-:S03]  /*fb360*/  IADD3 R2, P2, PT, R15, R9, RZ ;  /* 0x000000090f027210 */ /* 0x002fc60007f5e0ff */
[----:B------:R1:W-:Y:S02]  /*fb370*/  STL.64 [R1+0x2180], R20 ;  /* 0x0021801401007387 */ /* 0x0003e40000100a00 */
[----:B------:R-:W-:Y:S02]  /*fb380*/  IMAD.X R3, R13, 0x1, R10, P2 ;  /* 0x000000010d037824 */ /* 0x000fe400010e060a */
[----:B-1----:R0:W4:Y:S04]  /*fb390*/  LDL.LU R21, [R1+0x5b98] ;  /* 0x005b980001157983 */ /* 0x0021280000300800 */
[----:B------:R1:W-:Y:S04]  /*fb3a0*/  STL.64 [R1+0x2150], R2 ;  /* 0x0021500201007387 */ /* 0x0003e80000100a00 */
[----:B-1----:R-:W2:Y:S01]  /*fb3b0*/  LDL.LU.64 R2, [R1+0x5b90] ;  /* 0x005b900001027983 */ /* 0x002ea20000300a00 */
[----:B------:R-:W-:-:S03]  /*fb3c0*/  IADD3 R14, P3, PT, R15, R11, RZ ;  /* 0x0000000b0f0e7210 */ /* 0x000fc60007f7e0ff */
[----:B------:R1:W-:Y:S02]  /*fb3d0*/  STL.64 [R1+0x5b58], R10 ;  /* 0x005b580a01007387 */ /* 0x0003e40000100a00 */
[----:B------:R-:W-:Y:S02]  /*fb3e0*/  IMAD.X R15, R13, 0x1, R12, P3 ;  /* 0x000000010d0f7824 */ /* 0x000fe400018e060c */
[----:B-1----:R-:W4:Y:S01]  /*fb3f0*/  LDL.LU R10, [R1+0x134] ;  /* 0x00013400010a7983 */ /* 0x002f220000300800 */
[C---:B---3--:R-:W-:Y:S02]  /*fb400*/  IADD3 R8, P1, PT, R0.reuse, R4, RZ ;  /* 0x0000000400087210 */ /* 0x048fe40007f3e0ff */
[----:B--2---:R-:W-:Y:S02]  /*fb410*/  IADD3 R20, P2, PT, R0, R3, RZ ;  /* 0x0000000300147210 */ /* 0x004fe40007f5e0ff */
[----:B------:R-:W2:Y:S04]  /*fb420*/  LDL.LU R0, [R1+0x5b88] ;  /* 0x005b880001007983 */ /* 0x000ea80000300800 */
[----:B------:R-:W-:Y:S04]  /*fb430*/  STL [R1+0x2138], R20 ;  /* 0x0021381401007387 */ /* 0x000fe80000100800 */
[----:B----4-:R0:W3:Y:S04]  /*fb440*/  LDL.LU R21, [R1+0x5b84] ;  /* 0x005b840001157983 */ /* 0x0100e80000300800 */
[----:B------:R-:W4:Y:S04]  /*fb450*/  LDL.LU R13, [R1+0x5b80] ;  /* 0x005b8000010d7983 */ /* 0x000f280000300800 */
[----:B------:R1:W-:Y:S04]  /*fb460*/  STL.64 [R1+0x2148], R14 ;  /* 0x0021480e01007387 */ /* 0x0003e80000100a00 */
[----:B-1----:R-:W2:Y:S04]  /*fb470*/  LDL.LU.64 R14, [R1+0x5b78] ;  /* 0x005b7800010e7983 */ /* 0x002ea80000300a00 */
[----:B------:R-:W3:Y:S04]  /*fb480*/  LDL.LU R11, [R1+0x12c] ;  /* 0x00012c00010b7983 */ /* 0x000ee80000300800 */
[----:B--2---:R1:W-:Y:S04]  /*fb490*/  STL.64 [R1+0x5b60], R14 ;  /* 0x005b600e01007387 */ /* 0x0043e80000100a00 */
[----:B-1----:R0:W2:Y:S04]  /*fb4a0*/  LDL.64 R14, [R1+0x2138] ;  /* 0x00213800010e7983 */ /* 0x0020a80000100a00 */
[----:B------:R1:W-:Y:S04]  /*fb4b0*/  STL [R1+0x5b50], R12 ;  /* 0x005b500c01007387 */ /* 0x0003e80000100800 */
[----:B-1----:R-:W2:Y:S02]  /*fb4c0*/  LDL R12, [R1+0x114] ;  /* 0x00011400010c7983 */ /* 0x002ea40000100800 */
[----:B--2---:R-:W-:-:S05]  /*fb4d0*/  IADD3 R20, P3, PT, R12, R0, RZ ;  /* 0x000000000c147210 */ /* 0x004fca0007f7e0ff */
[----:B------:R3:W-:Y:S04]  /*fb4e0*/  STL [R1+0x2130], R20 ;  /* 0x0021301401007387 */ /* 0x0007e80000100800 */
[----:B---3--:R-:W2:Y:S01]  /*fb4f0*/  LDL.LU.64 R20, [R1+0x5b70] ;  /* 0x005b700001147983 */ /* 0x008ea20000300a00 */
[C---:B------:R-:W-:Y:S02]  /*fb500*/  IMAD.X R15, R27.reuse, 0x1, R2, P2 ;  /* 0x000000011b0f7824 */ /* 0x040fe400010e0602 */
[----:B--2---:R-:W-:-:S05]  /*fb510*/  IMAD.X R9, R27, 0x1, R20, P1 ;  /* 0x000000011b097824 */ /* 0x004fca00008e0614 */
[----:B------:R-:W-:Y:S04]  /*fb520*/  STL.64 [R1+0x2140], R8 ;  /* 0x0021400801007387 */ /* 0x000fe80000100a00 */
[----:B------:R1:W-:Y:S04]  /*fb530*/  STL.64 [R1+0x5b48], R2 ;  /* 0x005b480201007387 */ /* 0x0003e80000100a00 */
[----:B-1----:R0:W2:Y:S01]  /*fb540*/  LDL.64 R2, [R1+0x2130] ;  /* 0x0021300001027983 */ /* 0x0020a20000100a00 */
[----:B------:R-:W-:-:S03]  /*fb550*/  IADD3 R8, P1, PT, R12, R5, RZ ;  /* 0x000000050c087210 */ /* 0x000fc60007f3e0ff */
[----:B------:R-:W-:Y:S02]  /*fb560*/  STL [R1+0x213c], R15 ;  /* 0x00213c0f01007387 */ /* 0x000fe40000100800 */
[C---:B------:R-:W-:Y:S02]  /*fb570*/  IMAD.X R9, R27.reuse, 0x1, R6, P1 ;  /* 0x000000011b097824 */ /* 0x040fe400008e0606 */
[----:B------:R1:W-:Y:S04]  /*fb580*/  STL.64 [R1+0x5b40], R28 ;  /* 0x005b401c01007387 */ /* 0x0003e80000100a00 */
[----:B-1----:R-:W3:Y:S04]  /*fb590*/  LDL R28, [R1+0x10c] ;  /* 0x00010c00011c7983 */ /* 0x002ee80000100800 */
[----:B------:R-:W-:Y:S01]  /*fb5a0*/  STL [R1+0x5b38], R7 ;  /* 0x005b380701007387 */ /* 0x000fe20000100800 */
[----:B--2---:R-:W-:-:S05]  /*fb5b0*/  IMAD.X R3, R27, 0x1, R21, P3 ;  /* 0x000000011b037824 */ /* 0x004fca00018e0615 */
[----:B------:R1:W-:Y:S04]  /*fb5c0*/  STL [R1+0x2134], R3 ;  /* 0x0021340301007387 */ /* 0x0003e80000100800 */
[----:B-1----:R-:W2:Y:S04]  /*fb5d0*/  LDL.LU R3, [R1+0x130] ;  /* 0x0001300001037983 */ /* 0x002ea80000300800 */
[----:B------:R1:W-:Y:S04]  /*fb5e0*/  STL.64 [R1+0x2128], R8 ;  /* 0x0021280801007387 */ /* 0x0003e80000100a00 */
[----:B-1----:R-:W2:Y:S01]  /*fb5f0*/  LDL.LU.64 R8, [R1+0x5b68] ;  /* 0x005b680001087983 */ /* 0x002ea20000300a00 */
[----:B------:R-:W-:-:S02]  /*fb600*/  IADD3 R14, P2, PT, R12, R7, RZ ;  /* 0x000000070c0e7210 */ /* 0x000fc40007f5e0ff */
[----:B---3--:R-:W-:Y:S02]  /*fb610*/  SHF.R.S32.HI R7, RZ, 0x1f, R28 ;  /* 0x0000001fff077819 */ /* 0x008fe4000001141c */
[-C--:B----4-:R-:W-:Y:S02]  /*fb620*/  IADD3 R2, P3, PT, R10, R13.reuse, RZ ;  /* 0x0000000d0a027210 */ /* 0x090fe40007f7e0ff */
[----:B------:R-:W-:Y:S01]  /*fb630*/  IADD3 R10, P1, PT, R11, R13, RZ ;  /* 0x0000000d0b0a7210 */ /* 0x000fe20007f3e0ff */
[----:B------:R-:W-:Y:S04]  /*fb640*/  STL [R1+0x110], R7 ;  /* 0x0001100701007387 */ /* 0x000fe80000100800 */
[----:B------:R-:W3:Y:S01]  /*fb650*/  LDL.LU R11, [R1+0x128] ;  /* 0x00012800010b7983 */ /* 0x000ee20000300800 */
[----:B--2---:R-:W-:-:S05]  /*fb660*/  IMAD.X R15, R27, 0x1, R8, P2 ;  /* 0x000000011b0f7824 */ /* 0x004fca00010e0608 */
[----:B------:R1:W-:Y:S04]  /*fb670*/  STL.64 [R1+0x2120], R14 ;  /* 0x0021200e01007387 */ /* 0x0003e80000100a00 */
[----:B-1----:R-:W2:Y:S02]  /*fb680*/  LDL.LU.64 R14, [R1+0x5b60] ;  /* 0x005b6000010e7983 */ /* 0x002ea40000300a00 */
[--C-:B--2---:R-:W-:Y:S02]  /*fb690*/  IMAD.X R3, R3, 0x1, R14.reuse, P3 ;  /* 0x0000000103037824 */ /* 0x104fe400018e060e */
[----:B---3--:R-:W-:-:S03]  /*fb6a0*/  IMAD.X R11, R11, 0x1, R14, P1 ;  /* 0x000000010b0b7824 */ /* 0x008fc600008e060e */
[----:B------:R-:W-:Y:S04]  /*fb6b0*/  STL.64 [R1+0x2100], R2 ;  /* 0x0021000201007387 */ /* 0x000fe80000100a00 */
[----:B------:R-:W-:Y:S04]  /*fb6c0*/  STL.64 [R1+0x5b30], R8 ;  /* 0x005b300801007387 */ /* 0x000fe80000100a00 */
[----:B------:R1:W-:Y:S04]  /*fb6d0*/  STL.64 [R1+0x20f0], R10 ;  /* 0x0020f00a01007387 */ /* 0x0003e80000100a00 */
[----:B-1----:R-:W2:Y:S01]  /*fb6e0*/  LDL.LU.64 R10, [R1+0x5b58] ;  /* 0x005b5800010a7983 */ /* 0x002ea20000300a00 */
[----:B------:R-:W-:-:S02]  /*fb6f0*/  IADD3 R2, P3, PT, R12, R9, RZ ;  /* 0x000000090c027210 */ /* 0x000fc40007f7e0ff */
[----:B--2---:R-:W-:-:S03]  /*fb700*/  IADD3 R8, P2, PT, R12, R11, RZ ;  /* 0x0000000b0c087210 */ /* 0x004fc60007f5e0ff */
[----:B------:R-:W-:Y:S01]  /*fb710*/  IMAD.X R3, R27, 0x1, R10, P3 ;  /* 0x000000011b037824 */ /* 0x000fe200018e060a */
[----:B------:R-:W2:Y:S04]  /*fb720*/  LDL.LU R12, [R1+0x5b50] ;  /* 0x005b5000010c7983 */ /* 0x000ea80000300800 */
[----:B------:R-:W-:Y:S04]  /*fb730*/  STL [R1+0x20d0], R8 ;  /* 0x0020d00801007387 */ /* 0x000fe80000100800 */
[----:B------:R1:W-:Y:S04]  /*fb740*/  STL.64 [R1+0x20e0], R2 ;  /* 0x0020e00201007387 */ /* 0x0003e80000100a00 */
[----:B-1----:R-:W3:Y:S04]  /*fb750*/  LDL.LU.64 R2, [R1+0x5b48] ;  /* 0x005b480001027983 */ /* 0x002ee80000300a00 */
[----:B------:R1:W-:Y:S04]  /*fb760*/  STL.64 [R1+0x5b20], R10 ;  /* 0x005b200a01007387 */ /* 0x0003e80000100a00 */
[----:B-1----:R0:W2:Y:S01]  /*fb770*/  LDL.64 R10, [R1+0x20d0] ;  /* 0x0020d000010a7983 */ /* 0x0020a20000100a00 */
[----:B------:R-:W-:-:S05]  /*fb780*/  IADD3 R8, P1, PT, R28, R4, RZ ;  /* 0x000000041c087210 */ /* 0x000fca0007f3e0ff */
[----:B------:R-:W-:Y:S01]  /*fb790*/  IMAD.X R9, R7, 0x1, R20, P1 ;  /* 0x0000000107097824 */ /* 0x000fe200008e0614 */
[----:B---3--:R-:W-:-:S05]  /*fb7a0*/  IADD3 R28, P3, PT, R28, R3, RZ ;  /* 0x000000031c1c7210 */ /* 0x008fca0007f7e0ff */
[----:B------:R1:W-:Y:S04]  /*fb7b0*/  STL [R1+0x20c0], R28 ;  /* 0x0020c01c01007387 */ /* 0x0003e80000100800 */
[----:B-1----:R-:W3:Y:S01]  /*fb7c0*/  LDL.LU.64 R28, [R1+0x5b40] ;  /* 0x005b4000011c7983 */ /* 0x002ee20000300a00 */
[----:B--2---:R-:W-:-:S03]  /*fb7d0*/  IMAD.X R11, R27, 0x1, R12, P2 ;  /* 0x000000011b0b7824 */ /* 0x004fc600010e060c */
[----:B------:R1:W-:Y:S04]  /*fb7e0*/  STL [R1+0x5b18], R3 ;  /* 0x005b180301007387 */ /* 0x0003e80000100800 */
[----:B-1----:R-:W2:Y:S04]  /*fb7f0*/  LDL R3, [R1+0x10c] ;  /* 0x00010c0001037983 */ /* 0x002ea80000100800 */
[----:B------:R1:W-:Y:S04]  /*fb800*/  STL [R1+0x20d4], R11 ;  /* 0x0020d40b01007387 */ /* 0x0003e80000100800 */
[----:B-1----:R-:W4:Y:S04]  /*fb810*/  LDL.LU R11, [R1+0x124] ;  /* 0x00012400010b7983 */ /* 0x002f280000300800 */
[----:B------:R-:W-:Y:S04]  /*fb820*/  STL.64 [R1+0x20c8], R8 ;  /* 0x0020c80801007387 */ /* 0x000fe80000100a00 */
[----:B------:R1:W-:Y:S04]  /*fb830*/  STL.64 [R1+0x5b28], R16 ;  /* 0x005b281001007387 */ /* 0x0003e80000100a00 */
[----:B-1----:R0:W3:Y:S04]  /*fb840*/  LDL.64 R16, [R1+0x20c0] ;  /* 0x0020c00001107983 */ /* 0x0020e80000100a00 */
[----:B------:R-:W4:Y:S01]  /*fb850*/  LDL.LU R27, [R1+0x100] ;  /* 0x00010000011b7983 */ /* 0x000f220000300800 */
[----:B--2---:R-:W-:Y:S01]  /*fb860*/  IADD3 R8, P1, PT, R3, R5, RZ ;  /* 0x0000000503087210 */ /* 0x004fe20007f3e0ff */
[----:B---3--:R-:W-:-:S02]  /*fb870*/  IMAD.X R17, R7, 0x1, R2, P3 ;  /* 0x0000000107117824 */ /* 0x008fc400018e0602 */
[----:B----4-:R1:W-:Y:S04]  /*fb880*/  STL [R1+0x5af0], R27 ;  /* 0x005af01b01007387 */ /* 0x0103e80000100800 */
[----:B-1----:R-:W2:Y:S04]  /*fb890*/  LDL.LU R27, [R1+0x108] ;  /* 0x00010800011b7983 */ /* 0x002ea80000300800 */
[----:B------:R1:W-:Y:S04]  /*fb8a0*/  STL [R1+0x5b08], R5 ;  /* 0x005b080501007387 */ /* 0x0003e80000100800 */
[----:B-1----:R-:W3:Y:S04]  /*fb8b0*/  LDL R5, [R1+0x104] ;  /* 0x0001040001057983 */ /* 0x002ee80000100800 */
[----:B------:R-:W4:Y:S04]  /*fb8c0*/  LDL.LU R7, [R1+0x5b38] ;  /* 0x005b380001077983 */ /* 0x000f280000300800 */
[----:B------:R1:W-:Y:S04]  /*fb8d0*/  STL [R1+0x5b04], R2 ;  /* 0x005b040201007387 */ /* 0x0003e80000100800 */
[----:B------:R0:W-:Y:S04]  /*fb8e0*/  STL [R1+0x20c4], R17 ;  /* 0x0020c41101007387 */ /* 0x0001e80000100800 */
[----:B-1----:R-:W2:Y:S01]  /*fb8f0*/  LDL R2, [R1+0x110] ;  /* 0x0001100001027983 */ /* 0x002ea20000100800 */
[----:B------:R-:W-:-:S02]  /*fb900*/  IADD3 R10, P2, PT, R3, R0, RZ ;  /* 0x00000000030a7210 */ /* 0x000fc40007f5e0ff */
[----:B------:R-:W-:Y:S01]  /*fb910*/  IADD3 R16, P3, PT, R11, R13, RZ ;  /* 0x0000000d0b107210 */ /* 0x000fe20007f7e0ff */
[----:B0-----:R-:W3:Y:S04]  /*fb920*/  LDL.LU R17, [R1+0x120] ;  /* 0x0001200001117983 */ /* 0x001ee80000300800 */
[----:B------:R-:W-:Y:S01]  /*fb930*/  STL.64 [R1+0x5b10], R20 ;  /* 0x005b101401007387 */ /* 0x000fe20000100a00 */
[C---:B--2---:R-:W-:Y:S02]  /*fb940*/  IMAD.X R11, R2.reuse, 0x1, R21, P2 ;  /* 0x00000001020b7824 */ /* 0x044fe400010e0615 */
[----:B------:R-:W-:-:S03]  /*fb950*/  IMAD.X R9, R2, 0x1, R6, P1 ;  /* 0x0000000102097824 */ /* 0x000fc600008e0606 */
[----:B------:R-:W-:Y:S04]  /*fb960*/  STL.64 [R1+0x20b8], R10 ;  /* 0x0020b80a01007387 */ /* 0x000fe80000100a00 */
[----:B------:R0:W-:Y:S04]  /*fb970*/  STL.64 [R1+0x20b0], R8 ;  /* 0x0020b00801007387 */ /* 0x0001e80000100a00 */
[----:B0-----:R-:W2:Y:S01]  /*fb980*/  LDL.LU.64 R8, [R1+0x5b30] ;  /* 0x005b300001087983 */ /* 0x001ea20000300a00 */
[----:B----4-:R-:W-:Y:S01]  /*fb990*/  IADD3 R10, P2, PT, R3, R7, RZ ;  /* 0x00000007030a7210 */ /* 0x010fe20007f5e0ff */
[----:B---3--:R-:W-:-:S02]  /*fb9a0*/  IMAD.X R17, R17, 0x1, R14, P3 ;  /* 0x0000000111117824 */ /* 0x008fc400018e060e */
[----:B------:R-:W-:Y:S04]  /*fb9b0*/  STL.64 [R1+0x5af8], R6 ;  /* 0x005af80601007387 */ /* 0x000fe80000100a00 */
[----:B------:R-:W-:Y:S04]  /*fb9c0*/  STL [R1+0x5b00], R7 ;  /* 0x005b000701007387 */ /* 0x000fe80000100800 */
[----:B------:R0:W-:Y:S04]  /*fb9d0*/  STL.64 [R1+0x2098], R16 ;  /* 0x0020981001007387 */ /* 0x0001e80000100a00 */
[----:B0-----:R-:W3:Y:S04]  /*fb9e0*/  LDL.LU.64 R16, [R1+0x5b28] ;  /* 0x005b280001107983 */ /* 0x001ee80000300a00 */
[----:B------:R-:W4:Y:S01]  /*fb9f0*/  LDL.LU R7, [R1+0x11c] ;  /* 0x00011c0001077983 */ /* 0x000f220000300800 */
[----:B--2---:R-:W-:-:S05]  /*fba00*/  IMAD.X R11, R2, 0x1, R8, P2 ;  /* 0x00000001020b7824 */ /* 0x004fca00010e0608 */
[----:B------:R0:W-:Y:S04]  /*fba10*/  STL.64 [R1+0x2090], R10 ;  /* 0x0020900a01007387 */ /* 0x0001e80000100a00 */
[----:B0-----:R-:W2:Y:S01]  /*fba20*/  LDL.LU.64 R10, [R1+0x5b20] ;  /* 0x005b2000010a7983 */ /* 0x001ea20000300a00 */
[----:B------:R-:W-:Y:S02]  /*fba30*/  IADD3 R6, P3, PT, R27, R13, RZ ;  /* 0x0000000d1b067210 */ /* 0x000fe40007f7e0ff */
[----:B------:R-:W-:Y:S02]  /*fba40*/  IADD3 R20, P1, PT, R3, R9, RZ ;  /* 0x0000000903147210 */ /* 0x000fe40007f3e0ff */
[----:B------:R-:W-:Y:S01]  /*fba50*/  SHF.R.S32.HI R27, RZ, 0x1f, R5 ;  /* 0x0000001fff1b7819 */ /* 0x000fe20000011405 */
[----:B------:R0:W-:Y:S01]  /*fba60*/  STL.64 [R1+0x5ae8], R8 ;  /* 0x005ae80801007387 */ /* 0x0001e20000100a00 */
[----:B----4-:R-:W-:-:S03]  /*fba70*/  IMAD.X R7, R7, 0x1, R14, P3 ;  /* 0x0000000107077824 */ /* 0x010fc600018e060e */
[----:B------:R-:W-:Y:S01]  /*fba80*/  STL [R1+0x108], R27 ;  /* 0x0001081b01007387 */ /* 0x000fe20000100800 */
[----:B--2---:R-:W-:Y:S01]  /*fba90*/  IMAD.X R21, R2, 0x1, R10, P1 ;  /* 0x0000000102157824 */ /* 0x004fe200008e060a */
[----:B0-----:R-:W-:Y:S02]  /*fbaa0*/  IADD3 R8, P3, PT, R3, R11, RZ ;  /* 0x0000000b03087210 */ /* 0x001fe40007f7e0ff */
[----:B------:R-:W2:Y:S04]  /*fbab0*/  LDL.LU R3, [R1+0x5b18] ;  /* 0x005b180001037983 */ /* 0x000ea80000300800 */
[----:B------:R-:W-:Y:S04]  /*fbac0*/  STL.64 [R1+0x2070], R6 ;  /* 0x0020700601007387 */ /* 0x000fe80000100a00 */
[----:B------:R0:W-:Y:S04]  /*fbad0*/  STL.64 [R1+0x2068], R20 ;  /* 0x0020681401007387 */ /* 0x0001e80000100a00 */
[----:B0-----:R-:W4:Y:S01]  /*fbae0*/  LDL.LU.64 R20, [R1+0x5b10] ;  /* 0x005b100001147983 */ /* 0x001f220000300a00 */
[----:B------:R-:W-:-:S03]  /*fbaf0*/  IADD3 R6, P2, PT, R5, R4, RZ ;  /* 0x0000000405067210 */ /* 0x000fc60007f5e0ff */
[----:B------:R2:W-:Y:S01]  /*fbb00*/  STL.64 [R1+0x5ae0], R10 ;  /* 0x005ae00a01007387 */ /* 0x0005e20000100a00 */
[----:B------:R-:W-:Y:S01]  /*fbb10*/  IMAD.X R9, R2, 0x1, R12, P3 ;  /* 0x0000000102097824 */ /* 0x000fe200018e060c */
[----:B--2---:R-:W-:Y:S02]  /*fbb20*/  IADD3 R10, P1, PT, R5, R3, RZ ;  /* 0x00000003050a7210 */ /* 0x004fe40007f3e0ff */
[----:B------:R-:W2:Y:S04]  /*fbb30*/  LDL.LU R5, [R1+0x5b08] ;  /* 0x005b080001057983 */ /* 0x000ea80000300800 */
[----:B------:R0:W-:Y:S04]  /*fbb40*/  STL [R1+0x5ac8], R3 ;  /* 0x005ac80301007387 */ /* 0x0001e80000100800 */
[----:B0-----:R-:W2:Y:S01]  /*fbb50*/  LDL.LU R3, [R1+0x104] ;  /* 0x0001040001037983 */ /* 0x001ea20000300800 */
[----:B----4-:R-:W-:-:S03]  /*fbb60*/  IMAD.X R7, R27, 0x1, R20, P2 ;  /* 0x000000011b077824 */ /* 0x010fc600010e0614 */
[----:B------:R-:W4:Y:S04]  /*fbb70*/  LDL.LU R2, [R1+0x5b04] ;  /* 0x005b040001027983 */ /* 0x000f280000300800 */
[----:B------:R-:W-:Y:S04]  /*fbb80*/  STL.64 [R1+0x2058], R8 ;  /* 0x0020580801007387 */ /* 0x000fe80000100a00 */
[----:B------:R0:W-:Y:S04]  /*fbb90*/  STL.64 [R1+0x2050], R6 ;  /* 0x0020500601007387 */ /* 0x0001e80000100a00 */
[----:B0-----:R0:W3:Y:S01]  /*fbba0*/  LDL.LU R7, [R1+0x5b00] ;  /* 0x005b000001077983 */ /* 0x0010e20000300800 */
[----:B--2---:R-:W-:-:S05]  /*fbbb0*/  IADD3 R6, P2, PT, R3, R5, RZ ;  /* 0x0000000503067210 */ /* 0x004fca0007f5e0ff */
[----:B------:R3:W-:Y:S04]  /*fbbc0*/  STL [R1+0x2038], R6 ;  /* 0x0020380601007387 */ /* 0x0007e80000100800 */
[----:B---3--:R-:W2:Y:S04]  /*fbbd0*/  LDL.LU.64 R6, [R1+0x5af8] ;  /* 0x005af80001067983 */ /* 0x008ea80000300a00 */
[----:B------:R1:W-:Y:S04]  /*fbbe0*/  STL.64 [R1+0x5ad0], R4 ;  /* 0x005ad00401007387 */ /* 0x0003e80000100a00 */
[----:B-1----:R0:W3:Y:S01]  /*fbbf0*/  LDL.64 R4, [R1+0x2038] ;  /* 0x0020380001047983 */ /* 0x0020e20000100a00 */
[----:B----4-:R-:W-:-:S03]  /*fbc00*/  IMAD.X R11, R27, 0x1, R2, P1 ;  /* 0x000000011b0b7824 */ /* 0x010fc600008e0602 */
[----:B---3--:R-:W3:Y:S04]  /*fbc10*/  LDL.LU R5, [R1+0x114] ;  /* 0x0001140001057983 */ /* 0x008ee80000300800 */
[----:B------:R-:W4:Y:S04]  /*fbc20*/  LDL.LU R27, [R1+0x5af0] ;  /* 0x005af000011b7983 */ /* 0x000f280000300800 */
[----:B------:R-:W-:Y:S04]  /*fbc30*/  STL.64 [R1+0x2048], R10 ;  /* 0x0020480a01007387 */ /* 0x000fe80000100a00 */
[----:B------:R-:W-:Y:S04]  /*fbc40*/  STL.64 [R1+0x5ad8], R28 ;  /* 0x005ad81c01007387 */ /* 0x000fe80000100a00 */
[----:B------:R1:W-:Y:S04]  /*fbc50*/  STL [R1+0x5ab8], R2 ;  /* 0x005ab80201007387 */ /* 0x0003e80000100800 */
[----:B-1----:R-:W2:Y:S01]  /*fbc60*/  LDL.LU R2, [R1+0x108] ;  /* 0x0001080001027983 */ /* 0x002ea20000300800 */
[----:B------:R-:W-:-:S05]  /*fbc70*/  IADD3 R8, P3, PT, R3, R0, RZ ;  /* 0x0000000003087210 */ /* 0x000fca0007f7e0ff */
[----:B--2---:R-:W-:-:S05]  /*fbc80*/  IMAD.X R9, R2, 0x1, R21, P3 ;  /* 0x0000000102097824 */ /* 0x004fca00018e0615 */
[----:B------:R1:W-:Y:S04]  /*fbc90*/  STL.64 [R1+0x2040], R8 ;  /* 0x0020400801007387 */ /* 0x0003e80000100a00 */
[----:B-1----:R-:W2:Y:S01]  /*fbca0*/  LDL.LU.64 R8, [R1+0x5ae8] ;  /* 0x005ae80001087983 */ /* 0x002ea20000300a00 */
[----:B------:R-:W-:Y:S02]  /*fbcb0*/  IADD3 R10, P1, PT, R3, R7, RZ ;  /* 0x00000007030a7210 */ /* 0x000fe40007f3e0ff */
[----:B---3--:R-:W-:Y:S01]  /*fbcc0*/  IADD3 R28, P3, PT, R5, R13, RZ ;  /* 0x0000000d051c7210 */ /* 0x008fe20007f7e0ff */
[----:B------:R1:W-:Y:S01]  /*fbcd0*/  STL.64 [R1+0x5ac0], R16 ;  /* 0x005ac01001007387 */ /* 0x0003e20000100a00 */
[----:B------:R-:W-:-:S03]  /*fbce0*/  IMAD.X R5, R2, 0x1, R6, P2 ;  /* 0x0000000102057824 */ /* 0x000fc600010e0606 */
[----:B-1----:R-:W3:Y:S04]  /*fbcf0*/  LDL.LU R16, [R1+0x118] ;  /* 0x0001180001107983 */ /* 0x002ee80000300800 */
[----:B------:R-:W4:Y:S04]  /*fbd00*/  LDL.LU R17, [R1+0x10c] ;  /* 0x00010c0001117983 */ /* 0x000f280000300800 */
[----:B------:R1:W-:Y:S04]  /*fbd10*/  STL.64 [R1+0x5ab0], R20 ;  /* 0x005ab01401007387 */ /* 0x0003e80000100a00 */
[----:B-1----:R-:W4:Y:S04]  /*fbd20*/  LDL.LU R21, [R1+0x110] ;  /* 0x0001100001157983 */ /* 0x002f280000300800 */
[----:B------:R-:W-:Y:S04]  /*fbd30*/  STL [R1+0x5a98], R6 ;  /* 0x005a980601007387 */ /* 0x000fe80000100800 */
[----:B------:R-:W-:Y:S01]  /*fbd40*/  STL [R1+0x203c], R5 ;  /* 0x00203c0501007387 */ /* 0x000fe20000100800 */
[----:B--2---:R-:W-:-:S05]  /*fbd50*/  IMAD.X R11, R2, 0x1, R8, P1 ;  /* 0x00000001020b7824 */ /* 0x004fca00008e0608 */
[----:B------:R1:W-:Y:S04]  /*fbd60*/  STL.64 [R1+0x2030], R10 ;  /* 0x0020300a01007387 */ /* 0x0003e80000100a00 */
[----:B-1----:R-:W2:Y:S01]  /*fbd70*/  LDL.LU.64 R10, [R1+0x5ae0] ;  /* 0x005ae000010a7983 */ /* 0x002ea20000300a00 */
[----:B------:R-:W-:Y:S01]  /*fbd80*/  IADD3 R4, P2, PT, R3, R9, RZ ;  /* 0x0000000903047210 */ /* 0x000fe20007f5e0ff */
[----:B---3--:R-:W-:Y:S02]  /*fbd90*/  IMAD.X R29, R16, 0x1, R14, P3 ;  /* 0x00000001101d7824 */ /* 0x008fe400018e060e */
[----:B------:R1:W-:Y:S01]  /*fbda0*/  STL.64 [R1+0x5aa0], R8 ;  /* 0x005aa00801007387 */ /* 0x0003e20000100a00 */
[----:B----4-:R-:W-:-:S03]  /*fbdb0*/  SHF.R.S32.HI R6, RZ, 0x1f, R27 ;  /* 0x0000001fff067819 */ /* 0x010fc6000001141b */
[----:B------:R3:W-:Y:S01]  /*fbdc0*/  STL [R1+0x5aa8], R9 ;  /* 0x005aa80901007387 */ /* 0x0007e20000100800 */
[----:B-1----:R-:W-:-:S03]  /*fbdd0*/  IADD3 R8, P3, PT, R17, R13, RZ ;  /* 0x0000000d11087210 */ /* 0x002fc60007f7e0ff */
[----:B------:R1:W-:Y:S02]  /*fbde0*/  STL.64 [R1+0x2000], R28 ;  /* 0x0020001c01007387 */ /* 0x0003e40000100a00 */
[----:B---3--:R-:W-:Y:S02]  /*fbdf0*/  IMAD.X R9, R21, 0x1, R14, P3 ;  /* 0x0000000115097824 */ /* 0x008fe400018e060e */
[----:B-1----:R-:W3:Y:S01]  /*fbe00*/  LDL.LU.64 R28, [R1+0x5ad8] ;  /* 0x005ad800011c7983 */ /* 0x002ee20000300a00 */
[C---:B--2---:R-:W-:Y:S01]  /*fbe10*/  IADD3 R16, P1, PT, R3.reuse, R11, RZ ;  /* 0x0000000b03107210 */ /* 0x044fe20007f3e0ff */
[----:B------:R-:W-:Y:S01]  /*fbe20*/  IMAD.X R5, R2, 0x1, R10, P2 ;  /* 0x0000000102057824 */ /* 0x000fe200010e060a */
[----:B------:R-:W-:-:S03]  /*fbe30*/  IADD3 R20, P2, PT, R3, R13, RZ ;  /* 0x0000000d03147210 */ /* 0x000fc60007f5e0ff */
[C---:B------:R-:W-:Y:S01]  /*fbe40*/  IMAD.X R17, R2.reuse, 0x1, R12, P1 ;  /* 0x0000000102117824 */ /* 0x040fe200008e060c */
[----:B------:R1:W-:Y:S01]  /*fbe50*/  STL.64 [R1+0x1ff8], R4 ;  /* 0x001ff80401007387 */ /* 0x0003e20000100a00 */
[----:B------:R-:W-:-:S03]  /*fbe60*/  IMAD.X R21, R2, 0x1, R14, P2 ;  /* 0x0000000102157824 */ /* 0x000fc600010e060e */
[----:B-1----:R-:W2:Y:S04]  /*fbe70*/  LDL.LU.64 R4, [R1+0x5ad0] ;  /* 0x005ad00001047983 */ /* 0x002ea80000300a00 */
[----:B------:R-:W-:Y:S04]  /*fbe80*/  STL [R1+0x10c], R6 ;  /* 0x00010c0601007387 */ /* 0x000fe80000100800 */
[----:B------:R-:W-:Y:S04]  /*fbe90*/  STL.64 [R1+0x1fd8], R8 ;  /* 0x001fd80801007387 */ /* 0x000fe80000100a00 */
[----:B------:R-:W4:Y:S04]  /*fbea0*/  LDL.LU R3, [R1+0x5ac8] ;  /* 0x005ac80001037983 */ /* 0x000f280000300800 */
[----:B------:R1:W-:Y:S04]  /*fbeb0*/  STL.64 [R1+0x1fd0], R16 ;  /* 0x001fd01001007387 */ /* 0x0003e80000100a00 */
[----:B-1----:R-:W3:Y:S04]  /*fbec0*/  LDL.LU.64 R16, [R1+0x5ac0] ;  /* 0x005ac00001107983 */ /* 0x002ee80000300a00 */
[----:B------:R-:W-:Y:S04]  /*fbed0*/  STL.64 [R1+0x5a90], R12 ;  /* 0x005a900c01007387 */ /* 0x000fe80000100a00 */
[----:B------:R-:W3:Y:S04]  /*fbee0*/  LDL.LU R2, [R1+0x5ab8] ;  /* 0x005ab80001027983 */ /* 0x000ee80000300800 */
[----:B------:R1:W-:Y:S04]  /*fbef0*/  STL.64 [R1+0x1fb0], R20 ;  /* 0x001fb01401007387 */ /* 0x0003e80000100a00 */
[----:B-1----:R-:W3:Y:S04]  /*fbf00*/  LDL.LU.64 R20, [R1+0x5ab0] ;  /* 0x005ab00001147983 */ /* 0x002ee80000300a00 */
[----:B------:R-:W-:Y:S01]  /*fbf10*/  STL.64 [R1+0x5a88], R14 ;  /* 0x005a880e01007387 */ /* 0x000fe20000100a00 */
[----:B--2---:R-:W-:-:S05]  /*fbf20*/  IADD3 R8, P3, PT, R27, R4, RZ ;  /* 0x000000041b087210 */ /* 0x004fca0007f7e0ff */
[----:B---3--:R-:W-:-:S05]  /*fbf30*/  IMAD.X R9, R6, 0x1, R20, P3 ;  /* 0x0000000106097824 */ /* 0x008fca00018e0614 */
[----:B------:R1:W-:Y:S04]  /*fbf40*/  STL.64 [R1+0x1fa8], R8 ;  /* 0x001fa80801007387 */ /* 0x0003e80000100a00 */
[----:B-1----:R0:W2:Y:S01]  /*fbf50*/  LDL.LU R9, [R1+0x5aa8] ;  /* 0x005aa80001097983 */ /* 0x0020a20000300800 */
[C---:B------:R-:W-:Y:S02]  /*fbf60*/  IADD3 R8, P3, PT, R27.reuse, R5, RZ ;  /* 0x000000051b087210 */ /* 0x040fe40007f7e0ff */
[----:B----4-:R-:W-:-:S03]  /*fbf70*/  IADD3 R12, P1, PT, R27, R3, RZ ;  /* 0x000000031b0c7210 */ /* 0x010fc60007f3e0ff */
[----:B------:R2:W-:Y:S02]  /*fbf80*/  STL [R1+0x1f88], R8 ;  /* 0x001f880801007387 */ /* 0x0005e40000100800 */
[----:B------:R-:W-:Y:S02]  /*fbf90*/  IMAD.X R13, R6, 0x1, R2, P1 ;  /* 0x00000001060d7824 */ /* 0x000fe400008e0602 */
[----:B--2---:R-:W2:Y:S04]  /*fbfa0*/  LDL.LU.64 R8, [R1+0x5aa0] ;  /* 0x005aa00001087983 */ /* 0x004ea80000300a00 */
[----:B------:R1:W-:Y:S04]  /*fbfb0*/  STL [R1+0x5a7c], R5 ;  /* 0x005a7c0501007387 */ /* 0x0003e80000100800 */
[----:B-1----:R-:W3:Y:S04]  /*fbfc0*/  LDL R5, [R1+0xfc] ;  /* 0x0000fc0001057983 */ /* 0x002ee80000100800 */
[----:B------:R-:W4:Y:S04]  /*fbfd0*/  LDL.LU R6, [R1+0x5a98] ;  /* 0x005a980001067983 */ /* 0x000f280000300800 */
[----:B------:R1:W-:Y:S04]  /*fbfe0*/  STL [R1+0x5a78], R2 ;  /* 0x005a780201007387 */ /* 0x0003e80000100800 */
[----:B-1----:R-:W2:Y:S01]  /*fbff0*/  LDL.LU R2, [R1+0x10c] ;  /* 0x00010c0001027983 */ /* 0x002ea20000300800 */
[----:B------:R-:W-:-:S03]  /*fc000*/  IADD3 R14, P2, PT, R27, R0, RZ ;  /* 0x000000001b0e7210 */ /* 0x000fc60007f5e0ff */
[----:B------:R-:W-:Y:S04]  /*fc010*/  STL.64 [R1+0x1fa0], R12 ;  /* 0x001fa00c01007387 */ /* 0x000fe80000100a00 */
[----:B------:R1:W-:Y:S01]  /*fc020*/  STL.64 [R1+0x5a80], R20 ;  /* 0x005a801401007387 */ /* 0x0003e20000100a00 */
[----:B--2---:R-:W-:-:S03]  /*fc030*/  IMAD.X R15, R2, 0x1, R21, P2 ;  /* 0x00000001020f7824 */ /* 0x004fc600010e0615 */
[----:B-1----:R0:W4:Y:S01]  /*fc040*/  LDL.64 R20, [R1+0x1f88] ;  /* 0x001f880001147983 */ /* 0x0021220000100a00 */
[----:B------:R-:W-:-:S05]  /*fc050*/  IADD3 R12, P1, PT, R27, R7, RZ ;  /* 0x000000071b0c7210 */ /* 0x000fca0007f3e0ff */
[----:B------:R-:W-:Y:S01]  /*fc060*/  IMAD.X R13, R2, 0x1, R8, P1 ;  /* 0x00000001020d7824 */ /* 0x000fe200008e0608 */
[----:B------:R1:W-:Y:S02]  /*fc070*/  STL.64 [R1+0x1f90], R14 ;  /* 0x001f900e01007387 */ /* 0x0003e40000100a00 */
[----:B-1----:R-:W-:-:S05]  /*fc080*/  IADD3 R14, P2, PT, R27, R9, RZ ;  /* 0x000000091b0e7210 */ /* 0x002fca0007f5e0ff */
[C---:B------:R-:W-:Y:S02]  /*fc090*/  IMAD.X R15, R2.reuse, 0x1, R10, P2 ;  /* 0x00000001020f7824 */ /* 0x040fe400010e060a */
[----:B----4-:R-:W-:-:S05]  /*fc0a0*/  IMAD.X R21, R2, 0x1, R6, P3 ;  /* 0x0000000102157824 */ /* 0x010fca00018e0606 */
[----:B------:R-:W-:Y:S04]  /*fc0b0*/  STL [R1+0x1f8c], R21 ;  /* 0x001f8c1501007387 */ /* 0x000fe80000100800 */
[----:B------:R1:W-:Y:S04]  /*fc0c0*/  STL.64 [R1+0x1f80], R12 ;  /* 0x001f800c01007387 */ /* 0x0003e80000100a00 */
[----:B-1----:R-:W2:Y:S04]  /*fc0d0*/  LDL.LU.64 R12, [R1+0x5a90] ;  /* 0x005a9000010c7983 */ /* 0x002ea80000300a00 */
[----:B------:R-:W-:Y:S04]  /*fc0e0*/  STL.64 [R1+0x5a70], R8 ;  /* 0x005a700801007387 */ /* 0x000fe80000100a00 */
[----:B------:R1:W-:Y:S04]  /*fc0f0*/  STL.64 [R1+0x1f78], R14 ;  /* 0x001f780e01007387 */ /* 0x0003e80000100a00 */
[----:B-1----:R-:W4:Y:S01]  /*fc100*/  LDL.LU.64 R14, [R1+0x5a88] ;  /* 0x005a8800010e7983 */ /* 0x002f220000300a00 */
[----:B------:R-:W-:-:S03]  /*fc110*/  IADD3 R20, P3, PT, R27, R11, RZ ;  /* 0x0000000b1b147210 */ /* 0x000fc60007f7e0ff */
[----:B------:R1:W-:Y:S01]  /*fc120*/  STL.64 [R1+0x5a68], R10 ;  /* 0x005a680a01007387 */ /* 0x0003e20000100a00 */
[----:B---3--:R-:W-:Y:S02]  /*fc130*/  SHF.R.S32.HI R9, RZ, 0x1f, R5 ;  /* 0x0000001fff097819 */ /* 0x008fe40000011405 */
[----:B-1----:R-:W-:Y:S01]  /*fc140*/  IADD3 R10, P2, PT, R5, R4, RZ ;  /* 0x00000004050a7210 */ /* 0x002fe20007f5e0ff */
[----:B--2---:R-:W-:Y:S01]  /*fc150*/  IMAD.X R21, R2, 0x1, R12, P3 ;  /* 0x0000000102157824 */ /* 0x004fe200018e060c */
[----:B------:R-:W-:Y:S02]  /*fc160*/  IADD3 R8, P1, PT, R27, R13, RZ ;  /* 0x0000000d1b087210 */ /* 0x000fe40007f3e0ff */
[----:B------:R-:W2:Y:S04]  /*fc170*/  LDL R27, [R1+0xf8] ;  /* 0x0000f800011b7983 */ /* 0x000ea80000100800 */
[----:B------:R1:W-:Y:S04]  /*fc180*/  STL.64 [R1+0x1f70], R20 ;  /* 0x001f701401007387 */ /* 0x0003e80000100a00 */
[----:B-1----:R-:W3:Y:S04]  /*fc190*/  LDL.LU.64 R20, [R1+0x5a80] ;  /* 0x005a800001147983 */ /* 0x002ee80000300a00 */
[----:B------:R1:W-:Y:S02]  /*fc1a0*/  STL.64 [R1+0x5a60], R12 ;  /* 0x005a600c01007387 */ /* 0x0003e40000100a00 */
[----:B-1----:R-:W-:-:S02]  /*fc1b0*/  IADD3 R12, P3, PT, R5, R3, RZ ;  /* 0x00000003050c7210 */ /* 0x002fc40007f7e0ff */
[----:B------:R-:W2:Y:S01]  /*fc1c0*/  LDL.LU R5, [R1+0x5a7c] ;  /* 0x005a7c0001057983 */ /* 0x000ea20000300800 */
[----:B------:R-:W-:-:S03]  /*fc1d0*/  IMAD.MOV.U32 R13, RZ, RZ, R9 ;  /* 0x000000ffff0d7224 */ /* 0x000fc600078e0009 */
[----:B------:R1:W-:Y:S01]  /*fc1e0*/  STL [R1+0x5a58], R3 ;  /* 0x005a580301007387 */ /* 0x0003e20000100800 */
[----:B----4-:R-:W-:-:S03]  /*fc1f0*/  IMAD.X R9, R2, 0x1, R14, P1 ;  /* 0x0000000102097824 */ /* 0x010fc600008e060e */
[----:B-1----:R-:W4:Y:S04]  /*fc200*/  LDL.LU R3, [R1+0xfc] ;  /* 0x0000fc0001037983 */ /* 0x002f280000300800 */
[----:B------:R-:W2:Y:S04]  /*fc210*/  LDL.LU R2, [R1+0x5a78] ;  /* 0x005a780001027983 */ /* 0x000ea80000300800 */
[----:B------:R-:W-:Y:S01]  /*fc220*/  STL.64 [R1+0x1f60], R8 ;  /* 0x001f600801007387 */ /* 0x000fe20000100a00 */
[----:B---3--:R-:W-:-:S05]  /*fc230*/  IMAD.X R11, R13, 0x1, R20, P2 ;  /* 0x000000010d0b7824 */ /* 0x008fca00010e0614 */
[----:B------:R1:W-:Y:S02]  /*fc240*/  STL.64 [R1+0x1f58], R10 ;  /* 0x001f580a01007387 */ /* 0x0003e40000100a00 */
[----:B-1----:R-:W-:Y:S01]  /*fc250*/  IMAD.MOV.U32 R11, RZ, RZ, R13 ;  /* 0x000000ffff0b7224 */ /* 0x002fe200078e000d */
[----:B----4-:R-:W-:-:S03]  /*fc260*/  IADD3 R8, P1, PT, R3, R0, RZ ;  /* 0x0000000003087210 */ /* 0x010fc60007f3e0ff */
[C---:B--2---:R-:W-:Y:S02]  /*fc270*/  IMAD.X R13, R11.reuse, 0x1, R2, P3 ;  /* 0x000000010b0d7824 */ /* 0x044fe400018e0602 */
[----:B------:R-:W-:-:S03]  /*fc280*/  IMAD.X R9, R11, 0x1, R21, P1 ;  /* 0x000000010b097824 */ /* 0x000fc600008e0615 */
[----:B------:R-:W-:Y:S04]  /*fc290*/  STL.64 [R1+0x1f50], R12 ;  /* 0x001f500c01007387 */ /* 0x000fe80000100a00 */
[----:B------:R1:W-:Y:S04]  /*fc2a0*/  STL.64 [R1+0x1f40], R8 ;  /* 0x001f400801007387 */ /* 0x0003e80000100a00 */
[----:B-1----:R-:W2:Y:S01]  /*fc2b0*/  LDL.LU.64 R8, [R1+0x5a70] ;  /* 0x005a700001087983 */ /* 0x002ea20000300a00 */
[----:B------:R-:W-:-:S03]  /*fc2c0*/  IADD3 R10, P2, PT, R3, R5, RZ ;  /* 0x00000005030a7210 */ /* 0x000fc60007f5e0ff */
[----:B------:R1:W-:Y:S01]  /*fc2d0*/  STL.64 [R1+0x5a50], R22 ;  /* 0x005a501601007387 */ /* 0x0003e20000100a00 */
[----:B------:R-:W-:Y:S01]  /*fc2e0*/  IADD3 R12, P3, PT, R3, R7, RZ ;  /* 0x00000007030c7210 */ /* 0x000fe20007f7e0ff */
[----:B-1----:R-:W-:-:S04]  /*fc2f0*/  IMAD.MOV.U32 R23, RZ, RZ, R11 ;  /* 0x000000ffff177224 */ /* 0x002fc800078e000b */
[----:B------:R-:W-:-:S05]  /*fc300*/  IMAD.X R11, R23, 0x1, R6, P2 ;  /* 0x00000001170b7824 */ /* 0x000fca00010e0606 */
[----:B------:R1:W-:Y:S04]  /*fc310*/  STL.64 [R1+0x1f38], R10 ;  /* 0x001f380a01007387 */ /* 0x0003e80000100a00 */
[----:B-1----:R-:W3:Y:S04]  /*fc320*/  LDL.LU.64 R10, [R1+0x5a68] ;  /* 0x005a6800010a7983 */ /* 0x002ee80000300a00 */
[----:B------:R-:W-:Y:S01]  /*fc330*/  STL.64 [R1+0x5a40], R6 ;  /* 0x005a400601007387 */ /* 0x000fe20000100a00 */
[----:B--2---:R-:W-:-:S05]  /*fc340*/  IMAD.X R13, R23, 0x1, R8, P3 ;  /* 0x00000001170d7824 */ /* 0x004fca00018e0608 */
[----:B------:R1:W-:Y:S04]  /*fc350*/  STL.64 [R1+0x1f30], R12 ;  /* 0x001f300c01007387 */ /* 0x0003e80000100a00 */
[----:B-1----:R-:W2:Y:S01]  /*fc360*/  LDL.LU.64 R12, [R1+0x5a60] ;  /* 0x005a6000010c7983 */ /* 0x002ea20000300a00 */
[C---:B------:R-:W-:Y:S02]  /*fc370*/  IADD3 R22, P1, PT, R3.reuse, R9, RZ ;  /* 0x0000000903167210 */ /* 0x040fe40007f3e0ff */
[----:B------:R-:W-:Y:S01]  /*fc380*/  SHF.R.S32.HI R7, RZ, 0x1f, R27 ;  /* 0x0000001fff077819 */ /* 0x000fe2000001141b */
[----:B------:R1:W-:Y:S02]  /*fc390*/  STL.64 [R1+0x5a38], R8 ;  /* 0x005a380801007387 */ /* 0x0003e40000100a00 */
[----:B-1----:R-:W-:Y:S01]  /*fc3a0*/  IMAD.MOV.U32 R9, RZ, RZ, R23 ;  /* 0x000000ffff097224 */ /* 0x002fe200078e0017 */
[----:B---3--:R-:W-:-:S03]  /*fc3b0*/  IADD3 R6, P2, PT, R3, R11, RZ ;  /* 0x0000000b03067210 */ /* 0x008fc60007f5e0ff */
[----:B------:R-:W-:Y:S01]  /*fc3c0*/  IMAD.X R23, R9, 0x1, R10, P1 ;  /* 0x0000000109177824 */ /* 0x000fe200008e060a */
[----:B--2---:R-:W-:Y:S02]  /*fc3d0*/  IADD3 R8, P3, PT, R3, R13, RZ ;  /* 0x0000000d03087210 */ /* 0x004fe40007f7e0ff */
[----:B------:R-:W2:Y:S04]  /*fc3e0*/  LDL.LU R3, [R1+0x5a58] ;  /* 0x005a580001037983 */ /* 0x000ea80000300800 */
[----:B------:R1:W-:Y:S04]  /*fc3f0*/  STL.64 [R1+0x5a48], R10 ;  /* 0x005a480a01007387 */ /* 0x0003e80000100a00 */
[----:B------:R3:W-:Y:S01]  /*fc400*/  STL [R1+0xfc], R7 ;  /* 0x0000fc0701007387 */ /* 0x0007e20000100800 */
[----:B-1----:R-:W-:-:S02]  /*fc410*/  IMAD.MOV.U32 R10, RZ, RZ, R7 ;  /* 0x000000ffff0a7224 */ /* 0x002fc400078e0007 */
[----:B---3--:R-:W-:Y:S01]  /*fc420*/  IMAD.X R7, R9, 0x1, R12, P2 ;  /* 0x0000000109077824 */ /* 0x008fe200010e060c */
[----:B------:R1:W-:Y:S04]  /*fc430*/  STL.64 [R1+0x1f28], R22 ;  /* 0x001f281601007387 */ /* 0x0003e80000100a00 */
[----:B------:R-:W-:Y:S01]  /*fc440*/  STL.64 [R1+0x1f20], R6 ;  /* 0x001f200601007387 */ /* 0x000fe20000100a00 */
[----:B-1----:R-:W-:-:S03]  /*fc450*/  IADD3 R22, P1, PT, R27, R4, RZ ;  /* 0x000000041b167210 */ /* 0x002fc60007f3e0ff */
[----:B------:R-:W3:Y:S01]  /*fc460*/  LDL.LU R27, [R1+0xf0] ;  /* 0x0000f000011b7983 */ /* 0x000ee20000300800 */
[----:B------:R-:W-:-:S03]  /*fc470*/  IMAD.X R9, R9, 0x1, R14, P3 ;  /* 0x0000000109097824 */ /* 0x000fc600018e060e */
[----:B---3--:R1:W-:Y:S04]  /*fc480*/  STL [R1+0x5a10], R27 ;  /* 0x005a101b01007387 */ /* 0x0083e80000100800 */
[----:B-1----:R-:W3:Y:S01]  /*fc490*/  LDL.LU R27, [R1+0xf8] ;  /* 0x0000f800011b7983 */ /* 0x002ee20000300800 */
[----:B------:R-:W-:-:S03]  /*fc4a0*/  IMAD.X R23, R10, 0x1, R20, P1 ;  /* 0x000000010a177824 */ /* 0x000fc600008e0614 */
[----:B------:R-:W-:Y:S04]  /*fc4b0*/  STL.64 [R1+0x1f08], R8 ;  /* 0x001f080801007387 */ /* 0x000fe80000100a00 */
[----:B------:R1:W-:Y:S04]  /*fc4c0*/  STL.64 [R1+0x1f00], R22 ;  /* 0x001f001601007387 */ /* 0x0003e80000100a00 */
[----:B-1----:R-:W4:Y:S04]  /*fc4d0*/  LDL.LU.64 R22, [R1+0x5a50] ;  /* 0x005a500001167983 */ /* 0x002f280000300a00 */
[----:B------:R-:W-:Y:S01]  /*fc4e0*/  STL.64 [R1+0x5a30], R16 ;  /* 0x005a301001007387 */ /* 0x000fe20000100a00 */
[----:B---3--:R-:W-:-:S05]  /*fc4f0*/  IADD3 R10, P1, PT, R27, R5, RZ ;  /* 0x000000051b0a7210 */ /* 0x008fca0007f3e0ff */
[----:B------:R1:W-:Y:S04]  /*fc500*/  STL [R1+0x1ee0], R10 ;  /* 0x001ee00a01007387 */ /* 0x0003e80000100800 */
[----:B-1----:R-:W3:Y:S04]  /*fc510*/  LDL.LU.64 R10, [R1+0x5a48] ;  /* 0x005a4800010a7983 */ /* 0x002ee80000300a00 */
[----:B------:R1:W-:Y:S04]  /*fc520*/  STL [R1+0x5a24], R5 ;  /* 0x005a240501007387 */ /* 0x0003e80000100800 */
[----:B-1----:R-:W3:Y:S01]  /*fc530*/  LDL.LU R5, [R1+0xfc] ;  /* 0x0000fc0001057983 */ /* 0x002ee20000300800 */
[----:B--2---:R-:W-:-:S02]  /*fc540*/  IADD3 R6, P2, PT, R27, R3, RZ ;  /* 0x000000031b067210 */ /* 0x004fc40007f5e0ff */
[----:B------:R-:W-:-:S03]  /*fc550*/  IADD3 R8, P3, PT, R27, R0, RZ ;  /* 0x000000001b087210 */ /* 0x000fc60007f7e0ff */
[C---:B---3--:R-:W-:Y:S02]  /*fc560*/  IMAD.X R7, R5.reuse, 0x1, R2, P2 ;  /* 0x0000000105077824 */ /* 0x048fe400010e0602 */
[----:B------:R-:W-:-:S03]  /*fc570*/  IMAD.X R9, R5, 0x1, R21, P3 ;  /* 0x0000000105097824 */ /* 0x000fc600018e0615 */
[----:B------:R1:W-:Y:S04]  /*fc580*/  STL.64 [R1+0x1ef8], R6 ;  /* 0x001ef80601007387 */ /* 0x0003e80000100a00 */
[----:B-1----:R-:W2:Y:S04]  /*fc590*/  LDL.LU.64 R6, [R1+0x5a40] ;  /* 0x005a400001067983 */ /* 0x002ea80000300a00 */
[----:B------:R1:W-:Y:S04]  /*fc5a0*/  STL.64 [R1+0x5a28], R2 ;  /* 0x005a280201007387 */ /* 0x0003e80000100a00 */
[----:B-1----:R0:W3:Y:S04]  /*fc5b0*/  LDL.64 R2, [R1+0x1ee0] ;  /* 0x001ee00001027983 */ /* 0x0020e80000100a00 */
[----:B------:R1:W-:Y:S04]  /*fc5c0*/  STL.64 [R1+0x1ee8], R8 ;  /* 0x001ee80801007387 */ /* 0x0003e80000100a00 */
[----:B-1----:R-:W4:Y:S04]  /*fc5d0*/  LDL.LU.64 R8, [R1+0x5a38] ;  /* 0x005a380001087983 */ /* 0x002f280000300a00 */
[----:B------:R-:W-:Y:S04]  /*fc5e0*/  STL.64 [R1+0x5a18], R20 ;  /* 0x005a181401007387 */ /* 0x000fe80000100a00 */
[----:B------:R1:W-:Y:S02]  /*fc5f0*/  STL [R1+0x5a20], R21 ;  /* 0x005a201501007387 */ /* 0x0003e40000100800 */
[----:B-1----:R-:W-:Y:S01]  /*fc600*/  IMAD.MOV.U32 R21, RZ, RZ, R17 ;  /* 0x000000ffff157224 */ /* 0x002fe200078e0011 */
[----:B--2---:R-:W-:-:S05]  /*fc610*/  IADD3 R16, P2, PT, R27, R7, RZ ;  /* 0x000000071b107210 */ /* 0x004fca0007f5e0ff */
[----:B------:R-:W-:Y:S01]  /*fc620*/  STL [R1+0x1ed8], R16 ;  /* 0x001ed81001007387 */ /* 0x000fe20000100800 */
[----:B---3--:R-:W-:-:S05]  /*fc630*/  IMAD.X R3, R5, 0x1, R6, P1 ;  /* 0x0000000105037824 */ /* 0x008fca00008e0606 */
[----:B------:R-:W-:Y:S01]  /*fc640*/  STL [R1+0x1ee4], R3 ;  /* 0x001ee40301007387 */ /* 0x000fe20000100800 */
[----:B----4-:R-:W-:-:S05]  /*fc650*/  IMAD.X R21, R5, 0x1, R8, P2 ;  /* 0x0000000105157824 */ /* 0x010fca00010e0608 */
[----:B------:R1:W-:Y:S04]  /*fc660*/  STL [R1+0x1edc], R21 ;  /* 0x001edc1501007387 */ /* 0x0003e80000100800 */
[----:B-1----:R-:W2:Y:S01]  /*fc670*/  LDL R21, [R1+0xf4] ;  /* 0x0000f40001157983 */ /* 0x002ea20000100800 */
[----:B------:R-:W-:Y:S01]  /*fc680*/  IMAD.MOV.U32 R20, RZ, RZ, R16 ;  /* 0x000000ffff147224 */ /* 0x000fe200078e0010 */
[C---:B------:R-:W-:Y:S02]  /*fc690*/  IADD3 R16, P3, PT, R27.reuse, R9, RZ ;  /* 0x000000091b107210 */ /* 0x040fe40007f7e0ff */
[----:B------:R-:W-:-:S03]  /*fc6a0*/  IADD3 R2, P1, PT, R27, R11, RZ ;  /* 0x0000000b1b027210 */ /* 0x000fc60007f3e0ff */
[----:B------:R-:W-:Y:S01]  /*fc6b0*/  IMAD.X R17, R5, 0x1, R10, P3 ;  /* 0x0000000105117824 */ /* 0x000fe200018e060a */
[----:B------:R-:W-:Y:S01]  /*fc6c0*/  IADD3 R20, P2, PT, R27, R13, RZ ;  /* 0x0000000d1b147210 */ /* 0x000fe20007f5e0ff */
[----:B------:R-:W-:-:S03]  /*fc6d0*/  IMAD.X R3, R5, 0x1, R12, P1 ;  /* 0x0000000105037824 */ /* 0x000fc600008e060c */
[----:B------:R1:W-:Y:S04]  /*fc6e0*/  STL.64 [R1+0x1ed0], R16 ;  /* 0x001ed01001007387 */ /* 0x0003e80000100a00 */
[----:B-1----:R-:W3:Y:S04]  /*fc6f0*/  LDL.LU.64 R16, [R1+0x5a30] ;  /* 0x005a300001107983 */ /* 0x002ee80000300a00 */
[----:B------:R-:W-:Y:S01]  /*fc700*/  STL.64 [R1+0x5a08], R10 ;  /* 0x005a080a01007387 */ /* 0x000fe20000100a00 */
[----:B--2---:R-:W-:-:S05]  /*fc710*/  SHF.R.S32.HI R27, RZ, 0x1f, R21 ;  /* 0x0000001fff1b7819 */ /* 0x004fca0000011415 */
[----:B------:R-:W-:Y:S04]  /*fc720*/  STL [R1+0xf8], R27 ;  /* 0x0000f81b01007387 */ /* 0x000fe80000100800 */
[----:B------:R1:W-:Y:S04]  /*fc730*/  STL.64 [R1+0x1ec8], R2 ;  /* 0x001ec80201007387 */ /* 0x0003e80000100a00 */
[----:B-1----:R-:W2:Y:S01]  /*fc740*/  LDL.LU.64 R2, [R1+0x5a28] ;  /* 0x005a280001027983 */ /* 0x002ea20000300a00 */
[----:B------:R-:W-:-:S03]  /*fc750*/  IADD3 R10, P3, PT, R21, R4, RZ ;  /* 0x00000004150a7210 */ /* 0x000fc60007f7e0ff */
[----:B------:R2:W-:Y:S02]  /*fc760*/  STL.64 [R1+0x5a00], R12 ;  /* 0x005a000c01007387 */ /* 0x0005e40000100a00 */
[----:B--2---:R-:W-:Y:S02]  /*fc770*/  IADD3 R12, P1, PT, R21, R3, RZ ;  /* 0x00000003150c7210 */ /* 0x004fe40007f3e0ff */
[----:B------:R1:W-:Y:S01]  /*fc780*/  STL [R1+0x59f8], R3 ;  /* 0x0059f80301007387 */ /* 0x0003e20000100800 */
[----:B------:R-:W-:-:S03]  /*fc790*/  IMAD.X R21, R5, 0x1, R14, P2 ;  /* 0x0000000105157824 */ /* 0x000fc600010e060e */
[----:B-1----:R-:W2:Y:S04]  /*fc7a0*/  LDL.LU R3, [R1+0xf4] ;  /* 0x0000f40001037983 */ /* 0x002ea80000300800 */
[----:B------:R-:W4:Y:S04]  /*fc7b0*/  LDL.LU R5, [R1+0x5a24] ;  /* 0x005a240001057983 */ /* 0x000f280000300800 */
[----:B------:R1:W-:Y:S04]  /*fc7c0*/  STL.64 [R1+0x1ec0], R20 ;  /* 0x001ec01401007387 */ /* 0x0003e80000100a00 */
[----:B-1----:R0:W3:Y:S01]  /*fc7d0*/  LDL.LU R21, [R1+0x5a20] ;  /* 0x005a200001157983 */ /* 0x0020e20000300800 */
[----:B--2---:R-:W-:-:S05]  /*fc7e0*/  IADD3 R20, P2, PT, R3, R0, RZ ;  /* 0x0000000003147210 */ /* 0x004fca0007f5e0ff */
[----:B------:R3:W-:Y:S04]  /*fc7f0*/  STL [R1+0x1e98], R20 ;  /* 0x001e981401007387 */ /* 0x0007e80000100800 */
[----:B---3--:R-:W2:Y:S01]  /*fc800*/  LDL.LU.64 R20, [R1+0x5a18] ;  /* 0x005a180001147983 */ /* 0x008ea20000300a00 */
[----:B------:R-:W-:-:S03]  /*fc810*/  IMAD.X R13, R27, 0x1, R2, P1 ;  /* 0x000000011b0d7824 */ /* 0x000fc600008e0602 */
[----:B------:R1:W-:Y:S04]  /*fc820*/  STL.64 [R1+0x59f0], R14 ;  /* 0x0059f00e01007387 */ /* 0x0003e80000100a00 */
[----:B-1----:R0:W3:Y:S01]  /*fc830*/  LDL.64 R14, [R1+0x1e98] ;  /* 0x001e9800010e7983 */ /* 0x0020e20000100a00 */
[----:B--2---:R-:W-:-:S05]  /*fc840*/  IMAD.X R11, R27, 0x1, R20, P3 ;  /* 0x000000011b0b7824 */ /* 0x004fca00018e0614 */
[----:B------:R-:W-:Y:S04]  /*fc850*/  STL.64 [R1+0x1eb8], R10 ;  /* 0x001eb80a01007387 */ /* 0x000fe80000100a00 */
[----:B------:R-:W2:Y:S04]  /*fc860*/  LDL.LU R27, [R1+0x5a10] ;  /* 0x005a1000011b7983 */ /* 0x000ea80000300800 */
[----:B------:R1:W-:Y:S04]  /*fc870*/  STL [R1+0x59ec], R2 ;  /* 0x0059ec0201007387 */ /* 0x0003e80000100800 */
[----:B-1----:R-:W3:Y:S01]  /*fc880*/  LDL.LU R2, [R1+0xf8] ;  /* 0x0000f80001027983 */ /* 0x002ee20000300800 */
[----:B----4-:R-:W-:-:S03]  /*fc890*/  IADD3 R10, P3, PT, R3, R5, RZ ;  /* 0x00000005030a7210 */ /* 0x010fc60007f7e0ff */
[----:B------:R1:W-:Y:S04]  /*fc8a0*/  STL.64 [R1+0x1eb0], R12 ;  /* 0x001eb00c01007387 */ /* 0x0003e80000100a00 */
[----:B------:R-:W-:Y:S01]  /*fc8b0*/  STL [R1+0x59e8], R21 ;  /* 0x0059e81501007387 */ /* 0x000fe20000100800 */
[C---:B-1----:R-:W-:Y:S01]  /*fc8c0*/  IADD3 R12, P1, PT, R3.reuse, R7, RZ ;  /* 0x00000007030c7210 */ /* 0x042fe20007f3e0ff */
[C---:B---3--:R-:W-:Y:S02]  /*fc8d0*/  IMAD.X R15, R2.reuse, 0x1, R21, P2 ;  /* 0x00000001020f7824 */ /* 0x048fe400010e0615 */
[C---:B------:R-:W-:Y:S02]  /*fc8e0*/  IMAD.X R11, R2.reuse, 0x1, R6, P3 ;  /* 0x00000001020b7824 */ /* 0x040fe400018e0606 */
[----:B------:R-:W-:Y:S01]  /*fc8f0*/  IMAD.X R13, R2, 0x1, R8, P1 ;  /* 0x00000001020d7824 */ /* 0x000fe200008e0608 */
[----:B------:R-:W-:Y:S04]  /*fc900*/  STL [R1+0x1e9c], R15 ;  /* 0x001e9c0f01007387 */ /* 0x000fe80000100800 */
[----:B------:R1:W-:Y:S04]  /*fc910*/  STL.64 [R1+0x1e90], R10 ;  /* 0x001e900a01007387 */ /* 0x0003e80000100a00 */
[----:B-1----:R-:W3:Y:S04]  /*fc920*/  LDL.LU.64 R10, [R1+0x5a08] ;  /* 0x005a0800010a7983 */ /* 0x002ee80000300a00 */
[----:B------:R-:W-:Y:S04]  /*fc930*/  STL.64 [R1+0x59d8], R6 ;  /* 0x0059d80601007387 */ /* 0x000fe80000100a00 */
[----:B------:R-:W-:Y:S04]  /*fc940*/  STL.64 [R1+0x59e0], R16 ;  /* 0x0059e01001007387 */ /* 0x000fe80000100a00 */
[----:B------:R1:W-:Y:S04]  /*fc950*/  STL.64 [R1+0x1e88], R12 ;  /* 0x001e880c01007387 */ /* 0x0003e80000100a00 */
[----:B-1----:R-:W4:Y:S01]  /*fc960*/  LDL.LU.64 R12, [R1+0x5a00] ;  /* 0x005a0000010c7983 */ /* 0x002f220000300a00 */
[----:B------:R-:W-:-:S02]  /*fc970*/  IADD3 R14, P2, PT, R3, R9, RZ ;  /* 0x00000009030e7210 */ /* 0x000fc40007f5e0ff */
[----:B--2---:R-:W-:-:S03]  /*fc980*/  SHF.R.S32.HI R21, RZ, 0x1f, R27 ;  /* 0x0000001fff157819 */ /* 0x004fc6000001141b */
[C---:B---3--:R-:W-:Y:S01]  /*fc990*/  IMAD.X R15, R2.reuse, 0x1, R10, P2 ;  /* 0x00000001020f7824 */ /* 0x048fe200010e060a */
[C---:B------:R-:W-:Y:S02]  /*fc9a0*/  IADD3 R6, P3, PT, R3.reuse, R11, RZ ;  /* 0x0000000b03067210 */ /* 0x040fe40007f7e0ff */
[----:B----4-:R-:W-:Y:S02]  /*fc9b0*/  IADD3 R16, P1, PT, R3, R13, RZ ;  /* 0x0000000d03107210 */ /* 0x010fe40007f3e0ff */
[----:B------:R-:W2:Y:S04]  /*fc9c0*/  LDL.LU R3, [R1+0x59f8] ;  /* 0x0059f80001037983 */ /* 0x000ea80000300800 */
[----:B------:R-:W-:Y:S01]  /*fc9d0*/  STL [R1+0x1e68], R16 ;  /* 0x001e681001007387 */ /* 0x000fe20000100800 */
[----:B------:R-:W-:-:S03]  /*fc9e0*/  IMAD.X R7, R2, 0x1, R12, P3 ;  /* 0x0000000102077824 */ /* 0x000fc600018e060c */
[----:B------:R1:W-:Y:S04]  /*fc9f0*/  STL.64 [R1+0x1e80], R14 ;  /* 0x001e800e01007387 */ /* 0x0003e80000100a00 */
[----:B-1----:R-:W3:Y:S04]  /*fca00*/  LDL.LU.64 R14, [R1+0x59f0] ;  /* 0x0059f000010e7983 */ /* 0x002ee80000300a00 */
[----:B------:R-:W-:Y:S04]  /*fca10*/  STL [R1+0xf4], R21 ;  /* 0x0000f41501007387 */ /* 0x000fe80000100800 */
[----:B------:R1:W-:Y:S04]  /*fca20*/  STL.64 [R1+0x59d0], R12 ;  /* 0x0059d00c01007387 */ /* 0x0003e80000100a00 */
[----:B-1----:R0:W3:Y:S01]  /*fca30*/  LDL.64 R12, [R1+0x1e68] ;  /* 0x001e6800010c7983 */ /* 0x0020e20000100a00 */
[----:B------:R-:W-:-:S03]  /*fca40*/  IADD3 R16, P2, PT, R27, R4, RZ ;  /* 0x000000041b107210 */ /* 0x000fc60007f5e0ff */
[----:B------:R-:W-:Y:S02]  /*fca50*/  STL.64 [R1+0x1e78], R6 ;  /* 0x001e780601007387 */ /* 0x000fe40000100a00 */
[----:B------:R-:W-:Y:S02]  /*fca60*/  IMAD.X R17, R21, 0x1, R20, P2 ;  /* 0x0000000115117824 */ /* 0x000fe400010e0614 */
[----:B---3--:R-:W-:Y:S02]  /*fca70*/  IMAD.X R13, R2, 0x1, R14, P1 ;  /* 0x00000001020d7824 */ /* 0x008fe400008e060e */
[----:B------:R-:W3:Y:S04]  /*fca80*/  LDL.LU R2, [R1+0x59ec] ;  /* 0x0059ec0001027983 */ /* 0x000ee80000300800 */
[----:B------:R-:W-:Y:S04]  /*fca90*/  STL [R1+0x1e6c], R13 ;  /* 0x001e6c0d01007387 */ /* 0x000fe80000100800 */
[----:B------:R-:W4:Y:S04]  /*fcaa0*/  LDL.LU R21, [R1+0x59e8] ;  /* 0x0059e80001157983 */ /* 0x000f280000300800 */
[----:B------:R1:W-:Y:S04]  /*fcab0*/  STL.64 [R1+0x1e60], R16 ;  /* 0x001e601001007387 */ /* 0x0003e80000100a00 */
[----:B-1----:R-:W3:Y:S04]  /*fcac0*/  LDL.LU.64 R16, [R1+0x59e0] ;  /* 0x0059e00001107983 */ /* 0x002ee80000300a00 */
[----:B------:R1:W-:Y:S04]  /*fcad0*/  STL.64 [R1+0x59c8], R14 ;  /* 0x0059c80e01007387 */ /* 0x0003e80000100a00 */
[----:B------:R0:W-:Y:S01]  /*fcae0*/  STL [R1+0x59bc], R5 ;  /* 0x0059bc0501007387 */ /* 0x0001e20000100800 */
[----:B-1----:R-:W-:-:S03]  /*fcaf0*/  IADD3 R14, P2, PT, R27, R5, RZ ;  /* 0x000000051b0e7210 */ /* 0x002fc60007f5e0ff */
[----:B0-----:R-:W3:Y:S01]  /*fcb00*/  LDL.LU R5, [R1+0xf4] ;  /* 0x0000f40001057983 */ /* 0x001ee20000300800 */
[----:B--2---:R-:W-:-:S03]  /*fcb10*/  IADD3 R6, P3, PT, R27, R3, RZ ;  /* 0x000000031b067210 */ /* 0x004fc60007f7e0ff */
[----:B------:R-:W-:Y:S02]  /*fcb20*/  STL [R1+0x1e40], R14 ;  /* 0x001e400e01007387 */ /* 0x000fe40000100800 */
[----:B---3--:R-:W-:-:S05]  /*fcb30*/  IMAD.X R7, R5, 0x1, R2, P3 ;  /* 0x0000000105077824 */ /* 0x008fca00018e0602 */
[----:B------:R0:W-:Y:S04]  /*fcb40*/  STL.64 [R1+0x1e58], R6 ;  /* 0x001e580601007387 */ /* 0x0001e80000100a00 */
[----:B0-----:R-:W2:Y:S04]  /*fcb50*/  LDL.LU.64 R6, [R1+0x59d8] ;  /* 0x0059d80001067983 */ /* 0x001ea80000300a00 */
[----:B------:R0:W-:Y:S04]  /*fcb60*/  STL.64 [R1+0x59c0], R2 ;  /* 0x0059c00201007387 */ /* 0x0001e80000100a00 */
[----:B0-----:R0:W3:Y:S01]  /*fcb70*/  LDL.64 R2, [R1+0x1e40] ;  /* 0x001e400001027983 */ /* 0x0010e20000100a00 */
[----:B------:R-:W-:-:S03]  /*fcb80*/  IADD3 R12, P1, PT, R27, R0, RZ ;  /* 0x000000001b0c7210 */ /* 0x000fc60007f3e0ff */
[----:B------:R1:W-:Y:S02]  /*fcb90*/  STL.64 [R1+0x59a8], R16 ;  /* 0x0059a81001007387 */ /* 0x0003e40000100a00 */
[----:B----4-:R-:W-:Y:S01]  /*fcba0*/  IMAD.X R13, R5, 0x1, R21, P1 ;  /* 0x00000001050d7824 */ /* 0x010fe200008e0615 */
[----:B------:R-:W-:Y:S01]  /*fcbb0*/  IADD3 R14, P1, PT, R27, R9, RZ ;  /* 0x000000091b0e7210 */ /* 0x000fe20007f3e0ff */
[----:B-1----:R-:W4:Y:S04]  /*fcbc0*/  LDL R17, [R1+0xec] ;  /* 0x0000ec0001117983 */ /* 0x002f280000100800 */
[----:B------:R-:W-:Y:S04]  /*fcbd0*/  STL.64 [R1+0x59b0], R22 ;  /* 0x0059b01601007387 */ /* 0x000fe80000100a00 */
[----:B------:R-:W-:Y:S01]  /*fcbe0*/  STL [R1+0x59b8], R23 ;  /* 0x0059b81701007387 */ /* 0x000fe20000100800 */
[----:B------:R-:W-:-:S03]  /*fcbf0*/  IMAD.X R15, R5, 0x1, R10, P1 ;  /* 0x00000001050f7824 */ /* 0x000fc600008e060a */
[----:B------:R1:W-:Y:S04]  /*fcc00*/  STL.64 [R1+0x1e48], R12 ;  /* 0x001e480c01007387 */ /* 0x0003e80000100a00 */
[----:B-1----:R-:W4:Y:S01]  /*fcc10*/  LDL.LU.64 R12, [R1+0x59d0] ;  /* 0x0059d000010c7983 */ /* 0x002f220000300a00 */
[----:B--2---:R-:W-:-:S03]  /*fcc20*/  IADD3 R22, P3, PT, R27, R7, RZ ;  /* 0x000000071b167210 */ /* 0x004fc60007f7e0ff */
[----:B------:R-:W-:Y:S02]  /*fcc30*/  STL.64 [R1+0x59a0], R6 ;  /* 0x0059a00601007387 */ /* 0x000fe40000100a00 */
[C---:B------:R-:W-:Y:S02]  /*fcc40*/  IMAD.X R23, R5.reuse, 0x1, R8, P3 ;  /* 0x0000000105177824 */ /* 0x040fe400018e0608 */
[----:B---3--:R-:W-:-:S05]  /*fcc50*/  IMAD.X R3, R5, 0x1, R6, P2 ;  /* 0x0000000105037824 */ /* 0x008fca00010e0606 */
[----:B------:R-:W-:Y:S04]  /*fcc60*/  STL [R1+0x1e44], R3 ;  /* 0x001e440301007387 */ /* 0x000fe80000100800 */
[----:B------:R-:W-:Y:S04]  /*fcc70*/  STL.64 [R1+0x1e38], R22 ;  /* 0x001e381601007387 */ /* 0x000fe80000100a00 */
[----:B------:R1:W-:Y:S04]  /*fcc80*/  STL.64 [R1+0x1e30], R14 ;  /* 0x001e300e01007387 */ /* 0x0003e80000100a00 */
[----:B-1----:R-:W2:Y:S01]  /*fcc90*/  LDL.LU.64 R14, [R1+0x59c8] ;  /* 0x0059c800010e7983 */ /* 0x002ea20000300a00 */
[----:B------:R-:W-:-:S02]  /*fcca0*/  IADD3 R2, P2, PT, R27, R11, RZ ;  /* 0x0000000b1b027210 */ /* 0x000fc40007f5e0ff */
[----:B----4-:R-:W-:Y:S02]  /*fccb0*/  IADD3 R16, P1, PT, R17, R4, RZ ;  /* 0x0000000411107210 */ /* 0x010fe40007f3e0ff */
[----:B------:R-:W-:Y:S02]  /*fccc0*/  IADD3 R22, P3, PT, R27, R13, RZ ;  /* 0x0000000d1b167210 */ /* 0x000fe40007f7e0ff */
[----:B------:R-:W-:Y:S01]  /*fccd0*/  SHF.R.S32.HI R27, RZ, 0x1f, R17 ;  /* 0x0000001fff1b7819 */ /* 0x000fe20000011411 */
[----:B------:R-:W-:-:S04]  /*fcce0*/  IMAD.X R3, R5, 0x1, R12, P2 ;  /* 0x0000000105037824 */ /* 0x000fc800010e060c */
[----:B------:R-:W-:Y:S04]  /*fccf0*/  STL [R1+0xf0], R27 ;  /* 0x0000f01b01007387 */ /* 0x000fe80000100800 */
[----:B------:R1:W-:Y:S04]  /*fcd00*/  STL [R1+0x5990], R4 ;  /* 0x0059900401007387 */ /* 0x0003e80000100800 */
[----:B-1----:R-:W3:Y:S04]  /*fcd10*/  LDL.LU R4, [R1+0xec] ;  /* 0x0000ec0001047983 */ /* 0x002ee80000300800 */
[----:B------:R1:W-:Y:S04]  /*fcd20*/  STL.64 [R1+0x1e28], R2 ;  /* 0x001e280201007387 */ /* 0x0003e80000100a00 */
[----:B-1----:R-:W4:Y:S04]  /*fcd30*/  LDL.LU.64 R2, [R1+0x59c0] ;  /* 0x0059c00001027983 */ /* 0x002f280000300a00 */
[----:B------:R-:W-:Y:S01]  /*fcd40*/  STL.64 [R1+0x5998], R12 ;  /* 0x0059980c01007387 */ /* 0x000fe20000100a00 */
[----:B--2---:R-:W-:-:S03]  /*fcd50*/  IMAD.X R23, R5, 0x1, R14, P3 ;  /* 0x0000000105177824 */ /* 0x004fc600018e060e */
[----:B------:R-:W2:Y:S04]  /*fcd60*/  LDL.LU R5, [R1+0x59bc] ;  /* 0x0059bc0001057983 */ /* 0x000ea80000300800 */
[----:B------:R1:W-:Y:S04]  /*fcd70*/  STL.64 [R1+0x1e18], R22 ;  /* 0x001e181601007387 */ /* 0x0003e80000100a00 */
[----:B-1----:R0:W2:Y:S01]  /*fcd80*/  LDL.LU R23, [R1+0x59b8] ;  /* 0x0059b80001177983 */ /* 0x0020a20000300800 */
[----:B------:R-:W-:Y:S01]  /*fcd90*/  IMAD.X R17, R27, 0x1, R20, P1 ;  /* 0x000000011b117824 */ /* 0x000fe200008e0614 */
[----:B---3--:R-:W-:-:S05]  /*fcda0*/  IADD3 R22, P3, PT, R4, R0, RZ ;  /* 0x0000000004167210 */ /* 0x008fca0007f7e0ff */
[----:B------:R1:W-:Y:S01]  /*fcdb0*/  STL [R1+0x1df0], R22 ;  /* 0x001df01601007387 */ /* 0x0003e20000100800 */
[----:B----4-:R-:W-:-:S05]  /*fcdc0*/  IADD3 R12, P2, PT, R4, R3, RZ ;  /* 0x00000003040c7210 */ /* 0x010fca0007f5e0ff */
[----:B------:R-:W-:Y:S01]  /*fcdd0*/  IMAD.X R13, R27, 0x1, R2, P2 ;  /* 0x000000011b0d7824 */ /* 0x000fe200010e0602 */
[C---:B--2---:R-:W-:Y:S01]  /*fcde0*/  IADD3 R6, P1, PT, R4.reuse, R5, RZ ;  /* 0x0000000504067210 */ /* 0x044fe20007f3e0ff */
[----:B-1----:R-:W2:Y:S04]  /*fcdf0*/  LDL.LU.64 R22, [R1+0x59b0] ;  /* 0x0059b00001167983 */ /* 0x002ea80000300a00 */
[----:B------:R1:W-:Y:S04]  /*fce00*/  STL.64 [R1+0x1e10], R16 ;  /* 0x001e101001007387 */ /* 0x0003e80000100a00 */
[----:B-1----:R-:W3:Y:S04]  /*fce10*/  LDL.LU.64 R16, [R1+0x59a8] ;  /* 0x0059a80001107983 */ /* 0x002ee80000300a00 */
[----:B------:R1:W-:Y:S04]  /*fce20*/  STL [R1+0x1de8], R6 ;  /* 0x001de80601007387 */ /* 0x0003e80000100800 */
[----:B-1----:R-:W4:Y:S04]  /*fce30*/  LDL.LU.64 R6, [R1+0x59a0] ;  /* 0x0059a00001067983 */ /* 0x002f280000300a00 */
[----:B------:R-:W-:Y:S04]  /*fce40*/  STL [R1+0x597c], R5 ;  /* 0x00597c0501007387 */ /* 0x000fe80000100800 */
[----:B------:R1:W-:Y:S04]  /*fce50*/  STL [R1+0x5980], R2 ;  /* 0x0059800201007387 */ /* 0x0003e80000100800 */
[----:B-1----:R-:W2:Y:S04]  /*fce60*/  LDL.LU R2, [R1+0xf0] ;  /* 0x0000f00001027983 */ /* 0x002ea80000300800 */
[----:B------:R-:W-:Y:S04]  /*fce70*/  STL.64 [R1+0x1e08], R12 ;  /* 0x001e080c01007387 */ /* 0x000fe80000100a00 */
[----:B------:R1:W-:Y:S04]  /*fce80*/  STL [R1+0x5978], R26 ;  /* 0x0059781a01007387 */ /* 0x0003e80000100800 */
[----:B-1----:R0:W3:Y:S04]  /*fce90*/  LDL.64 R26, [R1+0x1df0] ;  /* 0x001df000011a7983 */ /* 0x0020e80000100a00 */
[----:B------:R1:W-:Y:S04]  /*fcea0*/  STL.64 [R1+0x5988], R28 ;  /* 0x0059881c01007387 */ /* 0x0003e80000100a00 */
[----:B-1----:R0:W3:Y:S01]  /*fceb0*/  LDL.64 R28, [R1+0x1de8] ;  /* 0x001de800011c7983 */ /* 0x0020e20000100a00 */
[----:B----4-:R-:W-:-:S05]  /*fcec0*/  IADD3 R12, P2, PT, R4, R7, RZ ;  /* 0x00000007040c7210 */ /* 0x010fca0007f5e0ff */
[C---:B--2---:R-:W-:Y:S02]  /*fced0*/  IMAD.X R13, R2.reuse, 0x1, R8, P2 ;  /* 0x00000001020d7824 */ /* 0x044fe400010e0608 */
[----:B---3--:R-:W-:-:S05]  /*fcee0*/  IMAD.X R27, R2, 0x1, R21, P3 ;  /* 0x00000001021b7824 */ /* 0x008fca00018e0615 */
[----:B------:R-:W-:Y:S01]  /*fcef0*/  STL [R1+0x1df4], R27 ;  /* 0x001df41b01007387 */ /* 0x000fe20000100800 */
[----:B------:R-:W-:-:S05]  /*fcf00*/  IMAD.X R29, R2, 0x1, R6, P1 ;  /* 0x00000001021d7824 */ /* 0x000fca00008e0606 */
[----:B------:R-:W-:Y:S04]  /*fcf10*/  STL [R1+0x1dec], R29 ;  /* 0x001dec1d01007387 */ /* 0x000fe80000100800 */
[----:B------:R1:W-:Y:S04]  /*fcf20*/  STL.64 [R1+0x1de0], R12 ;  /* 0x001de00c01007387 */ /* 0x0003e80000100a00 */
[----:B-1----:R-:W2:Y:S01]  /*fcf30*/  LDL.LU.64 R12, [R1+0x5998] ;  /* 0x00599800010c7983 */ /* 0x002ea20000300a00 */
[C---:B------:R-:W-:Y:S02]  /*fcf40*/  IADD3 R26, P3, PT, R4.reuse, R9, RZ ;  /* 0x00000009041a7210 */ /* 0x040fe40007f7e0ff */
[C---:B------:R-:W-:Y:S01]  /*fcf50*/  IADD3 R28, P1, PT, R4.reuse, R11, RZ ;  /* 0x0000000b041c7210 */ /* 0x040fe20007f3e0ff */
[----:B------:R2:W-:Y:S02]  /*fcf60*/  STL.64 [R1+0x5970], R8 ;  /* 0x0059700801007387 */ /* 0x0005e40000100a00 */
[----:B--2---:R-:W-:-:S02]  /*fcf70*/  IADD3 R8, P2, PT, R4, R13, RZ ;  /* 0x0000000d04087210 */ /* 0x004fc40007f5e0ff */
[----:B------:R-:W2:Y:S04]  /*fcf80*/  LDL.LU R4, [R1+0x5990] ;  /* 0x0059900001047983 */ /* 0x000ea80000300800 */
[----:B------:R-:W3:Y:S01]  /*fcf90*/  LDL R9, [R1+0xe8] ;  /* 0x0000e80001097983 */ /* 0x000ee20000100800 */
[C---:B------:R-:W-:Y:S02]  /*fcfa0*/  IMAD.X R27, R2.reuse, 0x1, R10, P3 ;  /* 0x00000001021b7824 */ /* 0x040fe400018e060a */
[----:B------:R-:W-:Y:S01]  /*fcfb0*/  IMAD.X R29, R2, 0x1, R12, P1 ;  /* 0x00000001021d7824 */ /* 0x000fe200008e060c */
[----:B---3--:R-:W-:-:S05]  /*fcfc0*/  SHF.R.S32.HI R5, RZ, 0x1f, R9 ;  /* 0x0000001fff057819 */ /* 0x008fca0000011409 */
[----:B------:R-:W-:Y:S04]  /*fcfd0*/  STL [R1+0xec], R5 ;  /* 0x0000ec0501007387 */ /* 0x000fe80000100800 */
[----:B------:R2:W-:Y:S04]  /*fcfe0*/  STL.64 [R1+0x1dd8], R26 ;  /* 0x001dd81a01007387 */ /* 0x0005e80000100a00 */
[----:B------:R1:W-:Y:S01]  /*fcff0*/  STL.64 [R1+0x1dd0], R28 ;  /* 0x001dd01c01007387 */ /* 0x0003e20000100a00 */
[----:B--2---:R-:W-:-:S03]  /*fd000*/  IADD3 R26, P3, PT, R9, R4, RZ ;  /* 0x00000004091a7210 */ /* 0x004fc60007f7e0ff */
[----:B-1----:R-:W2:Y:S04]  /*fd010*/  LDL.LU.64 R28, [R1+0x5988] ;  /* 0x00598800011c7983 */ /* 0x002ea80000300a00 */
[----:B------:R1:W-:Y:S01]  /*fd020*/  STL.64 [R1+0x5968], R12 ;  /* 0x0059680c01007387 */ /* 0x0003e20000100a00 */
[----:B------:R-:W-:-:S03]  /*fd030*/  IMAD.X R27, R5, 0x1, R20, P3 ;  /* 0x00000001051b7824 */ /* 0x000fc600018e0614 */
[----:B------:R3:W-:Y:S01]  /*fd040*/  STL [R1+0x5960], R3 ;  /* 0x0059600301007387 */ /* 0x0007e20000100800 */
[----:B-1----:R-:W-:Y:S01]  /*fd050*/  IADD3 R12, P1, PT, R9, R3, RZ ;  /* 0x00000003090c7210 */ /* 0x002fe20007f3e0ff */
[----:B------:R-:W-:Y:S02]  /*fd060*/  IMAD.X R9, R2, 0x1, R14, P2 ;  /* 0x0000000102097824 */ /* 0x000fe400010e060e */
[----:B---3--:R-:W3:Y:S04]  /*fd070*/  LDL.LU R3, [R1+0xe8] ;  /* 0x0000e80001037983 */ /* 0x008ee80000300800 */
[----:B------:R-:W4:Y:S04]  /*fd080*/  LDL.LU R2, [R1+0x5980] ;  /* 0x0059800001027983 */ /* 0x000f280000300800 */
[----:B------:R-:W-:Y:S04]  /*fd090*/  STL.64 [R1+0x1dc0], R8 ;  /* 0x001dc00801007387 */ /* 0x000fe80000100a00 */
[----:B------:R-:W2:Y:S04]  /*fd0a0*/  LDL.LU R5, [R1+0x597c] ;  /* 0x00597c0001057983 */ /* 0x000ea80000300800 */
[----:B------:R1:W-:Y:S04]  /*fd0b0*/  STL.64 [R1+0x1db8], R26 ;  /* 0x001db81a01007387 */ /* 0x0003e80000100a00 */
[----:B-1----:R-:W2:Y:S04]  /*fd0c0*/  LDL.LU R26, [R1+0x5978] ;  /* 0x00597800011a7983 */ /* 0x002ea80000300800 */
[----:B--2---:R3:W-:Y:S04]  /*fd0d0*/  STL [R1+0x5950], R26 ;  /* 0x0059501a01007387 */ /* 0x0047e80000100800 */
[----:B------:R-:W-:Y:S04]  /*fd0e0*/  STL.64 [R1+0x5958], R28 ;  /* 0x0059581c01007387 */ /* 0x000fe80000100a00 */
[----:B------:R1:W-:Y:S01]  /*fd0f0*/  STL [R1+0x5948], R5 ;  /* 0x0059480501007387 */ /* 0x0003e20000100800 */
[----:B---3--:R-:W-:-:S03]  /*fd100*/  IADD3 R26, P3, PT, R3, R5, RZ ;  /* 0x00000005031a7210 */ /* 0x008fc60007f7e0ff */
[----:B-1----:R-:W2:Y:S01]  /*fd110*/  LDL.LU R5, [R1+0xec] ;  /* 0x0000ec0001057983 */ /* 0x002ea20000300800 */
[----:B------:R-:W-:-:S03]  /*fd120*/  IADD3 R8, P2, PT, R3, R0, RZ ;  /* 0x0000000003087210 */ /* 0x000fc60007f5e0ff */
[----:B----4-:R1:W-:Y:S01]  /*fd130*/  STL [R1+0x594c], R2 ;  /* 0x00594c0201007387 */ /* 0x0103e20000100800 */
[C---:B--2---:R-:W-:Y:S02]  /*fd140*/  IMAD.X R13, R5.reuse, 0x1, R2, P1 ;  /* 0x00000001050d7824 */ /* 0x044fe400008e0602 */
[----:B------:R-:W-:Y:S01]  /*fd150*/  IMAD.X R9, R5, 0x1, R21, P2 ;  /* 0x0000000105097824 */ /* 0x000fe200010e0615 */
[----:B-1----:R-:W2:Y:S04]  /*fd160*/  LDL R2, [R1+0xe4] ;  /* 0x0000e40001027983 */ /* 0x002ea80000100800 */
[----:B------:R-:W-:Y:S04]  /*fd170*/  STL.64 [R1+0x1db0], R12 ;  /* 0x001db00c01007387 */ /* 0x000fe80000100a00 */
[----:B------:R1:W-:Y:S04]  /*fd180*/  STL.64 [R1+0x1d98], R8 ;  /* 0x001d980801007387 */ /* 0x0003e80000100a00 */
[----:B-1----:R-:W3:Y:S01]  /*fd190*/  LDL.LU.64 R8, [R1+0x5970] ;  /* 0x0059700001087983 */ /* 0x002ee20000300a00 */
[----:B------:R-:W-:Y:S01]  /*fd1a0*/  IADD3 R12, P1, PT, R3, R7, RZ ;  /* 0x00000007030c7210 */ /* 0x000fe20007f3e0ff */
[----:B------:R-:W-:-:S02]  /*fd1b0*/  IMAD.X R27, R5, 0x1, R6, P3 ;  /* 0x00000001051b7824 */ /* 0x000fc400018e0606 */
[----:B------:R-:W-:Y:S04]  /*fd1c0*/  STL.64 [R1+0x5940], R16 ;  /* 0x0059401001007387 */ /* 0x000fe80000100a00 */
[----:B------:R-:W-:Y:S04]  /*fd1d0*/  STL [R1+0x5938], R6 ;  /* 0x0059380601007387 */ /* 0x000fe80000100800 */
[----:B------:R-:W-:Y:S01]  /*fd1e0*/  STL.64 [R1+0x1d90], R26 ;  /* 0x001d901a01007387 */ /* 0x000fe20000100a00 */
[----:B---3--:R-:W-:-:S05]  /*fd1f0*/  IMAD.X R13, R5, 0x1, R8, P1 ;  /* 0x00000001050d7824 */ /* 0x008fca00008e0608 */
[----:B------:R1:W-:Y:S04]  /*fd200*/  STL.64 [R1+0x1d88], R12 ;  /* 0x001d880c01007387 */ /* 0x0003e80000100a00 */
[----:B-1----:R-:W3:Y:S01]  /*fd210*/  LDL.LU.64 R12, [R1+0x5968] ;  /* 0x00596800010c7983 */ /* 0x002ee20000300a00 */
[C---:B------:R-:W-:Y:S02]  /*fd220*/  IADD3 R16, P2, PT, R3.reuse, R9, RZ ;  /* 0x0000000903107210 */ /* 0x040fe40007f5e0ff */
[C---:B------:R-:W-:Y:S02]  /*fd230*/  IADD3 R26, P3, PT, R3.reuse, R11, RZ ;  /* 0x0000000b031a7210 */ /* 0x040fe40007f7e0ff */
[----:B---3--:R-:W-:Y:S02]  /*fd240*/  IADD3 R28, P1, PT, R3, R13, RZ ;  /* 0x0000000d031c7210 */ /* 0x008fe40007f3e0ff */
[----:B------:R-:W3:Y:S04]  /*fd250*/  LDL.LU R3, [R1+0x5960] ;  /* 0x0059600001037983 */ /* 0x000ee80000300800 */
[----:B------:R1:W-:Y:S04]  /*fd260*/  STL [R1+0x1d68], R28 ;  /* 0x001d681c01007387 */ /* 0x0003e80000100800 */
[----:B-1----:R-:W4:Y:S01]  /*fd270*/  LDL.LU.64 R28, [R1+0x5958] ;  /* 0x00595800011c7983 */ /* 0x002f220000300a00 */
[----:B------:R-:W-:-:S02]  /*fd280*/  IMAD.X R17, R5, 0x1, R10, P2 ;  /* 0x0000000105117824 */ /* 0x000fc400010e060a */
[----:B------:R-:W-:Y:S01]  /*fd290*/  IMAD.X R27, R5, 0x1, R12, P3 ;  /* 0x00000001051b7824 */ /* 0x000fe200018e060c */
[----:B--2---:R-:W-:Y:S02]  /*fd2a0*/  SHF.R.S32.HI R6, RZ, 0x1f, R2 ;  /* 0x0000001fff067819 */ /* 0x004fe40000011402 */
[----:B------:R-:W-:Y:S04]  /*fd2b0*/  STL.64 [R1+0x1d80], R16 ;  /* 0x001d801001007387 */ /* 0x000fe80000100a00 */
[----:B------:R1:W-:Y:S04]  /*fd2c0*/  STL.64 [R1+0x1d78], R26 ;  /* 0x001d781a01007387 */ /* 0x0003e80000100a00 */
[----:B-1----:R-:W2:Y:S04]  /*fd2d0*/  LDL.LU R26, [R1+0x5950] ;  /* 0x00595000011a7983 */ /* 0x002ea80000300800 */
[----:B------:R-:W-:Y:S04]  /*fd2e0*/  STL [R1+0xe8], R6 ;  /* 0x0000e80601007387 */ /* 0x000fe80000100800 */
[----:B------:R3:W-:Y:S04]  /*fd2f0*/  STL.64 [R1+0x5928], R12 ;  /* 0x0059280c01007387 */ /* 0x0007e80000100a00 */
[----:B----4-:R1:W-:Y:S01]  /*fd300*/  STL.64 [R1+0x5930], R28 ;  /* 0x0059301c01007387 */ /* 0x0103e20000100a00 */
[----:B------:R-:W-:-:S02]  /*fd310*/  IADD3 R16, P2, PT, R2, R4, RZ ;  /* 0x0000000402107210 */ /* 0x000fc40007f5e0ff */
[----:B---3--:R-:W-:Y:S01]  /*fd320*/  IADD3 R12, P3, PT, R2, R3, RZ ;  /* 0x00000003020c7210 */ /* 0x008fe20007f7e0ff */
[----:B------:R-:W3:Y:S04]  /*fd330*/  LDL R27, [R1+0xe0] ;  /* 0x0000e000011b7983 */ /* 0x000ee80000100800 */
[----:B-1----:R0:W4:Y:S01]  /*fd340*/  LDL.64 R28, [R1+0x1d68] ;  /* 0x001d6800011c7983 */ /* 0x0021220000100a00 */
[----:B------:R-:W-:-:S03]  /*fd350*/  IMAD.X R17, R6, 0x1, R20, P2 ;  /* 0x0000000106117824 */ /* 0x000fc600010e0614 */
[----:B------:R-:W2:Y:S04]  /*fd360*/  LDL.LU R2, [R1+0x594c] ;  /* 0x00594c0001027983 */ /* 0x000ea80000300800 */
[----:B------:R1:W-:Y:S04]  /*fd370*/  STL [R1+0x5920], R3 ;  /* 0x0059200301007387 */ /* 0x0003e80000100800 */
[----:B-1----:R-:W2:Y:S01]  /*fd380*/  LDL.LU R3, [R1+0xe4] ;  /* 0x0000e40001037983 */ /* 0x002ea20000300800 */
[----:B----4-:R-:W-:-:S03]  /*fd390*/  IMAD.X R29, R5, 0x1, R14, P1 ;  /* 0x00000001051d7824 */ /* 0x010fc600008e060e */
[----:B------:R-:W4:Y:S04]  /*fd3a0*/  LDL.LU R5, [R1+0x5948] ;  /* 0x0059480001057983 */ /* 0x000f280000300800 */
[----:B------:R-:W-:Y:S04]  /*fd3b0*/  STL [R1+0x1d6c], R29 ;  /* 0x001d6c1d01007387 */ /* 0x000fe80000100800 */
[----:B------:R1:W-:Y:S04]  /*fd3c0*/  STL.64 [R1+0x1d60], R16 ;  /* 0x001d601001007387 */ /* 0x0003e80000100a00 */
[----:B-1----:R-:W3:Y:S01]  /*fd3d0*/  LDL.LU.64 R16, [R1+0x5940] ;  /* 0x0059400001107983 */ /* 0x002ee20000300a00 */
[----:B--2---:R-:W-:-:S03]  /*fd3e0*/  IMAD.X R13, R6, 0x1, R2, P3 ;  /* 0x00000001060d7824 */ /* 0x004fc600018e0602 */
[----:B---3--:R-:W-:Y:S04]  /*fd3f0*/  STL.64 [R1+0x5908], R16 ;  /* 0x0059081001007387 */ /* 0x008fe80000100a00 */
[----:B----4-:R-:W-:Y:S04]  /*fd400*/  STL.64 [R1+0x5918], R4 ;  /* 0x0059180401007387 */ /* 0x010fe80000100a00 */
[----:B------:R-:W2:Y:S04]  /*fd410*/  LDL.LU R6, [R1+0x5938] ;  /* 0x0059380001067983 */ /* 0x000ea80000300800 */
[----:B------:R1:W-:Y:S04]  /*fd420*/  STL [R1+0x5904], R2 ;  /* 0x0059040201007387 */ /* 0x0003e80000100800 */
[----:B-1----:R-:W3:Y:S01]  /*fd430*/  LDL.LU R2, [R1+0xe8] ;  /* 0x0000e80001027983 */ /* 0x002ee20000300800 */
[----:B------:R-:W-:-:S02]  /*fd440*/  IADD3 R28, P1, PT, R3, R0, RZ ;  /* 0x00000000031c7210 */ /* 0x000fc40007f3e0ff */
[C---:B------:R-:W-:Y:S01]  /*fd450*/  IADD3 R16, P2, PT, R3.reuse, R5, RZ ;  /* 0x0000000503107210 */ /* 0x040fe20007f5e0ff */
[----:B------:R1:W-:Y:S04]  /*fd460*/  STL.64 [R1+0x1d58], R12 ;  /* 0x001d580c01007387 */ /* 0x0003e80000100a00 */
[----:B------:R-:W-:Y:S01]  /*fd470*/  STL.64 [R1+0x5910], R22 ;  /* 0x0059101601007387 */ /* 0x000fe20000100a00 */
[C---:B-1----:R-:W-:Y:S01]  /*fd480*/  IADD3 R12, P3, PT, R3.reuse, R7, RZ ;  /* 0x00000007030c7210 */ /* 0x042fe20007f7e0ff */
[C---:B---3--:R-:W-:Y:S02]  /*fd490*/  IMAD.X R29, R2.reuse, 0x1, R21, P1 ;  /* 0x00000001021d7824 */ /* 0x048fe400008e0615 */
[C---:B--2---:R-:W-:Y:S02]  /*fd4a0*/  IMAD.X R17, R2.reuse, 0x1, R6, P2 ;  /* 0x0000000102117824 */ /* 0x044fe400010e0606 */
[----:B------:R-:W-:Y:S01]  /*fd4b0*/  IMAD.X R13, R2, 0x1, R8, P3 ;  /* 0x00000001020d7824 */ /* 0x000fe200018e0608 */
[----:B------:R1:W-:Y:S04]  /*fd4c0*/  STL.64 [R1+0x1d48], R28 ;  /* 0x001d481c01007387 */ /* 0x0003e80000100a00 */
[----:B-1----:R-:W2:Y:S04]  /*fd4d0*/  LDL.LU.64 R28, [R1+0x5930] ;  /* 0x00593000011c7983 */ /* 0x002ea80000300a00 */
[----:B------:R-:W-:Y:S04]  /*fd4e0*/  STL.64 [R1+0x1d40], R16 ;  /* 0x001d401001007387 */ /* 0x000fe80000100a00 */
[----:B------:R-:W-:Y:S04]  /*fd4f0*/  STL [R1+0x5900], R11 ;  /* 0x0059000b01007387 */ /* 0x000fe80000100800 */
[----:B------:R1:W-:Y:S04]  /*fd500*/  STL.64 [R1+0x1d38], R12 ;  /* 0x001d380c01007387 */ /* 0x0003e80000100a00 */
[----:B-1----:R-:W3:Y:S01]  /*fd510*/  LDL.LU.64 R12, [R1+0x5928] ;  /* 0x00592800010c7983 */ /* 0x002ee20000300a00 */
[----:B------:R-:W-:-:S02]  /*fd520*/  IADD3 R4, P1, PT, R3, R9, RZ ;  /* 0x0000000903047210 */ /* 0x000fc40007f3e0ff */
[C---:B------:R-:W-:Y:S01]  /*fd530*/  IADD3 R16, P2, PT, R3.reuse, R11, RZ ;  /* 0x0000000b03107210 */ /* 0x040fe20007f5e0ff */
[----:B------:R3:W-:Y:S02]  /*fd540*/  STL.64 [R1+0x58f8], R8 ;  /* 0x0058f80801007387 */ /* 0x0007e40000100a00 */
[C---:B------:R-:W-:Y:S01]  /*fd550*/  IMAD.X R5, R2.reuse, 0x1, R10, P1 ;  /* 0x0000000102057824 */ /* 0x040fe200008e060a */
[----:B---3--:R-:W-:Y:S02]  /*fd560*/  IADD3 R8, P3, PT, R3, R13, RZ ;  /* 0x0000000d03087210 */ /* 0x008fe40007f7e0ff */
[----:B------:R-:W3:Y:S04]  /*fd570*/  LDL.LU R3, [R1+0x5920] ;  /* 0x0059200001037983 */ /* 0x000ee80000300800 */
[----:B------:R1:W-:Y:S04]  /*fd580*/  STL.64 [R1+0x1d30], R4 ;  /* 0x001d300401007387 */ /* 0x0003e80000100a00 */
[----:B-1----:R-:W4:Y:S01]  /*fd590*/  LDL.LU.64 R4, [R1+0x5918] ;  /* 0x0059180001047983 */ /* 0x002f220000300a00 */
[----:B------:R-:W-:Y:S01]  /*fd5a0*/  IMAD.X R17, R2, 0x1, R12, P2 ;  /* 0x0000000102117824 */ /* 0x000fe200010e060c */
[----:B------:R-:W-:-:S02]  /*fd5b0*/  SHF.R.S32.HI R11, RZ, 0x1f, R27 ;  /* 0x0000001fff0b7819 */ /* 0x000fc4000001141b */
[----:B----4-:R-:W-:-:S05]  /*fd5c0*/  IADD3 R22, P1, PT, R27, R4, RZ ;  /* 0x000000041b167210 */ /* 0x010fca0007f3e0ff */
[----:B------:R1:W-:Y:S04]  /*fd5d0*/  STL [R1+0x1d10], R22 ;  /* 0x001d101601007387 */ /* 0x0003e80000100800 */
[----:B-1----:R-:W4:Y:S04]  /*fd5e0*/  LDL.LU.64 R22, [R1+0x5910] ;  /* 0x0059100001167983 */ /* 0x002f280000300a00 */
[----:B------:R1:W-:Y:S04]  /*fd5f0*/  STL.64 [R1+0x1d28], R16 ;  /* 0x001d281001007387 */ /* 0x0003e80000100a00 */
[----:B-1----:R-:W2:Y:S04]  /*fd600*/  LDL.LU.64 R16, [R1+0x5908] ;  /* 0x0059080001107983 */ /* 0x002ea80000300a00 */
[----:B------:R-:W-:Y:S04]  /*fd610*/  STL [R1+0xe4], R11 ;  /* 0x0000e40b01007387 */ /* 0x000fe80000100800 */
[----:B------:R-:W-:Y:S04]  /*fd620*/  STL.64 [R1+0x58e8], R12 ;  /* 0x0058e80c01007387 */ /* 0x000fe80000100a00 */
[----:B------:R-:W2:Y:S01]  /*fd630*/  LDL.LU R27, [R1+0xd8] ;  /* 0x0000d800011b7983 */ /* 0x000ea20000300800 */
[----:B------:R-:W-:-:S03]  /*fd640*/  IMAD.X R9, R2, 0x1, R14, P3 ;  /* 0x0000000102097824 */ /* 0x000fc600018e060e */
[----:B--2---:R1:W-:Y:S04]  /*fd650*/  STL [R1+0x58ac], R27 ;  /* 0x0058ac1b01007387 */ /* 0x0043e80000100800 */
[----:B-1----:R-:W3:Y:S04]  /*fd660*/  LDL.LU R27, [R1+0xe0] ;  /* 0x0000e000011b7983 */ /* 0x002ee80000300800 */
[----:B------:R-:W2:Y:S04]  /*fd670*/  LDL.LU R2, [R1+0x5904] ;  /* 0x0059040001027983 */ /* 0x000ea80000300800 */
[----:B----4-:R1:W-:Y:S04]  /*fd680*/  STL.64 [R1+0x58f0], R22 ;  /* 0x0058f01601007387 */ /* 0x0103e80000100a00 */
[----:B-1----:R0:W4:Y:S04]  /*fd690*/  LDL.64 R22, [R1+0x1d10] ;  /* 0x001d100001167983 */ /* 0x0021280000100a00 */
[----:B------:R1:W-:Y:S01]  /*fd6a0*/  STL.64 [R1+0x1d18], R8 ;  /* 0x001d180801007387 */ /* 0x0003e20000100a00 */
[----:B---3--:R-:W-:-:S02]  /*fd6b0*/  IADD3 R12, P2, PT, R27, R3, RZ ;  /* 0x000000031b0c7210 */ /* 0x008fc40007f5e0ff */
[----:B-1----:R-:W-:-:S03]  /*fd6c0*/  IADD3 R8, P3, PT, R27, R0, RZ ;  /* 0x000000001b087210 */ /* 0x002fc60007f7e0ff */
[C---:B--2---:R-:W-:Y:S02]  /*fd6d0*/  IMAD.X R13, R11.reuse, 0x1, R2, P2 ;  /* 0x000000010b0d7824 */ /* 0x044fe400010e0602 */
[C---:B------:R-:W-:Y:S02]  /*fd6e0*/  IMAD.X R9, R11.reuse, 0x1, R21, P3 ;  /* 0x000000010b097824 */ /* 0x040fe400018e0615 */
[----:B----4-:R-:W-:-:S05]  /*fd6f0*/  IMAD.X R23, R11, 0x1, R20, P1 ;  /* 0x000000010b177824 */ /* 0x010fca00008e0614 */
[----:B------:R-:W-:Y:S04]  /*fd700*/  STL [R1+0x1d14], R23 ;  /* 0x001d141701007387 */ /* 0x000fe80000100800 */
[----:B------:R-:W-:Y:S04]  /*fd710*/  STL.64 [R1+0x58e0], R2 ;  /* 0x0058e00201007387 */ /* 0x000fe80000100a00 */
[----:B------:R-:W-:Y:S04]  /*fd720*/  STL.64 [R1+0x1d08], R12 ;  /* 0x001d080c01007387 */ /* 0x000fe80000100a00 */
[----:B------:R-:W2:Y:S04]  /*fd730*/  LDL.LU R11, [R1+0x5900] ;  /* 0x00590000010b7983 */ /* 0x000ea80000300800 */
[----:B------:R1:W-:Y:S04]  /*fd740*/  STL.64 [R1+0x1cf0], R8 ;  /* 0x001cf00801007387 */ /* 0x0003e80000100a00 */
[----:B-1----:R-:W3:Y:S04]  /*fd750*/  LDL.LU.64 R8, [R1+0x58f8] ;  /* 0x0058f80001087983 */ /* 0x002ee80000300a00 */
[----:B------:R1:W-:Y:S04]  /*fd760*/  STL [R1+0x58d8], R21 ;  /* 0x0058d81501007387 */ /* 0x0003e80000100800 */
[----:B-1----:R-:W4:Y:S01]  /*fd770*/  LDL.LU R21, [R1+0xe4] ;  /* 0x0000e40001157983 */ /* 0x002f220000300800 */
[----:B------:R-:W-:-:S02]  /*fd780*/  IADD3 R22, P1, PT, R27, R5, RZ ;  /* 0x000000051b167210 */ /* 0x000fc40007f3e0ff */
[C---:B------:R-:W-:Y:S02]  /*fd790*/  IADD3 R12, P2, PT, R27.reuse, R7, RZ ;  /* 0x000000071b0c7210 */ /* 0x040fe40007f5e0ff */
[----:B---3--:R-:W-:Y:S01]  /*fd7a0*/  IADD3 R2, P3, PT, R27, R9, RZ ;  /* 0x000000091b027210 */ /* 0x008fe20007f7e0ff */
[C---:B----4-:R-:W-:Y:S02]  /*fd7b0*/  IMAD.X R23, R21.reuse, 0x1, R6, P1 ;  /* 0x0000000115177824 */ /* 0x050fe400008e0606 */
[----:B------:R-:W-:-:S03]  /*fd7c0*/  IMAD.X R13, R21, 0x1, R8, P2 ;  /* 0x00000001150d7824 */ /* 0x000fc600010e0608 */
[----:B------:R1:W-:Y:S04]  /*fd7d0*/  STL.64 [R1+0x1ce8], R22 ;  /* 0x001ce81601007387 */ /* 0x0003e80000100a00 */
[----:B------:R-:W-:Y:S04]  /*fd7e0*/  STL [R1+0x1cd8], R2 ;  /* 0x001cd80201007387 */ /* 0x000fe80000100800 */
[----:B-1----:R-:W3:Y:S04]  /*fd7f0*/  LDL.LU.64 R22, [R1+0x58f0] ;  /* 0x0058f00001167983 */ /* 0x002ee80000300a00 */
[----:B------:R1:W-:Y:S04]  /*fd800*/  STL.64 [R1+0x58d0], R6 ;  /* 0x0058d00601007387 */ /* 0x0003e80000100a00 */
[----:B-1----:R-:W4:Y:S04]  /*fd810*/  LDL R7, [R1+0xdc] ;  /* 0x0000dc0001077983 */ /* 0x002f280000100800 */
[----:B------:R1:W-:Y:S04]  /*fd820*/  STL.64 [R1+0x1ce0], R12 ;  /* 0x001ce00c01007387 */ /* 0x0003e80000100a00 */
[----:B-1----:R-:W4:Y:S04]  /*fd830*/  LDL.LU.64 R12, [R1+0x58e8] ;  /* 0x0058e800010c7983 */ /* 0x002f280000300a00 */
[----:B------:R-:W-:Y:S04]  /*fd840*/  STL.64 [R1+0x58c0], R8 ;  /* 0x0058c00801007387 */ /* 0x000fe80000100a00 */
[----:B------:R1:W-:Y:S04]  /*fd850*/  STL.64 [R1+0x58b0], R16 ;  /* 0x0058b01001007387 */ /* 0x0003e80000100a00 */
[----:B-1----:R0:W4:Y:S01]  /*fd860*/  LDL.64 R16, [R1+0x1cd8] ;  /* 0x001cd80001107983 */ /* 0x0021220000100a00 */
[----:B--2---:R-:W-:-:S03]  /*fd870*/  IADD3 R2, P1, PT, R27, R11, RZ ;  /* 0x0000000b1b027210 */ /* 0x004fc60007f3e0ff */
[----:B---3--:R-:W-:Y:S04]  /*fd880*/  STL.64 [R1+0x58b8], R22 ;  /* 0x0058b81601007387 */ /* 0x008fe80000100a00 */
[----:B------:R-:W-:Y:S01]  /*fd890*/  STL [R1+0x58c8], R23 ;  /* 0x0058c81701007387 */ /* 0x000fe20000100800 */
[C---:B----4-:R-:W-:Y:S02]  /*fd8a0*/  IMAD.X R3, R21.reuse, 0x1, R12, P1 ;  /* 0x0000000115037824 */ /* 0x050fe400008e060c */
[----:B------:R-:W-:-:S05]  /*fd8b0*/  IMAD.X R17, R21, 0x1, R10, P3 ;  /* 0x0000000115117824 */ /* 0x000fca00018e060a */
[----:B------:R-:W-:Y:S04]  /*fd8c0*/  STL [R1+0x1cdc], R17 ;  /* 0x001cdc1101007387 */ /* 0x000fe80000100800 */
[----:B------:R1:W-:Y:S04]  /*fd8d0*/  STL.64 [R1+0x1cc8], R2 ;  /* 0x001cc80201007387 */ /* 0x0003e80000100a00 */
[----:B-1----:R-:W2:Y:S01]  /*fd8e0*/  LDL.LU.64 R2, [R1+0x58e0] ;  /* 0x0058e00001027983 */ /* 0x002ea20000300a00 */
[----:B------:R-:W-:Y:S02]  /*fd8f0*/  IADD3 R8, P2, PT, R27, R13, RZ ;  /* 0x0000000d1b087210 */ /* 0x000fe40007f5e0ff */
[----:B------:R-:W-:-:S02]  /*fd900*/  SHF.R.S32.HI R27, RZ, 0x1f, R7 ;  /* 0x0000001fff1b7819 */ /* 0x000fc40000011407 */
[----:B------:R-:W-:Y:S01]  /*fd910*/  IADD3 R16, P3, PT, R7, R4, RZ ;  /* 0x0000000407107210 */ /* 0x000fe20007f7e0ff */
[----:B------:R-:W-:Y:S02]  /*fd920*/  IMAD.X R9, R21, 0x1, R14, P2 ;  /* 0x0000000115097824 */ /* 0x000fe400010e060e */
[----:B------:R-:W3:Y:S02]  /*fd930*/  LDL.LU R21, [R1+0x58d8] ;  /* 0x0058d80001157983 */ /* 0x000ee40000300800 */
[----:B------:R-:W-:Y:S02]  /*fd940*/  IMAD.X R17, R27, 0x1, R20, P3 ;  /* 0x000000011b117824 */ /* 0x000fe400018e0614 */
[----:B------:R1:W-:Y:S04]  /*fd950*/  STL [R1+0x58a8], R14 ;  /* 0x0058a80e01007387 */ /* 0x0003e80000100800 */
[----:B-1----:R-:W4:Y:S04]  /*fd960*/  LDL.LU R14, [R1+0xdc] ;  /* 0x0000dc00010e7983 */ /* 0x002f280000300800 */
[----:B------:R-:W-:Y:S04]  /*fd970*/  STL.64 [R1+0x1cb0], R8 ;  /* 0x001cb00801007387 */ /* 0x000fe80000100a00 */
[----:B------:R-:W-:Y:S01]  /*fd980*/  STL.64 [R1+0x1ca8], R16 ;  /* 0x001ca81001007387 */ /* 0x000fe20000100a00 */
[----:B--2---:R-:W-:-:S05]  /*fd990*/  IADD3 R6, P1, PT, R7, R3, RZ ;  /* 0x0000000307067210 */ /* 0x004fca0007f3e0ff */
[----:B------:R-:W-:-:S05]  /*fd9a0*/  IMAD.X R7, R27, 0x1, R2, P1 ;  /* 0x000000011b077824 */ /* 0x000fca00008e0602 */
[----:B------:R1:W-:Y:S04]  /*fd9b0*/  STL.64 [R1+0x1ca0], R6 ;  /* 0x001ca00601007387 */ /* 0x0003e80000100a00 */
[----:B-1----:R-:W2:Y:S01]  /*fd9c0*/  LDL.LU.64 R6, [R1+0x58d0] ;  /* 0x0058d00001067983 */ /* 0x002ea20000300a00 */
[----:B----4-:R-:W-:-:S05]  /*fd9d0*/  IADD3 R8, P2, PT, R14, R0, RZ ;  /* 0x000000000e087210 */ /* 0x010fca0007f5e0ff */
[----:B---3--:R-:W-:Y:S01]  /*fd9e0*/  IMAD.X R9, R27, 0x1, R21, P2 ;  /* 0x000000011b097824 */ /* 0x008fe200010e0615 */
[----:B--2---:R-:W-:-:S05]  /*fd9f0*/  IADD3 R22, P1, PT, R14, R7, RZ ;  /* 0x000000070e167210 */ /* 0x004fca0007f3e0ff */
[----:B------:R-:W-:Y:S04]  /*fda00*/  STL [R1+0x1c78], R22 ;  /* 0x001c781601007387 */ /* 0x000fe80000100800 */
[----:B------:R0:W2:Y:S04]  /*fda10*/  LDL.LU R23, [R1+0x58c8] ;  /* 0x0058c80001177983 */ /* 0x0000a80000300800 */
[----:B------:R1:W-:Y:S04]  /*fda20*/  STL.64 [R1+0x1c88], R8 ;  /* 0x001c880801007387 */ /* 0x0003e80000100a00 */
[----:B-1----:R-:W3:Y:S01]  /*fda30*/  LDL.LU.64 R8, [R1+0x58c0] ;  /* 0x0058c00001087983 */ /* 0x002ee20000300a00 */
[----:B------:R-:W-:-:S05]  /*fda40*/  IADD3 R16, P3, PT, R14, R5, RZ ;  /* 0x000000050e107210 */ /* 0x000fca0007f7e0ff */
[----:B------:R-:W-:Y:S01]  /*fda50*/  IMAD.X R17, R27, 0x1, R6, P3 ;  /* 0x000000011b117824 */ /* 0x000fe200018e0606 */
[----:B---3--:R-:W-:-:S05]  /*fda60*/  IADD3 R22, P2, PT, R14, R9, RZ ;  /* 0x000000090e167210 */ /* 0x008fca0007f5e0ff */
[----:B------:R2:W-:Y:S04]  /*fda70*/  STL [R1+0x1c70], R22 ;  /* 0x001c701601007387 */ /* 0x0005e80000100800 */
[----:B--2---:R-:W2:Y:S04]  /*fda80*/  LDL.LU.64 R22, [R1+0x58b8] ;  /* 0x0058b80001167983 */ /* 0x004ea80000300a00 */
[----:B------:R1:W-:Y:S04]  /*fda90*/  STL.64 [R1+0x1c80], R16 ;  /* 0x001c801001007387 */ /* 0x0003e80000100a00 */
[----:B-1----:R-:W3:Y:S04]  /*fdaa0*/  LDL.LU.64 R16, [R1+0x58b0] ;  /* 0x0058b00001107983 */ /* 0x002ee80000300a00 */
[----:B------:R1:W-:Y:S02]  /*fdab0*/  STL.64 [R1+0x5898], R6 ;  /* 0x0058980601007387 */ /* 0x0003e40000100a00 */
[----:B-1----:R-:W-:-:S02]  /*fdac0*/  IMAD.MOV.U32 R7, RZ, RZ, R27 ;  /* 0x000000ffff077224 */ /* 0x002fc400078e001b */
[----:B------:R-:W4:Y:S04]  /*fdad0*/  LDL.LU R27, [R1+0x58ac] ;  /* 0x0058ac00011b7983 */ /* 0x000f280000300800 */
[----:B---3--:R1:W-:Y:S04]  /*fdae0*/  STL.64 [R1+0x5888], R16 ;  /* 0x0058881001007387 */ /* 0x0083e80000100a00 */
[----:B-1----:R0:W3:Y:S04]  /*fdaf0*/  LDL.64 R16, [R1+0x1c78] ;  /* 0x001c780001107983 */ /* 0x0020e80000100a00 */
[----:B--2---:R-:W-:Y:S04]  /*fdb00*/  STL.64 [R1+0x5890], R22 ;  /* 0x0058901601007387 */ /* 0x004fe80000100a00 */
[----:B------:R-:W-:Y:S04]  /*fdb10*/  STL [R1+0x58a0], R23 ;  /* 0x0058a01701007387 */ /* 0x000fe80000100800 */
[----:B------:R1:W-:Y:S04]  /*fdb20*/  STL [R1+0x58a4], R23 ;  /* 0x0058a41701007387 */ /* 0x0003e80000100800 */
[----:B-1----:R0:W2:Y:S01]  /*fdb30*/  LDL.64 R22, [R1+0x1c70] ;  /* 0x001c700001167983 */ /* 0x0020a20000100a00 */
[----:B------:R-:W-:Y:S01]  /*fdb40*/  IADD3 R6, P3, PT, R14, R11, RZ ;  /* 0x0000000b0e067210 */ /* 0x000fe20007f7e0ff */
[----:B--2---:R-:W-:-:S04]  /*fdb50*/  IMAD.MOV.U32 R23, RZ, RZ, R7 ;  /* 0x000000ffff177224 */ /* 0x004fc800078e0007 */
[----:B---3--:R-:W-:Y:S01]  /*fdb60*/  IMAD.X R17, R23, 0x1, R8, P1 ;  /* 0x0000000117117824 */ /* 0x008fe200008e0608 */
[----:B------:R-:W-:-:S04]  /*fdb70*/  IADD3 R16, P1, PT, R14, R13, RZ ;  /* 0x0000000d0e107210 */ /* 0x000fc80007f3e0ff */
[----:B------:R1:W-:Y:S04]  /*fdb80*/  STL [R1+0x1c7c], R17 ;  /* 0x001c7c1101007387 */ /* 0x0003e80000100800 */
[----:B------:R-:W2:Y:S01]  /*fdb90*/  LDL.LU R14, [R1+0x58a8] ;  /* 0x0058a800010e7983 */ /* 0x000ea20000300800 */
[----:B----4-:R-:W-:Y:S01]  /*fdba0*/  SHF.R.S32.HI R7, RZ, 0x1f, R27 ;  /* 0x0000001fff077819 */ /* 0x010fe2000001141b */
[----:B-1----:R-:W-:-:S04]  /*fdbb0*/  IMAD.MOV.U32 R17, RZ, RZ, R23 ;  /* 0x000000ffff117224 */ /* 0x002fc800078e0017 */
[----:B------:R-:W-:Y:S01]  /*fdbc0*/  IMAD.X R23, R17, 0x1, R10, P2 ;  /* 0x0000000111177824 */ /* 0x000fe200010e060a */
[----:B------:R1:W-:Y:S01]  /*fdbd0*/  STL [R1+0xdc], R7 ;  /* 0x0000dc0701007387 */ /* 0x0003e20000100800 */
[----:B------:R-:W-:-:S03]  /*fdbe0*/  IADD3 R22, P2, PT, R27, R4, RZ ;  /* 0x000000041b167210 */ /* 0x000fc60007f5e0ff */
[----:B------:R3:W-:Y:S01]  /*fdbf0*/  STL [R1+0x1c74], R23 ;  /* 0x001c741701007387 */ /* 0x0007e20000100800 */
[----:B-1----:R-:W-:Y:S01]  /*fdc00*/  IMAD.X R7, R17, 0x1, R12, P3 ;  /* 0x0000000111077824 */ /* 0x002fe200018e060c */
[----:B---3--:R-:W-:-:S04]  /*fdc10*/  SHF.R.S32.HI R23, RZ, 0x1f, R27 ;  /* 0x0000001fff177819 */ /* 0x008fc8000001141b */
[----:B------:R-:W-:Y:S01]  /*fdc20*/  STL.64 [R1+0x1c68], R6 ;  /* 0x001c680601007387 */ /* 0x000fe20000100a00 */
[----:B------:R-:W-:Y:S02]  /*fdc30*/  IMAD.X R23, R23, 0x1, R20, P2 ;  /* 0x0000000117177824 */ /* 0x000fe400010e0614 */
[----:B--2---:R-:W-:-:S05]  /*fdc40*/  IMAD.X R17, R17, 0x1, R14, P1 ;  /* 0x0000000111117824 */ /* 0x004fca00008e060e */
[----:B------:R-:W-:Y:S04]  /*fdc50*/  STL.64 [R1+0x1c58], R16 ;  /* 0x001c581001007387 */ /* 0x000fe80000100a00 */
[----:B------:R1:W-:Y:S04]  /*fdc60*/  STL.64 [R1+0x1c50], R22 ;  /* 0x001c501601007387 */ /* 0x0003e80000100a00 */
[----:B-1----:R0:W2:Y:S01]  /*fdc70*/  LDL.LU R23, [R1+0x58a4] ;  /* 0x0058a40001177983 */ /* 0x0020a20000300800 */
[----:B------:R-:W-:-:S05]  /*fdc80*/  IADD3 R22, P2, PT, R27, R5, RZ ;  /* 0x000000051b167210 */ /* 0x000fca0007f5e0ff */
[----:B------:R-:W-:Y:S04]  /*fdc90*/  STL [R1+0x1c30], R22 ;  /* 0x001c301601007387 */ /* 0x000fe80000100800 */
[----:B--2---:R0:W2:Y:S04]  /*fdca0*/  LDL.LU R23, [R1+0x58a0] ;  /* 0x0058a00001177983 */ /* 0x0040a80000300800 */
[----:B------:R1:W-:Y:S04]  /*fdcb0*/  STL [R1+0x5870], R5 ;  /* 0x0058700501007387 */ /* 0x0003e80000100800 */
[----:B-1----:R-:W3:Y:S01]  /*fdcc0*/  LDL.LU R5, [R1+0xdc] ;  /* 0x0000dc0001057983 */ /* 0x002ee20000300800 */
[----:B------:R-:W-:-:S05]  /*fdcd0*/  IADD3 R6, P3, PT, R27, R3, RZ ;  /* 0x000000031b067210 */ /* 0x000fca0007f7e0ff */
[----:B---3--:R-:W-:-:S05]  /*fdce0*/  IMAD.X R7, R5, 0x1, R2, P3 ;  /* 0x0000000105077824 */ /* 0x008fca00018e0602 */
[----:B------:R1:W-:Y:S04]  /*fdcf0*/  STL.64 [R1+0x1c48], R6 ;  /* 0x001c480601007387 */ /* 0x0003e80000100a00 */
[----:B-1----:R-:W3:Y:S04]  /*fdd00*/  LDL.LU.64 R6, [R1+0x5898] ;  /* 0x0058980001067983 */ /* 0x002ee80000300a00 */
[----:B------:R1:W-:Y:S04]  /*fdd10*/  STL.64 [R1+0x5878], R2 ;  /* 0x0058780201007387 */ /* 0x0003e80000100a00 */
[----:B-1----:R0:W4:Y:S01]  /*fdd20*/  LDL.64 R2, [R1+0x1c30] ;  /* 0x001c300001027983 */ /* 0x0021220000100a00 */
[----:B------:R-:W-:-:S05]  /*fdd30*/  IADD3 R16, P1, PT, R27, R0, RZ ;  /* 0x000000001b107210 */ /* 0x000fca0007f3e0ff */
[----:B------:R-:W-:Y:S01]  /*fdd40*/  IMAD.X R17, R5, 0x1, R21, P1 ;  /* 0x0000000105117824 */ /* 0x000fe200008e0615 */
[----:B---3--:R-:W-:-:S05]  /*fdd50*/  IADD3 R22, P3, PT, R27, R7, RZ ;  /* 0x000000071b167210 */ /* 0x008fca0007f7e0ff */
[----:B------:R2:W-:Y:S04]  /*fdd60*/  STL [R1+0x1c28], R22 ;  /* 0x001c281601007387 */ /* 0x0005e80000100800 */
[----:B--2---:R-:W2:Y:S04]  /*fdd70*/  LDL.LU.64 R22, [R1+0x5890] ;  /* 0x0058900001167983 */ /* 0x004ea80000300a00 */
[----:B------:R1:W-:Y:S01]  /*fdd80*/  STL.64 [R1+0x1c38], R16 ;  /* 0x001c381001007387 */ /* 0x0003e20000100a00 */
[----:B----4-:R-:W-:-:S03]  /*fdd90*/  IMAD.X R3, R5, 0x1, R6, P2 ;  /* 0x0000000105037824 */ /* 0x010fc600010e0606 */
[----:B-1----:R-:W3:Y:S04]  /*fdda0*/  LDL.LU.64 R16, [R1+0x5888] ;  /* 0x0058880001107983 */ /* 0x002ee80000300a00 */
[----:B------:R-:W-:Y:S04]  /*fddb0*/  STL.64 [R1+0x5880], R20 ;  /* 0x0058801401007387 */ /* 0x000fe80000100a00 */
[----:B------:R-:W-:Y:S04]  /*fddc0*/  STL [R1+0x5860], R9 ;  /* 0x0058600901007387 */ /* 0x000fe80000100800 */
[----:B------:R1:W-:Y:S04]  /*fddd0*/  STL.64 [R1+0x5868], R6 ;  /* 0x0058680601007387 */ /* 0x0003e80000100a00 */
[----:B-1----:R0:W4:Y:S04]  /*fdde0*/  LDL.64 R6, [R1+0x1c28] ;  /* 0x001c280001067983 */ /* 0x0021280000100a00 */
[----:B------:R-:W-:Y:S01]  /*fddf0*/  STL [R1+0x1c34], R3 ;  /* 0x001c340301007387 */ /* 0x000fe20000100800 */
[----:B----4-:R-:W-:-:S05]  /*fde00*/  IMAD.X R7, R5, 0x1, R8, P3 ;  /* 0x0000000105077824 */ /* 0x010fca00018e0608 */
[----:B------:R1:W-:Y:S04]  /*fde10*/  STL [R1+0x1c2c], R7 ;  /* 0x001c2c0701007387 */ /* 0x0003e80000100800 */
[----:B-1----:R-:W4:Y:S01]  /*fde20*/  LDL R7, [R1+0xd4] ;  /* 0x0000d40001077983 */ /* 0x002f220000100800 */
[C---:B------:R-:W-:Y:S02]  /*fde30*/  IADD3 R20, P1, PT, R27.reuse, R9, RZ ;  /* 0x000000091b147210 */ /* 0x040fe40007f3e0ff */
[----:B------:R-:W-:-:S03]  /*fde40*/  IADD3 R2, P2, PT, R27, R11, RZ ;  /* 0x0000000b1b027210 */ /* 0x000fc60007f5e0ff */
[C---:B------:R-:W-:Y:S02]  /*fde50*/  IMAD.X R21, R5.reuse, 0x1, R10, P1 ;  /* 0x0000000105157824 */ /* 0x040fe400008e060a */
[----:B------:R-:W-:-:S03]  /*fde60*/  IMAD.X R3, R5, 0x1, R12, P2 ;  /* 0x0000000105037824 */ /* 0x000fc600010e060c */
[----:B------:R1:W-:Y:S04]  /*fde70*/  STL.64 [R1+0x1c20], R20 ;  /* 0x001c201401007387 */ /* 0x0003e80000100a00 */
[----:B-1----:R-:W2:Y:S01]  /*fde80*/  LDL.LU.64 R20, [R1+0x5880] ;  /* 0x0058800001147983 */ /* 0x002ea20000300a00 */
[----:B------:R-:W-:Y:S02]  /*fde90*/  IADD3 R6, P3, PT, R27, R13, RZ ;  /* 0x0000000d1b067210 */ /* 0x000fe40007f7e0ff */
[----:B----4-:R-:W-:-:S05]  /*fdea0*/  SHF.R.S32.HI R9, RZ, 0x1f, R7 ;  /* 0x0000001fff097819 */ /* 0x010fca0000011407 */
[----:B------:R-:W-:Y:S04]  /*fdeb0*/  STL [R1+0xd8], R9 ;  /* 0x0000d80901007387 */ /* 0x000fe80000100800 */
[----:B------:R-:W-:Y:S04]  /*fdec0*/  STL.64 [R1+0x5850], R10 ;  /* 0x0058500a01007387 */ /* 0x000fe80000100a00 */
[----:B------:R1:W-:Y:S04]  /*fded0*/  STL.64 [R1+0x1c18], R2 ;  /* 0x001c180201007387 */ /* 0x0003e80000100a00 */
[----:B-1----:R-:W4:Y:S04]  /*fdee0*/  LDL.LU.64 R2, [R1+0x5878] ;  /* 0x0058780001027983 */ /* 0x002f280000300a00 */
[----:B------:R4:W-:Y:S04]  /*fdef0*/  STL.64 [R1+0x5858], R12 ;  /* 0x0058580c01007387 */ /* 0x0009e80000100a00 */
[----:B------:R-:W3:Y:S01]  /*fdf00*/  LDL.LU R27, [R1+0xcc] ;  /* 0x0000cc00011b7983 */ /* 0x000ee20000300800 */
[----:B------:R-:W-:-:S05]  /*fdf10*/  IADD3 R10, P1, PT, R7, R4, RZ ;  /* 0x00000004070a7210 */ /* 0x000fca0007f3e0ff */
[----:B--2---:R-:W-:Y:S01]  /*fdf20*/  IMAD.X R11, R9, 0x1, R20, P1 ;  /* 0x00000001090b7824 */ /* 0x004fe200008e0614 */
[----:B----4-:R-:W-:Y:S01]  /*fdf30*/  IADD3 R12, P2, PT, R7, R3, RZ ;  /* 0x00000003070c7210 */ /* 0x010fe20007f5e0ff */
[----:B------:R-:W-:Y:S01]  /*fdf40*/  IMAD.X R7, R5, 0x1, R14, P3 ;  /* 0x0000000105077824 */ /* 0x000fe200018e060e */
[----:B------:R1:W-:Y:S04]  /*fdf50*/  STL [R1+0x5848], R3 ;  /* 0x0058480301007387 */ /* 0x0003e80000100800 */
[----:B-1----:R-:W2:Y:S04]  /*fdf60*/  LDL.LU R3, [R1+0xd4] ;  /* 0x0000d40001037983 */ /* 0x002ea80000300800 */
[----:B------:R-:W-:Y:S04]  /*fdf70*/  STL [R1+0x1bf8], R12 ;  /* 0x001bf80c01007387 */ /* 0x000fe80000100800 */
[----:B------:R-:W4:Y:S04]  /*fdf80*/  LDL.LU R5, [R1+0x5870] ;  /* 0x0058700001057983 */ /* 0x000f280000300800 */
[----:B------:R1:W-:Y:S04]  /*fdf90*/  STL.64 [R1+0x1c08], R6 ;  /* 0x001c080601007387 */ /* 0x0003e80000100a00 */
[----:B-1----:R-:W2:Y:S04]  /*fdfa0*/  LDL.LU.64 R6, [R1+0x5868] ;  /* 0x0058680001067983 */ /* 0x002ea80000300a00 */
[----:B------:R-:W-:Y:S04]  /*fdfb0*/  STL.64 [R1+0x1c00], R10 ;  /* 0x001c000a01007387 */ /* 0x000fe80000100a00 */
[----:B---3--:R-:W-:Y:S04]  /*fdfc0*/  STL.64 [R1+0x5838], R26 ;  /* 0x0058381a01007387 */ /* 0x008fe80000100a00 */
[----:B------:R1:W-:Y:S04]  /*fdfd0*/  STL.64 [R1+0x5840], R22 ;  /* 0x0058401601007387 */ /* 0x0003e80000100a00 */
[----:B-1----:R0:W3:Y:S04]  /*fdfe0*/  LDL.64 R22, [R1+0x1bf8] ;  /* 0x001bf80001167983 */ /* 0x0020e80000100a00 */
[----:B------:R1:W-:Y:S04]  /*fdff0*/  STL.64 [R1+0x5818], R16 ;  /* 0x0058181001007387 */ /* 0x0003e80000100a00 */
[----:B-1----:R-:W2:Y:S04]  /*fe000*/  LDL R17, [R1+0xd0] ;  /* 0x0000d00001117983 */ /* 0x002ea80000100800 */
[----:B----4-:R-:W-:Y:S01]  /*fe010*/  STL [R1+0x5820], R5 ;  /* 0x0058200501007387 */ /* 0x010fe20000100800 */
[----:B---3--:R-:W-:-:S03]  /*fe020*/  IMAD.X R23, R9, 0x1, R2, P2 ;  /* 0x0000000109177824 */ /* 0x008fc600010e0602 */
[----:B------:R-:W3:Y:S04]  /*fe030*/  LDL.LU R9, [R1+0x5860] ;  /* 0x0058600001097983 */ /* 0x000ee80000300800 */
[----:B------:R1:W-:Y:S04]  /*fe040*/  STL [R1+0x5830], R2 ;  /* 0x0058300201007387 */ /* 0x0003e80000100800 */
[----:B-1----:R-:W4:Y:S01]  /*fe050*/  LDL.LU R2, [R1+0xd8] ;  /* 0x0000d80001027983 */ /* 0x002f220000300800 */
[C---:B--2---:R-:W-:Y:S02]  /*fe060*/  IADD3 R12, P3, PT, R3.reuse, R0, RZ ;  /* 0x00000000030c7210 */ /* 0x044fe40007f7e0ff */
[----:B------:R-:W-:-:S02]  /*fe070*/  IADD3 R10, P1, PT, R3, R5, RZ ;  /* 0x00000005030a7210 */ /* 0x000fc40007f3e0ff */
[----:B------:R-:W-:Y:S01]  /*fe080*/  IADD3 R26, P2, PT, R3, R7, RZ ;  /* 0x00000007031a7210 */ /* 0x000fe20007f5e0ff */
[----:B------:R-:W-:Y:S01]  /*fe090*/  STL [R1+0x1bfc], R23 ;  /* 0x001bfc1701007387 */ /* 0x000fe20000100800 */
[C---:B----4-:R-:W-:Y:S02]  /*fe0a0*/  IMAD.X R13, R2.reuse, 0x1, R21, P3 ;  /* 0x00000001020d7824 */ /* 0x050fe400018e0615 */
[----:B------:R-:W-:-:S03]  /*fe0b0*/  IMAD.X R11, R2, 0x1, R6, P1 ;  /* 0x00000001020b7824 */ /* 0x000fc600008e0606 */
[----:B------:R1:W-:Y:S04]  /*fe0c0*/  STL.64 [R1+0x1be0], R12 ;  /* 0x001be00c01007387 */ /* 0x0003e80000100a00 */
[----:B-1----:R-:W2:Y:S04]  /*fe0d0*/  LDL.LU.64 R12, [R1+0x5858] ;  /* 0x00585800010c7983 */ /* 0x002ea80000300a00 */
[----:B------:R-:W-:Y:S04]  /*fe0e0*/  STL [R1+0x1bd0], R26 ;  /* 0x001bd01a01007387 */ /* 0x000fe80000100800 */
[----:B------:R1:W-:Y:S04]  /*fe0f0*/  STL.64 [R1+0x1bd8], R10 ;  /* 0x001bd80a01007387 */ /* 0x0003e80000100a00 */
[----:B-1----:R-:W4:Y:S01]  /*fe100*/  LDL.LU.64 R10, [R1+0x5850] ;  /* 0x00585000010a7983 */ /* 0x002f220000300a00 */
[----:B---3--:R-:W-:-:S03]  /*fe110*/  IADD3 R22, P3, PT, R3, R9, RZ ;  /* 0x0000000903167210 */ /* 0x008fc60007f7e0ff */
[----:B------:R1:W-:Y:S01]  /*fe120*/  STL.64 [R1+0x5828], R6 ;  /* 0x0058280601007387 */ /* 0x0003e20000100a00 */
[----:B------:R-:W-:Y:S01]  /*fe130*/  SHF.R.S32.HI R5, RZ, 0x1f, R17 ;  /* 0x0000001fff057819 */ /* 0x000fe20000011411 */
[----:B-1----:R-:W-:Y:S02]  /*fe140*/  IMAD.MOV.U32 R7, RZ, RZ, R27 ;  /* 0x000000ffff077224 */ /* 0x002fe400078e001b */
[----:B------:R-:W-:Y:S02]  /*fe150*/  IMAD.X R7, R2, 0x1, R8, P2 ;  /* 0x0000000102077824 */ /* 0x000fe400010e0608 */
[----:B------:R-:W-:-:S03]  /*fe160*/  IMAD.MOV.U32 R6, RZ, RZ, R26 ;  /* 0x000000ffff067224 */ /* 0x000fc600078e001a */
[----:B------:R-:W-:Y:S01]  /*fe170*/  STL [R1+0x1bd4], R7 ;  /* 0x001bd40701007387 */ /* 0x000fe20000100800 */
[C---:B--2---:R-:W-:Y:S02]  /*fe180*/  IADD3 R6, P2, PT, R3.reuse, R13, RZ ;  /* 0x0000000d03067210 */ /* 0x044fe40007f5e0ff */
[----:B----4-:R-:W-:Y:S01]  /*fe190*/  IADD3 R26, P1, PT, R3, R11, RZ ;  /* 0x0000000b031a7210 */ /* 0x010fe20007f3e0ff */
[C---:B------:R-:W-:Y:S01]  /*fe1a0*/  IMAD.X R23, R2.reuse, 0x1, R10, P3 ;  /* 0x0000000102177824 */ /* 0x040fe200018e060a */
[----:B------:R-:W2:Y:S03]  /*fe1b0*/  LDL.LU R3, [R1+0x5848] ;  /* 0x0058480001037983 */ /* 0x000ea60000300800 */
[----:B------:R-:W-:Y:S01]  /*fe1c0*/  IMAD.X R27, R2, 0x1, R12, P1 ;  /* 0x00000001021b7824 */ /* 0x000fe200008e060c */
[----:B------:R1:W-:Y:S01]  /*fe1d0*/  STL.64 [R1+0x1bc8], R22 ;  /* 0x001bc81601007387 */ /* 0x0003e20000100a00 */
[----:B------:R-:W-:-:S03]  /*fe1e0*/  IADD3 R16, P3, PT, R17, R4, RZ ;  /* 0x0000000411107210 */ /* 0x000fc60007f7e0ff */
[----:B-1----:R-:W3:Y:S04]  /*fe1f0*/  LDL.LU.64 R22, [R1+0x5840] ;  /* 0x0058400001167983 */ /* 0x002ee80000300a00 */
[----:B------:R1:W-:Y:S04]  /*fe200*/  STL [R1+0x5808], R4 ;  /* 0x0058080401007387 */ /* 0x0003e80000100800 */
[----:B------:R-:W-:Y:S04]  /*fe210*/  STL [R1+0xd4], R5 ;  /* 0x0000d40501007387 */ /* 0x000fe80000100800 */
[----:B-1----:R-:W2:Y:S04]  /*fe220*/  LDL.LU R4, [R1+0xd0] ;  /* 0x0000d00001047983 */ /* 0x002ea80000300800 */
[----:B------:R1:W-:Y:S04]  /*fe230*/  STL.64 [R1+0x1bc0], R26 ;  /* 0x001bc01a01007387 */ /* 0x0003e80000100a00 */
[----:B-1----:R-:W4:Y:S01]  /*fe240*/  LDL.LU.64 R26, [R1+0x5838] ;  /* 0x00583800011a7983 */ /* 0x002f220000300a00 */
[----:B------:R-:W-:-:S02]  /*fe250*/  IMAD.X R7, R2, 0x1, R14, P2 ;  /* 0x0000000102077824 */ /* 0x000fc400010e060e */
[----:B------:R-:W-:Y:S01]  /*fe260*/  IMAD.X R17, R5, 0x1, R20, P3 ;  /* 0x0000000105117824 */ /* 0x000fe200018e0614 */
[----:B----4-:R2:W-:Y:S04]  /*fe270*/  STL.64 [R1+0x5810], R26 ;  /* 0x0058101a01007387 */ /* 0x0105e80000100a00 */
[----:B------:R-:W4:Y:S01]  /*fe280*/  LDL.LU R2, [R1+0x5830] ;  /* 0x0058300001027983 */ /* 0x000f220000300800 */
[----:B--2---:R-:W-:-:S05]  /*fe290*/  IADD3 R26, P1, PT, R4, R3, RZ ;  /* 0x00000003041a7210 */ /* 0x004fca0007f3e0ff */
[----:B------:R-:W-:Y:S04]  /*fe2a0*/  STL [R1+0x1ba0], R26 ;  /* 0x001ba01a01007387 */ /* 0x000fe80000100800 */
[----:B------:R1:W-:Y:S04]  /*fe2b0*/  STL.64 [R1+0x1bb0], R6 ;  /* 0x001bb00601007387 */ /* 0x0003e80000100a00 */
[----:B-1----:R-:W2:Y:S04]  /*fe2c0*/  LDL.LU.64 R6, [R1+0x5828] ;  /* 0x0058280001067983 */ /* 0x002ea80000300a00 */
[----:B------:R-:W2:Y:S04]  /*fe2d0*/  LDL.LU R5, [R1+0x5820] ;  /* 0x0058200001057983 */ /* 0x000ea80000300800 */
[----:B------:R1:W-:Y:S04]  /*fe2e0*/  STL.64 [R1+0x1ba8], R16 ;  /* 0x001ba81001007387 */ /* 0x0003e80000100a00 */
[----:B-1----:R-:W2:Y:S04]  /*fe2f0*/  LDL.LU.64 R16, [R1+0x5818] ;  /* 0x0058180001107983 */ /* 0x002ea80000300a00 */
[----:B--2---:R1:W-:Y:S04]  /*fe300*/  STL.64 [R1+0x57f8], R16 ;  /* 0x0057f81001007387 */ /* 0x0043e80000100a00 */
[----:B------:R2:W-:Y:S01]  /*fe310*/  STL.64 [R1+0x57e8], R24 ;  /* 0x0057e81801007387 */ /* 0x0005e20000100a00 */
[----:B-1----:R-:W-:-:S03]  /*fe320*/  IADD3 R16, P3, PT, R4, R5, RZ ;  /* 0x0000000504107210 */ /* 0x002fc60007f7e0ff */
[----:B--2---:R0:W2:Y:S04]  /*fe330*/  LDL.64 R24, [R1+0x1ba0] ;  /* 0x001ba00001187983 */ /* 0x0040a80000100a00 */
[----:B------:R1:W-:Y:S04]  /*fe340*/  STL [R1+0x57f0], R5 ;  /* 0x0057f00501007387 */ /* 0x0003e80000100800 */
[----:B-1----:R-:W2:Y:S01]  /*fe350*/  LDL.LU R5, [R1+0xd4] ;  /* 0x0000d40001057983 */ /* 0x002ea20000300800 */
[----:B------:R-:W-:-:S03]  /*fe360*/  IADD3 R26, P2, PT, R4, R0, RZ ;  /* 0x00000000041a7210 */ /* 0x000fc60007f5e0ff */
[----:B----4-:R-:W-:Y:S01]  /*fe370*/  STL.64 [R1+0x5800], R2 ;  /* 0x0058000201007387 */ /* 0x010fe20000100a00 */
[C---:B--2---:R-:W-:Y:S02]  /*fe380*/  IMAD.X R25, R5.reuse, 0x1, R2, P1 ;  /* 0x0000000105197824 */ /* 0x044fe400008e0602 */
[----:B------:R-:W-:-:S03]  /*fe390*/  IMAD.X R27, R5, 0x1, R21, P2 ;  /* 0x00000001051b7824 */ /* 0x000fc600010e0615 */
[----:B------:R-:W-:Y:S04]  /*fe3a0*/  STL [R1+0x1ba4], R25 ;  /* 0x001ba41901007387 */ /* 0x000fe80000100800 */
[----:B------:R1:W-:Y:S04]  /*fe3b0*/  STL.64 [R1+0x1b88], R26 ;  /* 0x001b881a01007387 */ /* 0x0003e80000100a00 */
[----:B-1----:R-:W2:Y:S01]  /*fe3c0*/  LDL.LU.64 R26, [R1+0x5810] ;  /* 0x00581000011a7983 */ /* 0x002ea20000300a00 */
[C---:B------:R-:W-:Y:S01]  /*fe3d0*/  IADD3 R24, P1, PT, R4.reuse, R7, RZ ;  /* 0x0000000704187210 */ /* 0x040fe20007f3e0ff */
[C---:B------:R-:W-:Y:S01]  /*fe3e0*/  IMAD.X R17, R5.reuse, 0x1, R6, P3 ;  /* 0x0000000105117824 */ /* 0x040fe200018e0606 */
[----:B------:R-:W-:Y:S01]  /*fe3f0*/  IADD3 R2, P2, PT, R4, R9, RZ ;  /* 0x0000000904027210 */ /* 0x000fe20007f5e0ff */
[----:B------:R-:W-:Y:S02]  /*fe400*/  STL [R1+0x57e0], R9 ;  /* 0x0057e00901007387 */ /* 0x000fe40000100800 */
[----:B------:R-:W-:-:S02]  /*fe410*/  IMAD.X R25, R5, 0x1, R8, P1 ;  /* 0x0000000105197824 */ /* 0x000fc400008e0608 */
[----:B------:R1:W-:Y:S01]  /*fe420*/  STL.64 [R1+0x1b80], R16 ;  /* 0x001b801001007387 */ /* 0x0003e20000100a00 */
[----:B------:R-:W-:-:S03]  /*fe430*/  IMAD.X R3, R5, 0x1, R10, P2 ;  /* 0x0000000105037824 */ /* 0x000fc600010e060a */
[----:B------:R4:W-:Y:S01]  /*fe440*/  STL.64 [R1+0x1b78], R24 ;  /* 0x001b781801007387 */ /* 0x0009e20000100a00 */
[C---:B-1----:R-:W-:Y:S02]  /*fe450*/  IADD3 R16, P3, PT, R4.reuse, R11, RZ ;  /* 0x0000000b04107210 */ /* 0x042fe40007f7e0ff */
[----:B----4-:R-:W-:-:S03]  /*fe460*/  IADD3 R24, P1, PT, R4, R13, RZ ;  /* 0x0000000d04187210 */ /* 0x010fc60007f3e0ff */
[----:B------:R-:W-:Y:S01]  /*fe470*/  IMAD.X R17, R5, 0x1, R12, P3 ;  /* 0x0000000105117824 */ /* 0x000fe200018e060c */
[----:B------:R-:W4:Y:S04]  /*fe480*/  LDL.LU R4, [R1+0x5808] ;  /* 0x0058080001047983 */ /* 0x000f280000300800 */
[----:B------:R1:W-:Y:S04]  /*fe490*/  STL.64 [R1+0x1b70], R2 ;  /* 0x001b700201007387 */ /* 0x0003e80000100a00 */
[----:B-1----:R-:W3:Y:S04]  /*fe4a0*/  LDL.LU.64 R2, [R1+0x5800] ;  /* 0x0058000001027983 */ /* 0x002ee80000300a00 */
[----:B------:R-:W-:Y:S01]  /*fe4b0*/  STL.64 [R1+0x57d8], R10 ;  /* 0x0057d80a01007387 */ /* 0x000fe20000100a00 */
[----:B--2---:R-:W-:-:S05]  /*fe4c0*/  SHF.R.S32.HI R9, RZ, 0x1f, R27 ;  /* 0x0000001fff097819 */ /* 0x004fca000001141b */
[----:B------:R-:W-:Y:S04]  /*fe4d0*/  STL [R1+0xd0], R9 ;  /* 0x0000d00901007387 */ /* 0x000fe80000100800 */
[----:B------:R1:W-:Y:S04]  /*fe4e0*/  STL.64 [R1+0x1b68], R16 ;  /* 0x001b681001007387 */ /* 0x0003e80000100a00 */
[----:B-1----:R-:W2:Y:S01]  /*fe4f0*/  LDL.LU.64 R16, [R1+0x57f8] ;  /* 0x0057f80001107983 */ /* 0x002ea20000300a00 */
[----:B------:R-:W-:-:S03]  /*fe500*/  IMAD.X R25, R5, 0x1, R14, P1 ;  /* 0x0000000105197824 */ /* 0x000fc600008e060e */
[----:B------:R-:W-:Y:S01]  /*fe510*/  STL.64 [R1+0x57c8], R12 ;  /* 0x0057c80c01007387 */ /* 0x000fe20000100a00 */
[----:B----4-:R-:W-:-:S03]  /*fe520*/  IADD3 R10, P2, PT, R27, R4, RZ ;  /* 0x000000041b0a7210 */ /* 0x010fc60007f5e0ff */
[----:B--2---:R-:W-:Y:S04]  /*fe530*/  STL.64 [R1+0x57d0], R16 ;  /* 0x0057d01001007387 */ /* 0x004fe80000100a00 */
[----:B------:R-:W2:Y:S04]  /*fe540*/  LDL.LU R5, [R1+0x57f0] ;  /* 0x0057f00001057983 */ /* 0x000ea80000300800 */
[----:B------:R1:W-:Y:S04]  /*fe550*/  STL.64 [R1+0x1b58], R24 ;  /* 0x001b581801007387 */ /* 0x0003e80000100a00 */
[----:B-1----:R-:W4:Y:S01]  /*fe560*/  LDL.LU.64 R24, [R1+0x57e8] ;  /* 0x0057e80001187983 */ /* 0x002f220000300a00 */
[----:B---3--:R-:W-:Y:S01]  /*fe570*/  IADD3 R12, P3, PT, R27, R3, RZ ;  /* 0x000000031b0c7210 */ /* 0x008fe20007f7e0ff */
[----:B------:R-:W-:-:S04]  /*fe580*/  IMAD.X R11, R9, 0x1, R20, P2 ;  /* 0x00000001090b7824 */ /* 0x000fc800010e0614 */
[----:B------:R-:W-:Y:S01]  /*fe590*/  IMAD.X R13, R9, 0x1, R2, P3 ;  /* 0x00000001090d7824 */ /* 0x000fe200018e0602 */
[----:B----4-:R-:W-:Y:S04]  /*fe5a0*/  STL.64 [R1+0x57c0], R24 ;  /* 0x0057c01801007387 */ /* 0x010fe80000100a00 */
[----:B------:R-:W-:Y:S04]  /*fe5b0*/  STL.64 [R1+0x1b50], R10 ;  /* 0x001b500a01007387 */ /* 0x000fe80000100a00 */
[----:B------:R-:W3:Y:S04]  /*fe5c0*/  LDL.LU R9, [R1+0x57e0] ;  /* 0x0057e00001097983 */ /* 0x000ee80000300800 */
[----:B------:R1:W-:Y:S04]  /*fe5d0*/  STL [R1+0x57bc], R2 ;  /* 0x0057bc0201007387 */ /* 0x0003e80000100800 */
[----:B-1----:R-:W4:Y:S01]  /*fe5e0*/  LDL.LU R2, [R1+0xd0] ;  /* 0x0000d00001027983 */ /* 0x002f220000300800 */
[----:B------:R-:W-:-:S02]  /*fe5f0*/  IADD3 R24, P1, PT, R27, R0, RZ ;  /* 0x000000001b187210 */ /* 0x000fc40007f3e0ff */
[----:B--2---:R-:W-:Y:S01]  /*fe600*/  IADD3 R10, P2, PT, R27, R5, RZ ;  /* 0x000000051b0a7210 */ /* 0x004fe20007f5e0ff */
[----:B------:R-:W-:Y:S04]  /*fe610*/  STL.64 [R1+0x1b48], R12 ;  /* 0x001b480c01007387 */ /* 0x000fe80000100a00 */
[----:B------:R-:W-:Y:S01]  /*fe620*/  STL [R1+0x57b8], R7 ;  /* 0x0057b80701007387 */ /* 0x000fe20000100800 */
[C---:B----4-:R-:W-:Y:S02]  /*fe630*/  IMAD.X R25, R2.reuse, 0x1, R21, P1 ;  /* 0x0000000102197824 */ /* 0x050fe400008e0615 */
[----:B------:R-:W-:-:S03]  /*fe640*/  IMAD.X R11, R2, 0x1, R6, P2 ;  /* 0x00000001020b7824 */ /* 0x000fc600010e0606 */
[----:B------:R-:W-:Y:S04]  /*fe650*/  STL.64 [R1+0x1b38], R24 ;  /* 0x001b381801007387 */ /* 0x000fe80000100a00 */
[----:B------:R1:W-:Y:S04]  /*fe660*/  STL.64 [R1+0x1b30], R10 ;  /* 0x001b300a01007387 */ /* 0x0003e80000100a00 */
[----:B-1----:R-:W2:Y:S01]  /*fe670*/  LDL.LU.64 R10, [R1+0x57d8] ;  /* 0x0057d800010a7983 */ /* 0x002ea20000300a00 */
[C---:B------:R-:W-:Y:S02]  /*fe680*/  IADD3 R12, P3, PT, R27.reuse, R7, RZ ;  /* 0x000000071b0c7210 */ /* 0x040fe40007f7e0ff */
[----:B---3--:R-:W-:-:S03]  /*fe690*/  IADD3 R24, P1, PT, R27, R9, RZ ;  /* 0x000000091b187210 */ /* 0x008fc60007f3e0ff */
[----:B------:R-:W-:Y:S01]  /*fe6a0*/  IMAD.X R13, R2, 0x1, R8, P3 ;  /* 0x00000001020d7824 */ /* 0x000fe200018e0608 */
[----:B--2---:R-:W-:-:S05]  /*fe6b0*/  IADD3 R16, P2, PT, R27, R11, RZ ;  /* 0x0000000b1b107210 */ /* 0x004fca0007f5e0ff */
[----:B------:R1:W-:Y:S01]  /*fe6c0*/  STL [R1+0x1b18], R16 ;  /* 0x001b181001007387 */ /* 0x0003e20000100800 */
[----:B------:R-:W-:-:S03]  /*fe6d0*/  IMAD.X R25, R2, 0x1, R10, P1 ;  /* 0x0000000102197824 */ /* 0x000fc600008e060a */
[----:B-1----:R-:W2:Y:S04]  /*fe6e0*/  LDL.LU.64 R16, [R1+0x57d0] ;  /* 0x0057d00001107983 */ /* 0x002ea80000300a00 */
[----:B------:R1:W-:Y:S04]  /*fe6f0*/  STL.64 [R1+0x1b28], R12 ;  /* 0x001b280c01007387 */ /* 0x0003e80000100a00 */
[----:B-1----:R-:W3:Y:S04]  /*fe700*/  LDL.LU.64 R12, [R1+0x57c8] ;  /* 0x0057c800010c7983 */ /* 0x002ee80000300a00 */
[----:B------:R1:W-:Y:S04]  /*fe710*/  STL.64 [R1+0x57b0], R8 ;  /* 0x0057b00801007387 */ /* 0x0003e80000100a00 */
[----:B-1----:R-:W4:Y:S04]  /*fe720*/  LDL R9, [R1+0xc8] ;  /* 0x0000c80001097983 */ /* 0x002f280000100800 */
[----:B------:R1:W-:Y:S04]  /*fe730*/  STL.64 [R1+0x1b20], R24 ;  /* 0x001b201801007387 */ /* 0x0003e80000100a00 */
[----:B-1----:R-:W2:Y:S04]  /*fe740*/  LDL.LU.64 R24, [R1+0x57c0] ;  /* 0x0057c00001187983 */ /* 0x002ea80000300a00 */
[----:B------:R-:W-:Y:S01]  /*fe750*/  STL.64 [R1+0x57a8], R10 ;  /* 0x0057a80a01007387 */ /* 0x000fe20000100a00 */
[----:B----4-:R-:W-:-:S05]  /*fe760*/  SHF.R.S32.HI R7, RZ, 0x1f, R9 ;  /* 0x0000001fff077819 */ /* 0x010fca0000011409 */
[----:B------:R-:W-:Y:S04]  /*fe770*/  STL [R1+0xcc], R7 ;  /* 0x0000cc0701007387 */ /* 0x000fe80000100800 */
[----:B--2---:R1:W-:Y:S04]  /*fe780*/  STL.64 [R1+0x57a0], R24 ;  /* 0x0057a01801007387 */ /* 0x0043e80000100a00 */
[----:B-1----:R0:W2:Y:S01]  /*fe790*/  LDL.64 R24, [R1+0x1b18] ;  /* 0x001b180001187983 */ /* 0x0020a20000100a00 */
[----:B---3--:R-:W-:-:S03]  /*fe7a0*/  IADD3 R8, P3, PT, R27, R13, RZ ;  /* 0x0000000d1b087210 */ /* 0x008fc60007f7e0ff */
[----:B------:R-:W3:Y:S04]  /*fe7b0*/  LDL R27, [R1+0xc4] ;  /* 0x0000c400011b7983 */ /* 0x000ee80000100800 */
[----:B------:R1:W-:Y:S01]  /*fe7c0*/  STL [R1+0x5798], R12 ;  /* 0x0057980c01007387 */ /* 0x0003e20000100800 */
[----:B------:R-:W-:Y:S01]  /*fe7d0*/  IADD3 R10, P1, PT, R9, R4, RZ ;  /* 0x00000004090a7210 */ /* 0x000fe20007f3e0ff */
[C---:B--2---:R-:W-:Y:S02]  /*fe7e0*/  IMAD.X R25, R2.reuse, 0x1, R12, P2 ;  /* 0x0000000102197824 */ /* 0x044fe400010e060c */
[----:B-1----:R-:W2:Y:S01]  /*fe7f0*/  LDL.LU R12, [R1+0xc8] ;  /* 0x0000c800010c7983 */ /* 0x002ea20000300800 */
[----:B------:R-:W-:Y:S02]  /*fe800*/  IMAD.X R9, R2, 0x1, R14, P3 ;  /* 0x0000000102097824 */ /* 0x000fe400018e060e */
[----:B------:R-:W-:Y:S01]  /*fe810*/  IMAD.X R11, R7, 0x1, R20, P1 ;  /* 0x00000001070b7824 */ /* 0x000fe200008e0614 */
[----:B------:R-:W-:Y:S04]  /*fe820*/  STL [R1+0x1b1c], R25 ;  /* 0x001b1c1901007387 */ /* 0x000fe80000100800 */
[----:B------:R-:W4:Y:S04]  /*fe830*/  LDL.LU R2, [R1+0x57bc] ;  /* 0x0057bc0001027983 */ /* 0x000f280000300800 */
[----:B------:R-:W-:Y:S04]  /*fe840*/  STL.64 [R1+0x1b08], R8 ;  /* 0x001b080801007387 */ /* 0x000fe80000100a00 */
[----:B------:R-:W3:Y:S04]  /*fe850*/  LDL.LU R7, [R1+0x57b8] ;  /* 0x0057b80001077983 */ /* 0x000ee80000300800 */
[----:B------:R-:W-:Y:S04]  /*fe860*/  STL.64 [R1+0x5790], R18 ;  /* 0x0057901201007387 */ /* 0x000fe80000100a00 */
[----:B------:R2:W-:Y:S04]  /*fe870*/  STL.64 [R1+0x1b00], R10 ;  /* 0x001b000a01007387 */ /* 0x0005e80000100a00 */
[----:B------:R1:W-:Y:S01]  /*fe880*/  STL [R1+0x5788], R5 ;  /* 0x0057880501007387 */ /* 0x0003e20000100800 */
[----:B--2---:R-:W-:-:S03]  /*fe890*/  IADD3 R10, P1, PT, R12, R5, RZ ;  /* 0x000000050c0a7210 */ /* 0x004fc60007f3e0ff */
[----:B-1----:R-:W4:Y:S01]  /*fe8a0*/  LDL.LU R5, [R1+0xcc] ;  /* 0x0000cc0001057983 */ /* 0x002f220000300800 */
[C---:B------:R-:W-:Y:S02]  /*fe8b0*/  IADD3 R24, P2, PT, R12.reuse, R3, RZ ;  /* 0x000000030c187210 */ /* 0x040fe40007f5e0ff */
[----:B------:R-:W-:-:S03]  /*fe8c0*/  IADD3 R8, P3, PT, R12, R0, RZ ;  /* 0x000000000c087210 */ /* 0x000fc60007f7e0ff */
[C---:B----4-:R-:W-:Y:S02]  /*fe8d0*/  IMAD.X R25, R5.reuse, 0x1, R2, P2 ;  /* 0x0000000105197824 */ /* 0x050fe400010e0602 */
[----:B------:R-:W-:-:S03]  /*fe8e0*/  IMAD.X R9, R5, 0x1, R21, P3 ;  /* 0x0000000105097824 */ /* 0x000fc600018e0615 */
[----:B------:R-:W-:Y:S01]  /*fe8f0*/  STL.64 [R1+0x1af8], R24 ;  /* 0x001af81801007387 */ /* 0x000fe20000100a00 */
[----:B------:R-:W-:-:S03]  /*fe900*/  IMAD.X R11, R5, 0x1, R6, P1 ;  /* 0x00000001050b7824 */ /* 0x000fc600008e0606 */
[----:B------:R1:W-:Y:S04]  /*fe910*/  STL.64 [R1+0x1ae0], R8 ;  /* 0x001ae00801007387 */ /* 0x0003e80000100a00 */
[----:B-1----:R-:W2:Y:S04]  /*fe920*/  LDL.LU.64 R8, [R1+0x57b0] ;  /* 0x0057b00001087983 */ /* 0x002ea80000300a00 */
[----:B------:R-:W-:Y:S04]  /*fe930*/  STL.64 [R1+0x5780], R16 ;  /* 0x0057801001007387 */ /* 0x000fe80000100a00 */
[----:B------:R1:W-:Y:S04]  /*fe940*/  STL.64 [R1+0x1ad8], R10 ;  /* 0x001ad80a01007387 */ /* 0x0003e80000100a00 */
[----:B-1----:R-:W4:Y:S01]  /*fe950*/  LDL.LU.64 R10, [R1+0x57a8] ;  /* 0x0057a800010a7983 */ /* 0x002f220000300a00 */
[----:B---3--:R-:W-:-:S03]  /*fe960*/  IADD3 R24, P2, PT, R12, R7, RZ ;  /* 0x000000070c187210 */ /* 0x008fc60007f5e0ff */
[----:B------:R-:W-:Y:S02]  /*fe970*/  STL.64 [R1+0x5778], R6 ;  /* 0x0057780601007387 */ /* 0x000fe40000100a00 */
[----:B--2---:R-:W-:Y:S01]  /*fe980*/  IMAD.X R25, R5, 0x1, R8, P2 ;  /* 0x0000000105197824 */ /* 0x004fe200010e0608 */
[C---:B------:R-:W-:Y:S02]  /*fe990*/  IADD3 R16, P3, PT, R12.reuse, R9, RZ ;  /* 0x000000090c107210 */ /* 0x040fe40007f7e0ff */
[C---:B------:R-:W-:Y:S02]  /*fe9a0*/  IADD3 R18, P2, PT, R12.reuse, R13, RZ ;  /* 0x0000000d0c127210 */ /* 0x040fe40007f5e0ff */
[----:B------:R1:W-:Y:S04]  /*fe9b0*/  STL.64 [R1+0x1ad0], R24 ;  /* 0x001ad01801007387 */ /* 0x0003e80000100a00 */
[----:B-1----:R-:W2:Y:S01]  /*fe9c0*/  LDL.LU.64 R24, [R1+0x57a0] ;  /* 0x0057a00001187983 */ /* 0x002ea20000300a00 */
[----:B----4-:R-:W-:-:S03]  /*fe9d0*/  IADD3 R6, P1, PT, R12, R11, RZ ;  /* 0x0000000b0c067210 */ /* 0x010fc60007f3e0ff */
[----:B------:R-:W3:Y:S01]  /*fe9e0*/  LDL.LU R12, [R1+0x5798] ;  /* 0x00579800010c7983 */ /* 0x000ee20000300800 */
[----:B------:R-:W-:Y:S01]  /*fe9f0*/  IMAD.X R17, R5, 0x1, R10, P3 ;  /* 0x0000000105117824 */ /* 0x000fe200018e060a */
[----:B------:R-:W-:Y:S02]  /*fea00*/  SHF.R.S32.HI R7, RZ, 0x1f, R27 ;  /* 0x0000001fff077819 */ /* 0x000fe4000001141b */
[----:B------:R1:W-:Y:S04]  /*fea10*/  STL [R1+0x1ab0], R18 ;  /* 0x001ab01201007387 */ /* 0x0003e80000100800 */
[----:B-1----:R-:W4:Y:S04]  /*fea20*/  LDL.LU.64 R18, [R1+0x5790] ;  /* 0x0057900001127983 */ /* 0x002f280000300a00 */
[----:B------:R1:W-:Y:S04]  /*fea30*/  STL.64 [R1+0x1ac8], R16 ;  /* 0x001ac81001007387 */ /* 0x0003e80000100a00 */
[----:B------:R3:W-:Y:S01]  /*fea40*/  STL [R1+0xc8], R7 ;  /* 0x0000c80701007387 */ /* 0x0007e20000100800 */
[----:B-1----:R-:W-:Y:S01]  /*fea50*/  IMAD.MOV.U32 R17, RZ, RZ, R7 ;  /* 0x000000ffff117224 */ /* 0x002fe200078e0007 */
[----:B------:R-:W-:Y:S01]  /*fea60*/  IADD3 R16, P3, PT, R27, R4, RZ ;  /* 0x000000041b107210 */ /* 0x000fe20007f7e0ff */
[----:B---3--:R-:W-:Y:S01]  /*fea70*/  IMAD.X R7, R5, 0x1, R12, P1 ;  /* 0x0000000105077824 */ /* 0x008fe200008e060c */
[----:B------:R1:W-:Y:S04]  /*fea80*/  STL.64 [R1+0x5770], R12 ;  /* 0x0057700c01007387 */ /* 0x0003e80000100a00 */
[----:B-1----:R0:W3:Y:S04]  /*fea90*/  LDL.64 R12, [R1+0x1ab0] ;  /* 0x001ab000010c7983 */ /* 0x0020e80000100a00 */
[----:B------:R-:W-:Y:S04]  /*feaa0*/  STL.64 [R1+0x1ac0], R6 ;  /* 0x001ac00601007387 */ /* 0x000fe80000100a00 */
[----:B------:R-:W2:Y:S01]  /*feab0*/  LDL.LU R27, [R1+0xbc] ;  /* 0x0000bc00011b7983 */ /* 0x000ea20000300800 */
[----:B------:R-:W-:-:S02]  /*feac0*/  IMAD.X R17, R17, 0x1, R20, P3 ;  /* 0x0000000111117824 */ /* 0x000fc400018e0614 */
[----:B---3--:R-:W-:Y:S01]  /*fead0*/  IMAD.X R13, R5, 0x1, R14, P2 ;  /* 0x00000001050d7824 */ /* 0x008fe200010e060e */
[----:B--2---:R1:W-:Y:S04]  /*feae0*/  STL [R1+0x5748], R27 ;  /* 0x0057481b01007387 */ /* 0x0043e80000100800 */
[----:B-1----:R-:W2:Y:S04]  /*feaf0*/  LDL.LU R27, [R1+0xc4] ;  /* 0x0000c400011b7983 */ /* 0x002ea80000300800 */
[----:B------:R-:W2:Y:S04]  /*feb00*/  LDL.LU R5, [R1+0x5788] ;  /* 0x0057880001057983 */ /* 0x000ea80000300800 */
[----:B------:R-:W-:Y:S04]  /*feb10*/  STL [R1+0x1ab4], R13 ;  /* 0x001ab40d01007387 */ /* 0x000fe80000100800 */
[----:B------:R1:W-:Y:S04]  /*feb20*/  STL.64 [R1+0x1aa8], R16 ;  /* 0x001aa81001007387 */ /* 0x0003e80000100a00 */
[----:B-1----:R-:W3:Y:S04]  /*feb30*/  LDL.LU.64 R16, [R1+0x5780] ;  /* 0x0057800001107983 */ /* 0x002ee80000300a00 */
[----:B------:R2:W-:Y:S02]  /*feb40*/  STL.64 [R1+0x5760], R14 ;  /* 0x0057600e01007387 */ /* 0x0005e40000100a00 */
[----:B--2---:R-:W-:-:S02]  /*feb50*/  IADD3 R14, P3, PT, R27, R5, RZ ;  /* 0x000000051b0e7210 */ /* 0x004fc40007f7e0ff */
[----:B---3--:R-:W-:Y:S04]  /*feb60*/  STL.64 [R1+0x5768], R16 ;  /* 0x0057681001007387 */ /* 0x008fe80000100a00 */
[----:B------:R1:W-:Y:S04]  /*feb70*/  STL [R1+0x5758], R5 ;  /* 0x0057580501007387 */ /* 0x0003e80000100800 */
[----:B-1----:R-:W2:Y:S01]  /*feb80*/  LDL.LU R5, [R1+0xc8] ;  /* 0x0000c80001057983 */ /* 0x002ea20000300800 */
[----:B------:R-:W-:-:S05]  /*feb90*/  IADD3 R6, P1, PT, R27, R3, RZ ;  /* 0x000000031b067210 */ /* 0x000fca0007f3e0ff */
[----:B--2---:R-:W-:-:S05]  /*feba0*/  IMAD.X R7, R5, 0x1, R2, P1 ;  /* 0x0000000105077824 */ /* 0x004fca00008e0602 */
[----:B------:R1:W-:Y:S04]  /*febb0*/  STL.64 [R1+0x1aa0], R6 ;  /* 0x001aa00601007387 */ /* 0x0003e80000100a00 */
[----:B-1----:R-:W2:Y:S01]  /*febc0*/  LDL.LU.64 R6, [R1+0x5778] ;  /* 0x0057780001067983 */ /* 0x002ea20000300a00 */
[----:B------:R-:W-:-:S05]  /*febd0*/  IADD3 R12, P2, PT, R27, R0, RZ ;  /* 0x000000001b0c7210 */ /* 0x000fca0007f5e0ff */
[----:B------:R-:W-:-:S05]  /*febe0*/  IMAD.X R13, R5, 0x1, R21, P2 ;  /* 0x00000001050d7824 */ /* 0x000fca00010e0615 */
[----:B------:R1:W-:Y:S01]  /*febf0*/  STL.64 [R1+0x1a88], R12 ;  /* 0x001a880c01007387 */ /* 0x0003e20000100a00 */
[----:B--2---:R-:W-:Y:S01]  /*fec00*/  IADD3 R16, P1, PT, R27, R7, RZ ;  /* 0x000000071b107210 */ /* 0x004fe20007f3e0ff */
[----:B------:R-:W-:-:S04]  /*fec10*/  IMAD.X R15, R5, 0x1, R6, P3 ;  /* 0x00000001050f7824 */ /* 0x000fc800018e0606 */
[----:B------:R-:W-:Y:S04]  /*fec20*/  STL [R1+0x1a78], R16 ;  /* 0x001a781001007387 */ /* 0x000fe80000100800 */
[----:B-1----:R-:W2:Y:S04]  /*fec30*/  LDL.LU.64 R12, [R1+0x5770] ;  /* 0x00577000010c7983 */ /* 0x002ea80000300a00 */
[----:B------:R1:W-:Y:S04]  /*fec40*/  STL.64 [R1+0x5750], R6 ;  /* 0x0057500601007387 */ /* 0x0003e80000100a00 */
[----:B-1----:R0:W3:Y:S04]  /*fec50*/  LDL.64 R6, [R1+0x1a78] ;  /* 0x001a780001067983 */ /* 0x0020e80000100a00 */
[----:B------:R1:W-:Y:S04]  /*fec60*/  STL.64 [R1+0x1a80], R14 ;  /* 0x001a800e01007387 */ /* 0x0003e80000100a00 */
[----:B-1----:R-:W4:Y:S01]  /*fec70*/  LDL R15, [R1+0xc0] ;  /* 0x0000c000010f7983 */ /* 0x002f220000100800 */
[----:B------:R-:W-:-:S05]  /*fec80*/  IADD3 R16, P2, PT, R27, R9, RZ ;  /* 0x000000091b107210 */ /* 0x000fca0007f5e0ff */
[----:B------:R-:W-:Y:S01]  /*fec90*/  IMAD.X R17, R5, 0x1, R10, P2 ;  /* 0x0000000105117824 */ /* 0x000fe200010e060a */
[----:B------:R-:W-:Y:S01]  /*feca0*/  IADD3 R14, P3, PT, R27, R11, RZ ;  /* 0x0000000b1b0e7210 */ /* 0x000fe20007f7e0ff */
[----:B---3--:R-:W-:Y:S01]  /*fecb0*/  IMAD.X R7, R5, 0x1, R8, P1 ;  /* 0x0000000105077824 */ /* 0x008fe200008e0608 */
[----:B--2---:R-:W-:-:S04]  /*fecc0*/  IADD3 R6, P1, PT, R27, R13, RZ ;  /* 0x0000000d1b067210 */ /* 0x004fc80007f3e0ff */
[----:B------:R-:W-:Y:S04]  /*fecd0*/  STL [R1+0x1a7c], R7 ;  /* 0x001a7c0701007387 */ /* 0x000fe80000100800 */
[----:B------:R1:W-:Y:S01]  /*fece0*/  STL.64 [R1+0x1a70], R16 ;  /* 0x001a701001007387 */ /* 0x0003e20000100a00 */
[----:B----4-:R-:W-:-:S03]  /*fecf0*/  SHF.R.S32.HI R27, RZ, 0x1f, R15 ;  /* 0x0000001fff1b7819 */ /* 0x010fc6000001140f */
[----:B-1----:R-:W2:Y:S04]  /*fed00*/  LDL.LU.64 R16, [R1+0x5768] ;  /* 0x0057680001107983 */ /* 0x002ea80000300a00 */
[----:B------:R1:W-:Y:S04]  /*fed10*/  STL.64 [R1+0x5738], R10 ;  /* 0x0057380a01007387 */ /* 0x0003e80000100a00 */
[----:B------:R-:W-:Y:S04]  /*fed20*/  STL [R1+0xc4], R27 ;  /* 0x0000c41b01007387 */ /* 0x000fe80000100800 */
[----:B------:R3:W-:Y:S01]  /*fed30*/  STL [R1+0x5728], R4 ;  /* 0x0057280401007387 */ /* 0x0007e20000100800 */
[----:B-1----:R-:W-:Y:S01]  /*fed40*/  IADD3 R10, P2, PT, R15, R4, RZ ;  /* 0x000000040f0a7210 */ /* 0x002fe20007f5e0ff */
[----:B------:R-:W-:-:S02]  /*fed50*/  IMAD.X R15, R5, 0x1, R12, P3 ;  /* 0x00000001050f7824 */ /* 0x000fc400018e060c */
[----:B---3--:R-:W3:Y:S04]  /*fed60*/  LDL.LU R4, [R1+0xc0] ;  /* 0x0000c00001047983 */ /* 0x008ee80000300800 */
[----:B------:R1:W-:Y:S04]  /*fed70*/  STL.64 [R1+0x1a68], R14 ;  /* 0x001a680e01007387 */ /* 0x0003e80000100a00 */
[----:B-1----:R-:W4:Y:S04]  /*fed80*/  LDL.LU.64 R14, [R1+0x5760] ;  /* 0x00576000010e7983 */ /* 0x002f280000300a00 */
[----:B------:R3:W-:Y:S01]  /*fed90*/  STL.64 [R1+0x5740], R12 ;  /* 0x0057400c01007387 */ /* 0x0007e20000100a00 */
[----:B------:R-:W-:-:S02]  /*feda0*/  IMAD.X R11, R27, 0x1, R20, P2 ;  /* 0x000000011b0b7824 */ /* 0x000fc400010e0614 */
[----:B----4-:R-:W-:Y:S02]  /*fedb0*/  IMAD.X R7, R5, 0x1, R14, P1 ;  /* 0x0000000105077824 */ /* 0x010fe400008e060e */
[----:B------:R-:W4:Y:S01]  /*fedc0*/  LDL.LU R5, [R1+0x5758] ;  /* 0x0057580001057983 */ /* 0x000f220000300800 */
[----:B---3--:R-:W-:-:S05]  /*fedd0*/  IADD3 R12, P3, PT, R4, R3, RZ ;  /* 0x00000003040c7210 */ /* 0x008fca0007f7e0ff */
[----:B------:R-:W-:Y:S04]  /*fede0*/  STL [R1+0x1a48], R12 ;  /* 0x001a480c01007387 */ /* 0x000fe80000100800 */
[----:B------:R1:W-:Y:S04]  /*fedf0*/  STL.64 [R1+0x1a58], R6 ;  /* 0x001a580601007387 */ /* 0x0003e80000100a00 */
[----:B-1----:R-:W3:Y:S04]  /*fee00*/  LDL.LU.64 R6, [R1+0x5750] ;  /* 0x0057500001067983 */ /* 0x002ee80000300a00 */
[----:B------:R-:W2:Y:S04]  /*fee10*/  LDL.LU R27, [R1+0x5748] ;  /* 0x00574800011b7983 */ /* 0x000ea80000300800 */
[----:B------:R1:W-:Y:S04]  /*fee20*/  STL.64 [R1+0x5730], R24 ;  /* 0x0057301801007387 */ /* 0x0003e80000100a00 */
[----:B------:R4:W-:Y:S04]  /*fee30*/  STL.64 [R1+0x1a50], R10 ;  /* 0x001a500a01007387 */ /* 0x0009e80000100a00 */
[----:B-1----:R0:W2:Y:S01]  /*fee40*/  LDL.64 R24, [R1+0x1a48] ;  /* 0x001a480001187983 */ /* 0x0020a20000100a00 */
[----:B----4-:R-:W-:-:S03]  /*fee50*/  IADD3 R10, P2, PT, R4, R5, RZ ;  /* 0x00000005040a7210 */ /* 0x010fc60007f5e0ff */
[----:B------:R1:W-:Y:S04]  /*fee60*/  STL [R1+0x571c], R5 ;  /* 0x00571c0501007387 */ /* 0x0003e80000100800 */
[----:B-1----:R-:W2:Y:S01]  /*fee70*/  LDL.LU R5, [R1+0xc4] ;  /* 0x0000c40001057983 */ /* 0x002ea20000300800 */
[----:B------:R-:W-:-:S03]  /*fee80*/  IADD3 R12, P1, PT, R4, R0, RZ ;  /* 0x00000000040c7210 */ /* 0x000fc60007f3e0ff */
[----:B------:R-:W-:Y:S01]  /*fee90*/  STL.64 [R1+0x5720], R2 ;  /* 0x0057200201007387 */ /* 0x000fe20000100a00 */
[C---:B--2---:R-:W-:Y:S02]  /*feea0*/  IMAD.X R25, R5.reuse, 0x1, R2, P3 ;  /* 0x0000000105197824 */ /* 0x044fe400018e0602 */
[C---:B------:R-:W-:Y:S02]  /*feeb0*/  IMAD.X R13, R5.reuse, 0x1, R21, P1 ;  /* 0x00000001050d7824 */ /* 0x040fe400008e0615 */
[----:B---3--:R-:W-:Y:S01]  /*feec0*/  IMAD.X R11, R5, 0x1, R6, P2 ;  /* 0x00000001050b7824 */ /* 0x008fe200010e0606 */
[----:B------:R-:W-:Y:S04]  /*feed0*/  STL [R1+0x1a4c], R25 ;  /* 0x001a4c1901007387 */ /* 0x000fe80000100800 */
[----:B------:R1:W-:Y:S04]  /*feee0*/  STL.64 [R1+0x1a38], R12 ;  /* 0x001a380c01007387 */ /* 0x0003e80000100a00 */
[----:B-1----:R-:W2:Y:S04]  /*feef0*/  LDL.LU.64 R12, [R1+0x5740] ;  /* 0x00574000010c7983 */ /* 0x002ea80000300a00 */
[----:B------:R1:W-:Y:S04]  /*fef00*/  STL.64 [R1+0x1a30], R10 ;  /* 0x001a300a01007387 */ /* 0x0003e80000100a00 */
[----:B-1----:R-:W3:Y:S01]  /*fef10*/  LDL.LU.64 R10, [R1+0x5738] ;  /* 0x00573800010a7983 */ /* 0x002ee20000300a00 */
[----:B------:R-:W-:-:S03]  /*fef20*/  IADD3 R24, P3, PT, R4, R7, RZ ;  /* 0x0000000704187210 */ /* 0x000fc60007f7e0ff */
[----:B------:R3:W-:Y:S02]  /*fef30*/  STL.64 [R1+0x5710], R6 ;  /* 0x0057100601007387 */ /* 0x0007e40000100a00 */
[----:B------:R-:W-:Y:S02]  /*fef40*/  IMAD.X R25, R5, 0x1, R8, P3 ;  /* 0x0000000105197824 */ /* 0x000fe400018e0608 */
[----:B------:R-:W-:Y:S04]  /*fef50*/  STL [R1+0x5718], R7 ;  /* 0x0057180701007387 */ /* 0x000fe80000100800 */
[----:B------:R1:W-:Y:S01]  /*fef60*/  STL.64 [R1+0x1a28], R24 ;  /* 0x001a281801007387 */ /* 0x0003e20000100a00 */
[C---:B------:R-:W-:Y:S02]  /*fef70*/  IADD3 R2, P1, PT, R4.reuse, R9, RZ ;  /* 0x0000000904027210 */ /* 0x040fe40007f3e0ff */
[----:B---3--:R-:W-:-:S05]  /*fef80*/  IADD3 R6, P2, PT, R4, R11, RZ ;  /* 0x0000000b04067210 */ /* 0x008fca0007f5e0ff */
[----:B------:R-:W-:Y:S04]  /*fef90*/  STL [R1+0x1a18], R6 ;  /* 0x001a180601007387 */ /* 0x000fe80000100800 */
[----:B-1----:R-:W3:Y:S04]  /*fefa0*/  LDL.LU.64 R24, [R1+0x5730] ;  /* 0x0057300001187983 */ /* 0x002ee80000300a00 */
[----:B------:R2:W-:Y:S02]  /*fefb0*/  STL.64 [R1+0x5708], R8 ;  /* 0x0057080801007387 */ /* 0x0005e40000100a00 */
[----:B--2---:R-:W-:-:S02]  /*fefc0*/  IADD3 R8, P3, PT, R4, R13, RZ ;  /* 0x0000000d04087210 */ /* 0x004fc40007f7e0ff */
[----:B------:R-:W2:Y:S04]  /*fefd0*/  LDL.LU R4, [R1+0x5728] ;  /* 0x0057280001047983 */ /* 0x000ea80000300800 */
[----:B------:R1:W-:Y:S04]  /*fefe0*/  STL.64 [R1+0x56f8], R16 ;  /* 0x0056f81001007387 */ /* 0x0003e80000100a00 */
[----:B-1----:R0:W4:Y:S01]  /*feff0*/  LDL.64 R16, [R1+0x1a18] ;  /* 0x001a180001107983 */ /* 0x0021220000100a00 */
[----:B------:R-:W-:Y:S01]  /*ff000*/  IMAD.X R3, R5, 0x1, R10, P1 ;  /* 0x0000000105037824 */ /* 0x000fe200008e060a */
[----:B------:R-:W-:-:S04]  /*ff010*/  SHF.R.S32.HI R6, RZ, 0x1f, R27 ;  /* 0x0000001fff067819 */ /* 0x000fc8000001141b */
[----:B------:R1:W-:Y:S04]  /*ff020*/  STL.64 [R1+0x1a20], R2 ;  /* 0x001a200201007387 */ /* 0x0003e80000100a00 */
[----:B------:R-:W-:Y:S01]  /*ff030*/  STL [R1+0xc0], R6 ;  /* 0x0000c00601007387 */ /* 0x000fe20000100800 */
[----:B------:R-:W-:-:S03]  /*ff040*/  IMAD.X R9, R5, 0x1, R14, P3 ;  /* 0x0000000105097824 */ /* 0x000fc600018e060e */
[----:B-1----:R-:W4:Y:S04]  /*ff050*/  LDL.LU.64 R2, [R1+0x5720] ;  /* 0x0057200001027983 */ /* 0x002f280000300a00 */
[----:B------:R1:W-:Y:S02]  /*ff060*/  STL.64 [R1+0x5700], R10 ;  /* 0x0057000a01007387 */ /* 0x0003e40000100a00 */
[----:B-1----:R-:W-:Y:S02]  /*ff070*/  SHF.R.S32.HI R10, RZ, 0x1f, R27 ;  /* 0x0000001fff0a7819 */ /* 0x002fe4000001141b */
[----:B---3--:R-:W-:Y:S01]  /*ff080*/  STL.64 [R1+0x56f0], R24 ;  /* 0x0056f01801007387 */ /* 0x008fe20000100a00 */
[----:B--2---:R-:W-:-:S05]  /*ff090*/  IADD3 R6, P1, PT, R27, R4, RZ ;  /* 0x000000041b067210 */ /* 0x004fca0007f3e0ff */
[----:B------:R-:W-:Y:S02]  /*ff0a0*/  IMAD.X R7, R10, 0x1, R20, P1 ;  /* 0x000000010a077824 */ /* 0x000fe400008e0614 */
[----:B----4-:R-:W-:-:S05]  /*ff0b0*/  IMAD.X R17, R5, 0x1, R12, P2 ;  /* 0x0000000105117824 */ /* 0x010fca00010e060c */
[----:B------:R-:W-:Y:S04]  /*ff0c0*/  STL [R1+0x1a1c], R17 ;  /* 0x001a1c1101007387 */ /* 0x000fe80000100800 */
[----:B------:R-:W2:Y:S04]  /*ff0d0*/  LDL.LU R5, [R1+0x571c] ;  /* 0x00571c0001057983 */ /* 0x000ea80000300800 */
[----:B------:R-:W-:Y:S04]  /*ff0e0*/  STL.64 [R1+0x1a08], R8 ;  /* 0x001a080801007387 */ /* 0x000fe80000100a00 */
[----:B------:R1:W-:Y:S04]  /*ff0f0*/  STL.64 [R1+0x1a00], R6 ;  /* 0x001a000601007387 */ /* 0x0003e80000100a00 */
[----:B-1----:R0:W3:Y:S04]  /*ff100*/  LDL.LU R7, [R1+0x5718] ;  /* 0x0057180001077983 */ /* 0x0020e80000300800 */
[----:B------:R1:W-:Y:S04]  /*ff110*/  STL [R1+0x56e0], R26 ;  /* 0x0056e01a01007387 */ /* 0x0003e80000100800 */
[----:B-1----:R-:W4:Y:S01]  /*ff120*/  LDL.LU R26, [R1+0xc0] ;  /* 0x0000c000011a7983 */ /* 0x002f220000300800 */
[----:B------:R-:W-:-:S02]  /*ff130*/  IADD3 R16, P2, PT, R27, R3, RZ ;  /* 0x000000031b107210 */ /* 0x000fc40007f5e0ff */
[C---:B------:R-:W-:Y:S02]  /*ff140*/  IADD3 R8, P3, PT, R27.reuse, R0, RZ ;  /* 0x000000001b087210 */ /* 0x040fe40007f7e0ff */
[----:B--2---:R-:W-:-:S05]  /*ff150*/  IADD3 R6, P1, PT, R27, R5, RZ ;  /* 0x000000051b067210 */ /* 0x004fca0007f3e0ff */
[----:B------:R3:W-:Y:S04]  /*ff160*/  STL [R1+0x19d8], R6 ;  /* 0x0019d80601007387 */ /* 0x0007e80000100800 */
[----:B---3--:R-:W2:Y:S04]  /*ff170*/  LDL.LU.64 R6, [R1+0x5710] ;  /* 0x0057100001067983 */ /* 0x008ea80000300a00 */
[----:B------:R1:W-:Y:S01]  /*ff180*/  STL.64 [R1+0x56e8], R2 ;  /* 0x0056e80201007387 */ /* 0x0003e20000100a00 */
[C---:B----4-:R-:W-:Y:S02]  /*ff190*/  IMAD.X R17, R26.reuse, 0x1, R2, P2 ;  /* 0x000000011a117824 */ /* 0x050fe400010e0602 */
[C---:B------:R-:W-:Y:S01]  /*ff1a0*/  IMAD.X R9, R26.reuse, 0x1, R21, P3 ;  /* 0x000000011a097824 */ /* 0x040fe200018e0615 */
[----:B-1----:R0:W3:Y:S04]  /*ff1b0*/  LDL.64 R2, [R1+0x19d8] ;  /* 0x0019d80001027983 */ /* 0x0020e80000100a00 */
[----:B------:R-:W-:Y:S04]  /*ff1c0*/  STL.64 [R1+0x19f8], R16 ;  /* 0x0019f81001007387 */ /* 0x000fe80000100a00 */
[----:B------:R1:W-:Y:S04]  /*ff1d0*/  STL.64 [R1+0x19e0], R8 ;  /* 0x0019e00801007387 */ /* 0x0003e80000100a00 */
[----:B-1----:R-:W4:Y:S01]  /*ff1e0*/  LDL.LU.64 R8, [R1+0x5708] ;  /* 0x0057080001087983 */ /* 0x002f220000300a00 */
[C---:B--2---:R-:W-:Y:S01]  /*ff1f0*/  IADD3 R16, P2, PT, R27.reuse, R7, RZ ;  /* 0x000000071b107210 */ /* 0x044fe20007f5e0ff */
[----:B---3--:R-:W-:Y:S01]  /*ff200*/  IMAD.X R3, R26, 0x1, R6, P1 ;  /* 0x000000011a037824 */ /* 0x008fe200008e0606 */
[----:B----4-:R-:W-:-:S03]  /*ff210*/  IADD3 R10, P3, PT, R27, R9, RZ ;  /* 0x000000091b0a7210 */ /* 0x010fc60007f7e0ff */
[----:B------:R-:W-:Y:S02]  /*ff220*/  IMAD.X R17, R26, 0x1, R8, P2 ;  /* 0x000000011a117824 */ /* 0x000fe400010e0608 */
[----:B------:R1:W-:Y:S04]  /*ff230*/  STL [R1+0x19c8], R10 ;  /* 0x0019c80a01007387 */ /* 0x0003e80000100800 */
[----:B-1----:R-:W2:Y:S04]  /*ff240*/  LDL.LU.64 R10, [R1+0x5700] ;  /* 0x00570000010a7983 */ /* 0x002ea80000300a00 */
[----:B------:R-:W-:Y:S04]  /*ff250*/  STL [R1+0x19dc], R3 ;  /* 0x0019dc0301007387 */ /* 0x000fe80000100800 */
[----:B------:R1:W-:Y:S04]  /*ff260*/  STL.64 [R1+0x19d0], R16 ;  /* 0x0019d01001007387 */ /* 0x0003e80000100a00 */
[----:B-1----:R-:W3:Y:S01]  /*ff270*/  LDL.LU.64 R16, [R1+0x56f8] ;  /* 0x0056f80001107983 */ /* 0x002ee20000300a00 */
[----:B------:R-:W-:-:S05]  /*ff280*/  IADD3 R24, P2, PT, R27, R13, RZ ;  /* 0x0000000d1b187210 */ /* 0x000fca0007f5e0ff */
[----:B------:R1:W-:Y:S04]  /*ff290*/  STL [R1+0x19b0], R24 ;  /* 0x0019b01801007387 */ /* 0x0003e80000100800 */
[----:B-1----:R-:W4:Y:S04]  /*ff2a0*/  LDL.LU.64 R24, [R1+0x56f0] ;  /* 0x0056f00001187983 */ /* 0x002f280000300a00 */
[----:B---3--:R1:W-:Y:S04]  /*ff2b0*/  STL.64 [R1+0x56d8], R16 ;  /* 0x0056d81001007387 */ /* 0x0083e80000100a00 */
[----:B-1----:R0:W3:Y:S04]  /*ff2c0*/  LDL.64 R16, [R1+0x19c8] ;  /* 0x0019c80001107983 */ /* 0x0020e80000100a00 */
[----:B----4-:R1:W-:Y:S04]  /*ff2d0*/  STL.64 [R1+0x56c0], R24 ;  /* 0x0056c01801007387 */ /* 0x0103e80000100a00 */
[----:B-1----:R0:W4:Y:S01]  /*ff2e0*/  LDL.64 R24, [R1+0x19b0] ;  /* 0x0019b00001187983 */ /* 0x0021220000100a00 */
[----:B--2---:R-:W-:-:S03]  /*ff2f0*/  IADD3 R2, P1, PT, R27, R11, RZ ;  /* 0x0000000b1b027210 */ /* 0x004fc60007f3e0ff */
[----:B------:R1:W-:Y:S02]  /*ff300*/  STL [R1+0x56c8], R29 ;  /* 0x0056c81d01007387 */ /* 0x0003e40000100800 */
[C---:B------:R-:W-:Y:S02]  /*ff310*/  IMAD.X R3, R26.reuse, 0x1, R12, P1 ;  /* 0x000000011a037824 */ /* 0x040fe400008e060c */
[----:B-1----:R-:W2:Y:S01]  /*ff320*/  LDL.LU R29, [R1+0xb8] ;  /* 0x0000b800011d7983 */ /* 0x002ea20000300800 */
[----:B---3--:R-:W-:-:S05]  /*ff330*/  IMAD.X R17, R26, 0x1, R10, P3 ;  /* 0x000000011a117824 */ /* 0x008fca00018e060a */
[----:B------:R-:W-:Y:S04]  /*ff340*/  STL [R1+0x19cc], R17 ;  /* 0x0019cc1101007387 */ /* 0x000fe80000100800 */
[----:B------:R1:W-:Y:S04]  /*ff350*/  STL.64 [R1+0x19c0], R2 ;  /* 0x0019c00201007387 */ /* 0x0003e80000100a00 */
[----:B-1----:R-:W3:Y:S01]  /*ff360*/  LDL.LU.64 R2, [R1+0x56e8] ;  /* 0x0056e80001027983 */ /* 0x002ee20000300a00 */
[----:B----4-:R-:W-:-:S03]  /*ff370*/  IMAD.X R25, R26, 0x1, R14, P2 ;  /* 0x000000011a197824 */ /* 0x010fc600010e060e */
[----:B------:R-:W-:Y:S04]  /*ff380*/  STL.64 [R1+0x56d0], R18 ;  /* 0x0056d01201007387 */ /* 0x000fe80000100a00 */
[----:B------:R-:W4:Y:S01]  /*ff390*/  LDL.LU R26, [R1+0x56e0] ;  /* 0x0056e000011a7983 */ /* 0x000f220000300800 */
[----:B--2---:R-:W-:Y:S02]  /*ff3a0*/  SHF.R.S32.HI R27, RZ, 0x1f, R29 ;  /* 0x0000001fff1b7819 */ /* 0x004fe4000001141d */
[C---:B------:R-:W-:Y:S02]  /*ff3b0*/  IADD3 R16, P3, PT, R29.reuse, R4, RZ ;  /* 0x000000041d107210 */ /* 0x040fe40007f7e0ff */
[----:B------:R-:W-:-:S03]  /*ff3c0*/  IADD3 R24, P2, PT, R29, R0, RZ ;  /* 0x000000001d187210 */ /* 0x000fc60007f5e0ff */
[C---:B------:R-:W-:Y:S01]  /*ff3d0*/  IMAD.X R17, R27.reuse, 0x1, R20, P3 ;  /* 0x000000011b117824 */ /* 0x040fe200018e0614 */
[----:B------:R1:W-:Y:S04]  /*ff3e0*/  STL [R1+0x19b4], R25 ;  /* 0x0019b41901007387 */ /* 0x0003e80000100800 */
[----:B------:R2:W-:Y:S01]  /*ff3f0*/  STL.64 [R1+0x19a8], R16 ;  /* 0x0019a81001007387 */ /* 0x0005e20000100a00 */
[----:B-1----:R-:W-:Y:S01]  /*ff400*/  IMAD.X R25, R27, 0x1, R21, P2 ;  /* 0x000000011b197824 */ /* 0x002fe200010e0615 */
[----:B--2---:R-:W-:-:S05]  /*ff410*/  IADD3 R16, P3, PT, R29, R5, RZ ;  /* 0x000000051d107210 */ /* 0x004fca0007f7e0ff */
[----:B------:R-:W-:Y:S01]  /*ff420*/  IMAD.X R17, R27, 0x1, R6, P3 ;  /* 0x000000011b117824 */ /* 0x000fe200018e0606 */
[----:B---3--:R-:W-:-:S05]  /*ff430*/  IADD3 R18, P1, PT, R29, R3, RZ ;  /* 0x000000031d127210 */ /* 0x008fca0007f3e0ff */
[----:B------:R-:W-:-:S05]  /*ff440*/  IMAD.X R19, R27, 0x1, R2, P1 ;  /* 0x000000011b137824 */ /* 0x000fca00008e0602 */
[----:B------:R1:W-:Y:S04]  /*ff450*/  STL.64 [R1+0x19a0], R18 ;  /* 0x0019a01201007387 */ /* 0x0003e80000100a00 */
[----:B------:R2:W-:Y:S04]  /*ff460*/  STL.64 [R1+0x56b8], R20 ;  /* 0x0056b81401007387 */ /* 0x0005e80000100a00 */
[----:B------:R3:W-:Y:S01]  /*ff470*/  STL.64 [R1+0x1988], R24 ;  /* 0x0019881801007387 */ /* 0x0007e20000100a00 */
[----:B-1----:R-:W-:-:S03]  /*ff480*/  IADD3 R18, P1, PT, R29, R7, RZ ;  /* 0x000000071d127210 */ /* 0x002fc60007f3e0ff */
[----:B------:R1:W-:Y:S01]  /*ff490*/  STL.64 [R1+0x1980], R16 ;  /* 0x0019801001007387 */ /* 0x0003e20000100a00 */
[----:B--2---:R-:W-:Y:S01]  /*ff4a0*/  IADD3 R20, P3, PT, R29, R11, RZ ;  /* 0x0000000b1d147210 */ /* 0x004fe20007f7e0ff */
[----:B------:R-:W-:Y:S01]  /*ff4b0*/  IMAD.X R19, R27, 0x1, R8, P1 ;  /* 0x000000011b137824 */ /* 0x000fe200008e0608 */
[----:B---3--:R-:W-:Y:S02]  /*ff4c0*/  IADD3 R24, P2, PT, R29, R9, RZ ;  /* 0x000000091d187210 */ /* 0x008fe40007f5e0ff */
[----:B----4-:R-:W-:Y:S01]  /*ff4d0*/  SHF.R.S32.HI R21, RZ, 0x1f, R26 ;  /* 0x0000001fff157819 */ /* 0x010fe2000001141a */
[----:B-1----:R-:W2:Y:S02]  /*ff4e0*/  LDL.LU.64 R16, [R1+0x56d8] ;  /* 0x0056d80001107983 */ /* 0x002ea40000300a00 */
[----:B------:R-:W-:Y:S02]  /*ff4f0*/  IMAD.X R25, R27, 0x1, R10, P2 ;  /* 0x000000011b197824 */ /* 0x000fe400010e060a */
[----:B------:R1:W-:Y:S04]  /*ff500*/  STL.64 [R1+0x1978], R18 ;  /* 0x0019781201007387 */ /* 0x0003e80000100a00 */
[----:B------:R3:W-:Y:S04]  /*ff510*/  STL [R1+0x1968], R20 ;  /* 0x0019681401007387 */ /* 0x0007e80000100800 */
[----:B-1----:R-:W4:Y:S01]  /*ff520*/  LDL.LU.64 R18, [R1+0x56d0] ;  /* 0x0056d00001127983 */ /* 0x002f220000300a00 */
[----:B---3--:R-:W-:-:S03]  /*ff530*/  IADD3 R20, P1, PT, R29, R13, RZ ;  /* 0x0000000d1d147210 */ /* 0x008fc60007f3e0ff */
[----:B------:R-:W3:Y:S04]  /*ff540*/  LDL.LU R29, [R1+0x56c8] ;  /* 0x0056c800011d7983 */ /* 0x000ee80000300800 */
[----:B------:R1:W-:Y:S04]  /*ff550*/  STL.64 [R1+0x1970], R24 ;  /* 0x0019701801007387 */ /* 0x0003e80000100a00 */
[----:B------:R-:W-:Y:S04]  /*ff560*/  STL [R1+0xb8], R21 ;  /* 0x0000b81501007387 */ /* 0x000fe80000100800 */
[----:B-1----:R-:W2:Y:S04]  /*ff570*/  LDL.LU.64 R24, [R1+0x56c0] ;  /* 0x0056c00001187983 */ /* 0x002ea80000300a00 */
[----:B--2---:R-:W-:Y:S04]  /*ff580*/  STL.64 [R1+0x56a8], R24 ;  /* 0x0056a81801007387 */ /* 0x004fe80000100a00 */
[----:B---3--:R1:W-:Y:S04]  /*ff590*/  STL.64 [R1+0x56b0], R28 ;  /* 0x0056b01c01007387 */ /* 0x0083e80000100a00 */
[----:B-1----:R0:W2:Y:S01]  /*ff5a0*/  LDL.64 R28, [R1+0x1968] ;  /* 0x00196800011c7983 */ /* 0x0020a20000100a00 */
[C---:B------:R-:W-:Y:S01]  /*ff5b0*/  IMAD.X R21, R27.reuse, 0x1, R14, P1 ;  /* 0x000000011b157824 */ /* 0x040fe200008e060e */
[----:B------:R-:W-:Y:S01]  /*ff5c0*/  IADD3 R24, P2, PT, R26, R4, RZ ;  /* 0x000000041a187210 */ /* 0x000fe20007f5e0ff */
[----:B--2---:R-:W-:-:S05]  /*ff5d0*/  IMAD.X R29, R27, 0x1, R12, P3 ;  /* 0x000000011b1d7824 */ /* 0x004fca00018e060c */
[----:B------:R-:W-:Y:S04]  /*ff5e0*/  STL [R1+0x196c], R29 ;  /* 0x00196c1d01007387 */ /* 0x000fe80000100800 */
[----:B------:R1:W-:Y:S01]  /*ff5f0*/  STL.64 [R1+0x1958], R20 ;  /* 0x0019581401007387 */ /* 0x0003e20000100a00 */
[----:B------:R-:W-:-:S03]  /*ff600*/  IADD3 R28, P3, PT, R26, R3, RZ ;  /* 0x000000031a1c7210 */ /* 0x000fc60007f7e0ff */
[----:B-1----:R-:W2:Y:S04]  /*ff610*/  LDL.LU.64 R20, [R1+0x56b8] ;  /* 0x0056b80001147983 */ /* 0x002ea80000300a00 */
[----:B----4-:R1:W-:Y:S04]  /*ff620*/  STL.64 [R1+0x5698], R18 ;  /* 0x0056981201007387 */ /* 0x0103e80000100a00 */
[----:B------:R3:W-:Y:S01]  /*ff630*/  STL [R1+0x56a0], R0 ;  /* 0x0056a00001007387 */ /* 0x0007e20000100800 */
[----:B-1----:R-:W-:-:S05]  /*ff640*/  IMAD.MOV.U32 R19, RZ, RZ, R26 ;  /* 0x000000ffff137224 */ /* 0x002fca00078e001a */
[----:B------:R-:W-:Y:S02]  /*ff650*/  IADD3 R26, P1, PT, R19, R0, RZ ;  /* 0x00000000131a7210 */ /* 0x000fe40007f3e0ff */
[----:B---3--:R-:W2:Y:S02]  /*ff660*/  LDL.LU R0, [R1+0xb8] ;  /* 0x0000b80001007983 */ /* 0x008ea40000300800 */
[C---:B--2---:R-:W-:Y:S02]  /*ff670*/  IMAD.X R25, R0.reuse, 0x1, R20, P2 ;  /* 0x0000000100197824 */ /* 0x044fe400010e0614 */
[----:B------:R-:W-:-:S03]  /*ff680*/  IMAD.X R29, R0, 0x1, R2, P3 ;  /* 0x00000001001d7824 */ /* 0x000fc600018e0602 */
[----:B------:R1:W-:Y:S04]  /*ff690*/  STL.64 [R1+0x1950], R24 ;  /* 0x0019501801007387 */ /* 0x0003e80000100a00 */
[----:B------:R2:W-:Y:S01]  /*ff6a0*/  STL.64 [R1+0x1948], R28 ;  /* 0x0019481c01007387 */ /* 0x0005e20000100a00 */
[----:B------:R-:W-:Y:S01]  /*ff6b0*/  IMAD.X R27, R0, 0x1, R21, P1 ;  /* 0x00000001001b7824 */ /* 0x000fe200008e0615 */
[C---:B-1----:R-:W-:Y:S02]  /*ff6c0*/  IADD3 R24, P2, PT, R19.reuse, R5, RZ ;  /* 0x0000000513187210 */ /* 0x042fe40007f5e0ff */
[----:B--2---:R-:W-:-:S03]  /*ff6d0*/  IADD3 R28, P3, PT, R19, R7, RZ ;  /* 0x00000007131c7210 */ /* 0x004fc60007f7e0ff */
[C---:B------:R-:W-:Y:S01]  /*ff6e0*/  IMAD.X R25, R0.reuse, 0x1, R6, P2 ;  /* 0x0000000100197824 */ /* 0x040fe200010e0606 */
[----:B------:R-:W-:Y:S01]  /*ff6f0*/  STL.64 [R1+0x1938], R26 ;  /* 0x0019381a01007387 */ /* 0x000fe20000100a00 */
[----:B------:R-:W-:-:S03]  /*ff700*/  IMAD.X R29, R0, 0x1, R8, P3 ;  /* 0x00000001001d7824 */ /* 0x000fc600018e0608 */
[----:B------:R-:W-:Y:S04]  /*ff710*/  STL.64 [R1+0x1930], R24 ;  /* 0x0019301801007387 */ /* 0x000fe80000100a00 */
[----:B------:R1:W-:Y:S04]  /*ff720*/  STL.64 [R1+0x1928], R28 ;  /* 0x0019281c01007387 */ /* 0x0003e80000100a00 */
[----:B-1----:R-:W2:Y:S01]  /*ff730*/  LDL.LU.64 R28, [R1+0x56b0] ;  /* 0x0056b000011c7983 */ /* 0x002ea20000300a00 */
[C---:B------:R-:W-:Y:S02]  /*ff740*/  IADD3 R26, P1, PT, R19.reuse, R9, RZ ;  /* 0x00000009131a7210 */ /* 0x040fe40007f3e0ff */
[----:B------:R-:W-:-:S02]  /*ff750*/  IADD3 R24, P2, PT, R19, R11, RZ ;  /* 0x0000000b13187210 */ /* 0x000fc40007f5e0ff */
[----:B------:R-:W-:Y:S01]  /*ff760*/  IADD3 R18, P3, PT, R19, R13, RZ ;  /* 0x0000000d13127210 */ /* 0x000fe20007f7e0ff */
[C---:B------:R-:W-:Y:S02]  /*ff770*/  IMAD.X R27, R0.reuse, 0x1, R10, P1 ;  /* 0x00000001001b7824 */ /* 0x040fe400008e060a */
[----:B------:R-:W-:Y:S01]  /*ff780*/  IMAD.X R25, R0, 0x1, R12, P2 ;  /* 0x0000000100197824 */ /* 0x000fe200010e060c */
[----:B--2---:R-:W-:-:S05]  /*ff790*/  SHF.R.S32.HI R19, RZ, 0x1f, R28 ;  /* 0x0000001fff137819 */ /* 0x004fca000001141c */
[----:B------:R-:W-:Y:S04]  /*ff7a0*/  STL [R1+0xb4], R19 ;  /* 0x0000b41301007387 */ /* 0x000fe80000100800 */
[----:B------:R-:W-:Y:S04]  /*ff7b0*/  STL.64 [R1+0x1920], R26 ;  /* 0x0019201a01007387 */ /* 0x000fe80000100a00 */
[----:B------:R1:W-:Y:S04]  /*ff7c0*/  STL.64 [R1+0x1918], R24 ;  /* 0x0019181801007387 */ /* 0x0003e80000100a00 */
[----:B-1----:R-:W2:Y:S01]  /*ff7d0*/  LDL.LU.64 R24, [R1+0x56a8] ;  /* 0x0056a80001187983 */ /* 0x002ea20000300a00 */
[----:B------:R-:W-:-:S03]  /*ff7e0*/  IMAD.X R19, R0, 0x1, R14, P3 ;  /* 0x0000000100137824 */ /* 0x000fc600018e060e */
[----:B------:R-:W-:Y:S04]  /*ff7f0*/  STL.64 [R1+0x5690], R12 ;  /* 0x0056900c01007387 */ /* 0x000fe80000100a00 */
[----:B------:R-:W3:Y:S04]  /*ff800*/  LDL.LU R0, [R1+0x56a0] ;  /* 0x0056a00001007983 */ /* 0x000ee80000300800 */
[----:B------:R1:W-:Y:S04]  /*ff810*/  STL.64 [R1+0x1908], R18 ;  /* 0x0019081201007387 */ /* 0x0003e80000100a00 */
[----:B-1----:R-:W4:Y:S04]  /*ff820*/  LDL.LU.64 R18, [R1+0x5698] ;  /* 0x0056980001127983 */ /* 0x002f280000300a00 */
[----:B--2---:R1:W-:Y:S04]  /*ff830*/  STL.64 [R1+0x5678], R24 ;  /* 0x0056781801007387 */ /* 0x0043e80000100a00 */
[----:B-1----:R-:W2:Y:S01]  /*ff840*/  LDL R24, [R1+0xac] ;  /* 0x0000ac0001187983 */ /* 0x002ea20000100800 */
[----:B------:R-:W-:-:S02]  /*ff850*/  IADD3 R26, P1, PT, R28, R4, RZ ;  /* 0x000000041c1a7210 */ /* 0x000fc40007f3e0ff */
[----:B------:R-:W-:Y:S01]  /*ff860*/  IADD3 R12, P2, PT, R28, R3, RZ ;  /* 0x000000031c0c7210 */ /* 0x000fe20007f5e0ff */
[----:B--2---:R1:W-:Y:S04]  /*ff870*/  STL.64 [R1+0x5688], R24 ;  /* 0x0056881801007387 */ /* 0x0043e80000100a00 */
[----:B----4-:R-:W-:Y:S01]  /*ff880*/  STL.64 [R1+0x5680], R18 ;  /* 0x0056801201007387 */ /* 0x010fe20000100a00 */
[----:B-1----:R-:W-:-:S03]  /*ff890*/  IMAD.MOV.U32 R24, RZ, RZ, R28 ;  /* 0x000000ffff187224 */ /* 0x002fc600078e001c */
[----:B------:R-:W2:Y:S04]  /*ff8a0*/  LDL.LU R28, [R1+0xa8] ;  /* 0x0000a800011c7983 */ /* 0x000ea80000300800 */
[----:B--2---:R1:W-:Y:S04]  /*ff8b0*/  STL [R1+0x5670], R28 ;  /* 0x0056701c01007387 */ /* 0x0043e80000100800 */
[----:B-1----:R-:W2:Y:S01]  /*ff8c0*/  LDL R28, [R1+0xb4] ;  /* 0x0000b400011c7983 */ /* 0x002ea20000100800 */
[----:B---3--:R-:W-:Y:S01]  /*ff8d0*/  IADD3 R18, P3, PT, R24, R0, RZ ;  /* 0x0000000018127210 */ /* 0x008fe20007f7e0ff */
[----:B--2---:R-:W-:-:S02]  /*ff8e0*/  IMAD.X R27, R28, 0x1, R20, P1 ;  /* 0x000000011c1b7824 */ /* 0x004fc400008e0614 */
[----:B------:R-:W-:-:S03]  /*ff8f0*/  IMAD.X R13, R28, 0x1, R2, P2 ;  /* 0x000000011c0d7824 */ /* 0x000fc600010e0602 */
[----:B------:R-:W-:Y:S01]  /*ff900*/  STL.64 [R1+0x1900], R26 ;  /* 0x0019001a01007387 */ /* 0x000fe20000100a00 */
[----:B------:R-:W-:-:S03]  /*ff910*/  IMAD.X R19, R28, 0x1, R21, P3 ;  /* 0x000000011c137824 */ /* 0x000fc600018e0615 */
[----:B------:R-:W-:Y:S04]  /*ff920*/  STL.64 [R1+0x18f8], R12 ;  /* 0x0018f80c01007387 */ /* 0x000fe80000100a00 */
[----:B------:R1:W-:Y:S04]  /*ff930*/  STL [R1+0x5674], R21 ;  /* 0x0056741501007387 */ /* 0x0003e80000100800 */
[----:B-1----:R-:W2:Y:S01]  /*ff940*/  LDL.LU R21, [R1+0xb4] ;  /* 0x0000b40001157983 */ /* 0x002ea20000300800 */
[C---:B------:R-:W-:Y:S02]  /*ff950*/  IADD3 R26, P1, PT, R24.reuse, R5, RZ ;  /* 0x00000005181a7210 */ /* 0x040fe40007f3e0ff */
[----:B------:R-:W-:Y:S01]  /*ff960*/  IADD3 R12, P2, PT, R24, R7, RZ ;  /* 0x00000007180c7210 */ /* 0x000fe20007f5e0ff */
[----:B------:R-:W-:Y:S02]  /*ff970*/  STL.64 [R1+0x18e0], R18 ;  /* 0x0018e01201007387 */ /* 0x000fe40000100a00 */
[----:B--2---:R-:W-:-:S02]  /*ff980*/  IMAD.X R27, R21, 0x1, R6, P1 ;  /* 0x00000001151b7824 */ /* 0x004fc400008e0606 */
[----:B------:R-:W-:-:S03]  /*ff990*/  IMAD.X R13, R21, 0x1, R8, P2 ;  /* 0x00000001150d7824 */ /* 0x000fc600010e0608 */
[----:B------:R-:W-:Y:S04]  /*ff9a0*/  STL.64 [R1+0x18d8], R26 ;  /* 0x0018d81a01007387 */ /* 0x000fe80000100a00 */
[----:B------:R1:W-:Y:S04]  /*ff9b0*/  STL.64 [R1+0x18d0], R12 ;  /* 0x0018d00c01007387 */ /* 0x0003e80000100a00 */
[----:B-1----:R-:W2:Y:S01]  /*ff9c0*/  LDL.LU.64 R12, [R1+0x5690] ;  /* 0x00569000010c7983 */ /* 0x002ea20000300a00 */
[C---:B------:R-:W-:Y:S02]  /*ff9d0*/  IADD3 R18, P3, PT, R24.reuse, R9, RZ ;  /* 0x0000000918127210 */ /* 0x040fe40007f7e0ff */
[----:B------:R-:W-:-:S03]  /*ff9e0*/  IADD3 R26, P1, PT, R24, R11, RZ ;  /* 0x0000000b181a7210 */ /* 0x000fc60007f3e0ff */
[----:B------:R-:W-:Y:S01]  /*ff9f0*/  IMAD.X R19, R21, 0x1, R10, P3 ;  /* 0x0000000115137824 */ /* 0x000fe200018e060a */
[----:B--2---:R-:W-:-:S05]  /*ffa00*/  IADD3 R24, P2, PT, R24, R13, RZ ;  /* 0x0000000d18187210 */ /* 0x004fca0007f5e0ff */
[----:B------:R1:W-:Y:S04]  /*ffa10*/  STL [R1+0x14d8], R24 ;  /* 0x0014d81801007387 */ /* 0x0003e80000100800 */
[----:B-1----:R-:W2:Y:S04]  /*ffa20*/  LDL.LU.64 R24, [R1+0x5688] ;  /* 0x0056880001187983 */ /* 0x002ea80000300a00 */
[----:B------:R1:W-:Y:S04]  /*ffa30*/  STL.64 [R1+0x15c0], R18 ;  /* 0x0015c01201007387 */ /* 0x0003e80000100a00 */
[----:B-1----:R-:W3:Y:S01]  /*ffa40*/  LDL.LU.64 R18, [R1+0x5680] ;  /* 0x0056800001127983 */ /* 0x002ee20000300a00 */
[----:B------:R-:W-:Y:S01]  /*ffa50*/  IMAD.X R27, R21, 0x1, R12, P1 ;  /* 0x00000001151b7824 */ /* 0x000fe200008e060c */
[----:B--2---:R-:W-:-:S02]  /*ffa60*/  SHF.R.S32.HI R28, RZ, 0x1f, R24 ;  /* 0x0000001fff1c7819 */ /* 0x004fc40000011418 */
[----:B------:R-:W-:-:S05]  /*ffa70*/  IADD3 R24, P3, PT, R24, R4, RZ ;  /* 0x0000000418187210 */ /* 0x000fca0007f7e0ff */
[----:B------:R1:W-:Y:S04]  /*ffa80*/  STL [R1+0x14d0], R24 ;  /* 0x0014d01801007387 */ /* 0x0003e80000100800 */
[----:B-1----:R-:W2:Y:S04]  /*ffa90*/  LDL.LU.64 R24, [R1+0x5678] ;  /* 0x0056780001187983 */ /* 0x002ea80000300a00 */
[----:B------:R-:W-:Y:S04]  /*ffaa0*/  STL [R1+0xb0], R28 ;  /* 0x0000b01c01007387 */ /* 0x000fe80000100800 */
[----:B------:R1:W-:Y:S04]  /*ffab0*/  STL [R1+0x5660], R4 ;  /* 0x0056600401007387 */ /* 0x0003e80000100800 */
[----:B-1----:R-:W4:Y:S04]  /*ffac0*/  LDL.LU R4, [R1+0xac] ;  /* 0x0000ac0001047983 */ /* 0x002f280000300800 */
[----:B------:R-:W-:Y:S04]  /*ffad0*/  STL.64 [R1+0x5668], R12 ;  /* 0x0056680c01007387 */ /* 0x000fe80000100a00 */
[----:B------:R-:W-:Y:S04]  /*ffae0*/  STL.64 [R1+0x14e8], R26 ;  /* 0x0014e81a01007387 */ /* 0x000fe80000100a00 */
[----:B---3--:R1:W-:Y:S04]  /*ffaf0*/  STL.64 [R1+0x5650], R18 ;  /* 0x0056501201007387 */ /* 0x0083e80000100a00 */
[----:B-1----:R0:W3:Y:S04]  /*ffb00*/  LDL.64 R18, [R1+0x14d8] ;  /* 0x0014d80001127983 */ /* 0x0020e80000100a00 */
[----:B------:R-:W2:Y:S01]  /*ffb10*/  LDL.LU R27, [R1+0xa4] ;  /* 0x0000a400011b7983 */ /* 0x000ea20000300800 */
[----:B---3--:R-:W-:-:S03]  /*ffb20*/  IMAD.X R19, R21, 0x1, R14, P2 ;  /* 0x0000000115137824 */ /* 0x008fc600010e060e */
[----:B--2---:R-:W-:Y:S04]  /*ffb30*/  STL [R1+0x5638], R27 ;  /* 0x0056381b01007387 */ /* 0x004fe80000100800 */
[----:B------:R1:W-:Y:S04]  /*ffb40*/  STL [R1+0x563c], R27 ;  /* 0x00563c1b01007387 */ /* 0x0003e80000100800 */
[----:B-1----:R0:W2:Y:S04]  /*ffb50*/  LDL.64 R26, [R1+0x14d0] ;  /* 0x0014d000011a7983 */ /* 0x0020a80000100a00 */
[----:B------:R-:W3:Y:S01]  /*ffb60*/  LDL.LU R21, [R1+0x5674] ;  /* 0x0056740001157983 */ /* 0x000ee20000300800 */
[----:B----4-:R-:W-:-:S02]  /*ffb70*/  IADD3 R12, P1, PT, R4, R3, RZ ;  /* 0x00000003040c7210 */ /* 0x010fc40007f3e0ff */
[----:B------:R-:W-:Y:S01]  /*ffb80*/  IADD3 R18, P2, PT, R4, R0, RZ ;  /* 0x0000000004127210 */ /* 0x000fe20007f5e0ff */
[----:B------:R-:W-:Y:S02]  /*ffb90*/  STL.64 [R1+0x5658], R14 ;  /* 0x0056580e01007387 */ /* 0x000fe40000100a00 */
[C---:B------:R-:W-:Y:S02]  /*ffba0*/  IMAD.X R13, R28.reuse, 0x1, R2, P1 ;  /* 0x000000011c0d7824 */ /* 0x040fe400008e0602 */
[----:B------:R3:W-:Y:S01]  /*ffbb0*/  STL [R1+0x14dc], R19 ;  /* 0x0014dc1301007387 */ /* 0x0007e20000100800 */
[C---:B--2---:R-:W-:Y:S02]  /*ffbc0*/  IMAD.X R27, R28.reuse, 0x1, R20, P3 ;  /* 0x000000011c1b7824 */ /* 0x044fe400018e0614 */
[----:B---3--:R-:W-:-:S03]  /*ffbd0*/  IMAD.X R19, R28, 0x1, R21, P2 ;  /* 0x000000011c137824 */ /* 0x008fc600010e0615 */
[----:B------:R-:W-:Y:S04]  /*ffbe0*/  STL [R1+0x14d4], R27 ;  /* 0x0014d41b01007387 */ /* 0x000fe80000100800 */
[----:B------:R-:W-:Y:S04]  /*ffbf0*/  STL.64 [R1+0x14c8], R12 ;  /* 0x0014c80c01007387 */ /* 0x000fe80000100a00 */
[----:B------:R-:W2:Y:S04]  /*ffc00*/  LDL.LU R28, [R1+0x5670] ;  /* 0x00567000011c7983 */ /* 0x000ea80000300800 */
[----:B------:R1:W-:Y:S04]  /*ffc10*/  STL.64 [R1+0x14b0], R18 ;  /* 0x0014b01201007387 */ /* 0x0003e80000100a00 */
[----:B------:R3:W-:Y:S01]  /*ffc20*/  STL [R1+0x564c], R9 ;  /* 0x00564c0901007387 */ /* 0x0007e20000100800 */
[----:B-1----:R-:W-:-:S03]  /*ffc30*/  IADD3 R18, P2, PT, R4, R9, RZ ;  /* 0x0000000904127210 */ /* 0x002fc60007f5e0ff */
[----:B---3--:R-:W3:Y:S01]  /*ffc40*/  LDL.LU R9, [R1+0xb0] ;  /* 0x0000b00001097983 */ /* 0x008ee20000300800 */
[C---:B------:R-:W-:Y:S02]  /*ffc50*/  IADD3 R26, P3, PT, R4.reuse, R5, RZ ;  /* 0x00000005041a7210 */ /* 0x040fe40007f7e0ff */
[----:B------:R-:W-:-:S03]  /*ffc60*/  IADD3 R12, P1, PT, R4, R7, RZ ;  /* 0x00000007040c7210 */ /* 0x000fc60007f3e0ff */
[C---:B---3--:R-:W-:Y:S02]  /*ffc70*/  IMAD.X R27, R9.reuse, 0x1, R6, P3 ;  /* 0x00000001091b7824 */ /* 0x048fe400018e0606 */
[----:B------:R-:W-:-:S03]  /*ffc80*/  IMAD.X R13, R9, 0x1, R8, P1 ;  /* 0x00000001090d7824 */ /* 0x000fc600008e0608 */
[----:B------:R-:W-:Y:S04]  /*ffc90*/  STL.64 [R1+0x14a8], R26 ;  /* 0x0014a81a01007387 */ /* 0x000fe80000100a00 */
[----:B------:R-:W-:Y:S04]  /*ffca0*/  STL [R1+0x5648], R29 ;  /* 0x0056481d01007387 */ /* 0x000fe80000100800 */
[----:B------:R1:W-:Y:S04]  /*ffcb0*/  STL.64 [R1+0x14a0], R12 ;  /* 0x0014a00c01007387 */ /* 0x0003e80000100a00 */
[----:B-1----:R-:W3:Y:S01]  /*ffcc0*/  LDL.LU.64 R12, [R1+0x5668] ;  /* 0x00566800010c7983 */ /* 0x002ee20000300a00 */
[----:B------:R-:W-:Y:S01]  /*ffcd0*/  IMAD.X R19, R9, 0x1, R10, P2 ;  /* 0x0000000109137824 */ /* 0x000fe200010e060a */
[----:B------:R-:W-:-:S02]  /*ffce0*/  IADD3 R26, P3, PT, R4, R11, RZ ;  /* 0x0000000b041a7210 */ /* 0x000fc40007f7e0ff */
[----:B---3--:R-:W-:Y:S02]  /*ffcf0*/  IADD3 R14, P1, PT, R4, R13, RZ ;  /* 0x0000000d040e7210 */ /* 0x008fe40007f3e0ff */
[----:B------:R-:W3:Y:S04]  /*ffd00*/  LDL.LU R4, [R1+0x5660] ;  /* 0x0056600001047983 */ /* 0x000ee80000300800 */
[----:B------:R1:W-:Y:S04]  /*ffd10*/  STL [R1+0x1480], R14 ;  /* 0x0014800e01007387 */ /* 0x0003e80000100800 */
[----:B-1----:R-:W4:Y:S04]  /*ffd20*/  LDL.LU.64 R14, [R1+0x5658] ;  /* 0x00565800010e7983 */ /* 0x002f280000300a00 */
[----:B------:R1:W-:Y:S04]  /*ffd30*/  STL.64 [R1+0x1498], R18 ;  /* 0x0014981201007387 */ /* 0x0003e80000100a00 */
[----:B-1----:R-:W3:Y:S01]  /*ffd40*/  LDL.LU.64 R18, [R1+0x5650] ;  /* 0x0056500001127983 */ /* 0x002ee20000300a00 */
[----:B--2---:R-:W-:-:S03]  /*ffd50*/  SHF.R.S32.HI R29, RZ, 0x1f, R28 ;  /* 0x0000001fff1d7819 */ /* 0x004fc6000001141c */
[----:B------:R-:W-:Y:S04]  /*ffd60*/  STL.64 [R1+0x5640], R10 ;  /* 0x0056400a01007387 */ /* 0x000fe80000100a00 */
[----:B------:R-:W-:Y:S04]  /*ffd70*/  STL [R1+0xac], R29 ;  /* 0x0000ac1d01007387 */ /* 0x000fe80000100800 */
[----:B---3--:R1:W-:Y:S04]  /*ffd80*/  STL.64 [R1+0x5630], R18 ;  /* 0x0056301201007387 */ /* 0x0083e80000100a00 */
[----:B-1----:R0:W4:Y:S01]  /*ffd90*/  LDL.64 R18, [R1+0x1480] ;  /* 0x0014800001127983 */ /* 0x0021220000100a00 */
[----:B------:R-:W-:Y:S01]  /*ffda0*/  IMAD.X R27, R9, 0x1, R12, P3 ;  /* 0x00000001091b7824 */ /* 0x000fe200018e060c */
[----:B------:R-:W-:-:S04]  /*ffdb0*/  IADD3 R10, P2, PT, R28, R4, RZ ;  /* 0x000000041c0a7210 */ /* 0x000fc80007f5e0ff */
[----:B------:R1:W-:Y:S01]  /*ffdc0*/  STL.64 [R1+0x1490], R26 ;  /* 0x0014901a01007387 */ /* 0x0003e20000100a00 */
[----:B------:R-:W-:Y:S01]  /*ffdd0*/  IMAD.X R11, R29, 0x1, R20, P2 ;  /* 0x000000011d0b7824 */ /* 0x000fe200010e0614 */
[----:B-1----:R-:W-:-:S05]  /*ffde0*/  IADD3 R26, P3, PT, R28, R3, RZ ;  /* 0x000000031c1a7210 */ /* 0x002fca0007f7e0ff */
[----:B------:R-:W-:Y:S02]  /*ffdf0*/  IMAD.X R27, R29, 0x1, R2, P3 ;  /* 0x000000011d1b7824 */ /* 0x000fe400018e0602 */
[----:B----4-:R-:W-:Y:S01]  /*ffe00*/  IMAD.X R19, R9, 0x1, R14, P1 ;  /* 0x0000000109137824 */ /* 0x010fe200008e060e */
[----:B------:R-:W-:Y:S01]  /*ffe10*/  IADD3 R18, P1, PT, R28, R0, RZ ;  /* 0x000000001c127210 */ /* 0x000fe20007f3e0ff */
[----:B------:R-:W2:Y:S04]  /*ffe20*/  LDL.LU R9, [R1+0x564c] ;  /* 0x00564c0001097983 */ /* 0x000ea80000300800 */
[----:B------:R1:W-:Y:S04]  /*ffe30*/  STL [R1+0x1484], R19 ;  /* 0x0014841301007387 */ /* 0x0003e80000100800 */
[----:B------:R-:W-:Y:S04]  /*ffe40*/  STL.64 [R1+0x1478], R10 ;  /* 0x0014780a01007387 */ /* 0x000fe80000100a00 */
[----:B------:R-:W-:Y:S01]  /*ffe50*/  STL.64 [R1+0x1470], R26 ;  /* 0x0014701a01007387 */ /* 0x000fe20000100a00 */
[----:B-1----:R-:W-:-:S03]  /*ffe60*/  IMAD.X R19, R29, 0x1, R21, P1 ;  /* 0x000000011d137824 */ /* 0x002fc600008e0615 */
[----:B------:R-:W3:Y:S04]  /*ffe70*/  LDL.LU R29, [R1+0x5648] ;  /* 0x00564800011d7983 */ /* 0x000ee80000300800 */
[----:B------:R1:W-:Y:S04]  /*ffe80*/  STL [R1+0x5628], R21 ;  /* 0x0056281501007387 */ /* 0x0003e80000100800 */
[----:B-1----:R-:W4:Y:S01]  /*ffe90*/  LDL.LU R21, [R1+0xac] ;  /* 0x0000ac0001157983 */ /* 0x002f220000300800 */
[C---:B------:R-:W-:Y:S02]  /*ffea0*/  IADD3 R10, P2, PT, R28.reuse, R5, RZ ;  /* 0x000000051c0a7210 */ /* 0x040fe40007f5e0ff */
[----:B------:R-:W-:Y:S01]  /*ffeb0*/  IADD3 R26, P3, PT, R28, R7, RZ ;  /* 0x000000071c1a7210 */ /* 0x000fe20007f7e0ff */
[----:B------:R-:W-:Y:S02]  /*ffec0*/  STL.64 [R1+0x1460], R18 ;  /* 0x0014601201007387 */ /* 0x000fe40000100a00 */
[----:B----4-:R-:W-:-:S02]  /*ffed0*/  IMAD.X R11, R21, 0x1, R6, P2 ;  /* 0x00000001150b7824 */ /* 0x010fc400010e0606 */
[----:B------:R-:W-:-:S03]  /*ffee0*/  IMAD.X R27, R21, 0x1, R8, P3 ;  /* 0x00000001151b7824 */ /* 0x000fc600018e0608 */
[----:B------:R1:W-:Y:S04]  /*ffef0*/  STL.64 [R1+0x1458], R10 ;  /* 0x0014580a01007387 */ /* 0x0003e80000100a00 */
[----:B-1----:R-:W4:Y:S04]  /*fff00*/  LDL.LU.64 R10, [R1+0x5640] ;  /* 0x00564000010a7983 */ /* 0x002f280000300a00 */
[----:B------:R-:W-:Y:S04]  /*fff10*/  STL.64 [R1+0x5620], R6 ;  /* 0x0056200601007387 */ /* 0x000fe80000100a00 */
[----:B------:R1:W-:Y:S04]  /*fff20*/  STL.64 [R1+0x1450], R26 ;  /* 0x0014501a01007387 */ /* 0x0003e80000100a00 */
[----:B-1----:R0:W3:Y:S01]  /*fff30*/  LDL.LU R27, [R1+0x563c] ;  /* 0x00563c00011b7983 */ /* 0x0020e20000300800 */
[----:B--2---:R-:W-:-:S02]  /*fff40*/  IADD3 R18, P1, PT, R28, R9, RZ ;  /* 0x000000091c127210 */ /* 0x004fc40007f3e0ff */
[----:B------:R-:W-:-:S05]  /*fff50*/  IADD3 R26, P3, PT, R28, R13, RZ ;  /* 0x0000000d1c1a7210 */ /* 0x000fca0007f7e0ff */
[----:B------:R-:W-:Y:S01]  /*fff60*/  STL [R1+0x1430], R26 ;  /* 0x0014301a01007387 */ /* 0x000fe20000100800 */
[----:B----4-:R-:W-:-:S03]  /*fff70*/  IMAD.X R19, R21, 0x1, R10, P1 ;  /* 0x0000000115137824 */ /* 0x010fc600008e060a */
[----:B---3--:R-:W2:Y:S04]  /*fff80*/  LDL.LU R27, [R1+0x5638] ;  /* 0x00563800011b7983 */ /* 0x008ea80000300800 */
[----:B------:R1:W-:Y:S04]  /*fff90*/  STL.64 [R1+0x1448], R18 ;  /* 0x0014481201007387 */ /* 0x0003e80000100a00 */
[----:B-1----:R-:W3:Y:S04]  /*fffa0*/  LDL.LU.64 R18, [R1+0x5630] ;  /* 0x0056300001127983 */ /* 0x002ee80000300a00 */
[----:B------:R-:W-:Y:S01]  /*fffb0*/  STL.64 [R1+0x5610], R10 ;  /* 0x0056100a01007387 */ /* 0x000fe20000100a00 */
[----:B------:R-:W-:-:S03]  /*fffc0*/  IADD3 R6, P2, PT, R28, R11, RZ ;  /* 0x0000000b1c067210 */ /* 0x000fc60007f5e0ff */
[----:B---3--:R1:W-:Y:S04]  /*fffd0*/  STL.64 [R1+0x5618], R18 ;  /* 0x0056181201007387 */ /* 0x0083e80000100a00 */
[----:B-1----:R0:W3:Y:S01]  /*fffe0*/  LDL.64 R18, [R1+0x1430] ;  /* 0x0014300001127983 */ /* 0x0020e20000100a00 */
[----:B------:R-:W-:Y:S01]  /*ffff0*/  IMAD.X R7, R21, 0x1, R12, P2 ;  /* 0x0000000115077824 */ /* 0x000fe200010e060c */
[----:B--2---:R-:W-:Y:S02]  /*100000*/  SHF.R.S32.HI R28, RZ, 0x1f, R27 ;  /* 0x0000001fff1c7819 */ /* 0x004fe4000001141b */
[C---:B------:R-:W-:Y:S01]  /*100010*/  IADD3 R10, P1, PT, R27.reuse, R4, RZ ;  /* 0x000000041b0a7210 */ /* 0x040fe20007f3e0ff */
[----:B------:R-:W2:Y:S04]  /*100020*/  LDL.LU R26, [R1+0x9c] ;  /* 0x00009c00011a7983 */ /* 0x000ea80000300800 */
[----:B------:R1:W-:Y:S01]  /*100030*/  STL.64 [R1+0x1440], R6 ;  /* 0x0014400601007387 */ /* 0x0003e20000100a00 */
[----:B------:R-:W-:Y:S01]  /*100040*/  IMAD.X R11, R28, 0x1, R20, P1 ;  /* 0x000000011c0b7824 */ /* 0x000fe200008e0614 */
[----:B-1----:R-:W-:-:S05]  /*100050*/  IADD3 R6, P2, PT, R27, R3, RZ ;  /* 0x000000031b067210 */ /* 0x002fca0007f5e0ff */
[----:B------:R-:W-:Y:S02]  /*100060*/  IMAD.X R7, R28, 0x1, R2, P2 ;  /* 0x000000011c077824 */ /* 0x000fe400010e0602 */
[----:B---3--:R-:W-:Y:S02]  /*100070*/  IMAD.X R19, R21, 0x1, R14, P3 ;  /* 0x0000000115137824 */ /* 0x008fe400018e060e */
[----:B------:R-:W3:Y:S04]  /*100080*/  LDL.LU R21, [R1+0x5628] ;  /* 0x0056280001157983 */ /* 0x000ee80000300800 */
[----:B------:R-:W-:Y:S04]  /*100090*/  STL [R1+0x1434], R19 ;  /* 0x0014341301007387 */ /* 0x000fe80000100800 */
[----:B------:R-:W-:Y:S04]  /*1000a0*/  STL.64 [R1+0x1428], R10 ;  /* 0x0014280a01007387 */ /* 0x000fe80000100a00 */
[----:B------:R-:W-:Y:S04]  /*1000b0*/  STL.64 [R1+0x5600], R4 ;  /* 0x0056000401007387 */ /* 0x000fe80000100a00 */
[----:B------:R1:W-:Y:S04]  /*1000c0*/  STL.64 [R1+0x1420], R6 ;  /* 0x0014200601007387 */ /* 0x0003e80000100a00 */
[----:B-1----:R-:W4:Y:S01]  /*1000d0*/  LDL.LU.64 R6, [R1+0x5620] ;  /* 0x0056200001067983 */ /* 0x002f220000300a00 */
[----:B------:R-:W-:-:S02]  /*1000e0*/  IADD3 R18, P3, PT, R27, R0, RZ ;  /* 0x000000001b127210 */ /* 0x000fc40007f7e0ff */
[----:B------:R-:W-:Y:S01]  /*1000f0*/  IADD3 R10, P1, PT, R27, R5, RZ ;  /* 0x000000051b0a7210 */ /* 0x000fe20007f3e0ff */
[----:B------:R-:W-:Y:S02]  /*100100*/  STL.64 [R1+0x5608], R2 ;  /* 0x0056080201007387 */ /* 0x000fe40000100a00 */
[----:B---3--:R-:W-:-:S05]  /*100110*/  IMAD.X R19, R28, 0x1, R21, P3 ;  /* 0x000000011c137824 */ /* 0x008fca00018e0615 */
[----:B------:R1:W-:Y:S01]  /*100120*/  STL.64 [R1+0x1408], R18 ;  /* 0x0014081201007387 */ /* 0x0003e20000100a00 */
[----:B----4-:R-:W-:Y:S01]  /*100130*/  IADD3 R4, P2, PT, R27, R7, RZ ;  /* 0x000000071b047210 */ /* 0x010fe20007f5e0ff */
[----:B------:R-:W-:-:S04]  /*100140*/  IMAD.X R11, R28, 0x1, R6, P1 ;  /* 0x000000011c0b7824 */ /* 0x000fc800008e0606 */
[----:B------:R-:W-:Y:S04]  /*100150*/  STL [R1+0x13f8], R4 ;  /* 0x0013f80401007387 */ /* 0x000fe80000100800 */
[----:B-1----:R-:W3:Y:S04]  /*100160*/  LDL.LU.64 R18, [R1+0x5618] ;  /* 0x0056180001127983 */ /* 0x002ee80000300a00 */
[----:B------:R1:W-:Y:S04]  /*100170*/  STL.64 [R1+0x55f8], R20 ;  /* 0x0055f81401007387 */ /* 0x0003e80000100a00 */
[----:B-1----:R0:W4:Y:S04]  /*100180*/  LDL.64 R20, [R1+0x13f8] ;  /* 0x0013f80001147983 */ /* 0x0021280000100a00 */
[----:B------:R1:W-:Y:S04]  /*100190*/  STL.64 [R1+0x1400], R10 ;  /* 0x0014000a01007387 */ /* 0x0003e80000100a00 */
[----:B-1----:R-:W2:Y:S01]  /*1001a0*/  LDL.LU.64 R10, [R1+0x5610] ;  /* 0x00561000010a7983 */ /* 0x002ea20000300a00 */
[----:B------:R-:W-:-:S03]  /*1001b0*/  IADD3 R4, P3, PT, R27, R9, RZ ;  /* 0x000000091b047210 */ /* 0x000fc60007f7e0ff */
[----:B------:R1:W-:Y:S04]  /*1001c0*/  STL.64 [R1+0x55f0], R6 ;  /* 0x0055f00601007387 */ /* 0x0003e80000100a00 */
[----:B-1----:R-:W3:Y:S01]  /*1001d0*/  LDL R7, [R1+0xa0] ;  /* 0x0000a00001077983 */ /* 0x002ee20000100800 */
[----:B----4-:R-:W-:Y:S01]  /*1001e0*/  IMAD.X R21, R28, 0x1, R8, P2 ;  /* 0x000000011c157824 */ /* 0x010fe200010e0608 */
[----:B------:R-:W-:-:S04]  /*1001f0*/  IADD3 R20, P2, PT, R27, R13, RZ ;  /* 0x0000000d1b147210 */ /* 0x000fc80007f5e0ff */
[----:B------:R1:W-:Y:S01]  /*100200*/  STL [R1+0x13fc], R21 ;  /* 0x0013fc1501007387 */ /* 0x0003e20000100800 */
[----:B--2---:R-:W-:Y:S01]  /*100210*/  IADD3 R2, P1, PT, R27, R11, RZ ;  /* 0x0000000b1b027210 */ /* 0x004fe20007f3e0ff */
[----:B------:R-:W-:-:S04]  /*100220*/  IMAD.X R5, R28, 0x1, R10, P3 ;  /* 0x000000011c057824 */ /* 0x000fc800018e060a */
[----:B------:R-:W-:Y:S01]  /*100230*/  STL [R1+0x1018], R2 ;  /* 0x0010180201007387 */ /* 0x000fe20000100800 */
[----:B-1----:R-:W-:-:S03]  /*100240*/  IMAD.X R21, R28, 0x1, R14, P2 ;  /* 0x000000011c157824 */ /* 0x002fc600010e060e */
[----:B---3--:R1:W-:Y:S02]  /*100250*/  STL.64 [R1+0x55e0], R18 ;  /* 0x0055e01201007387 */ /* 0x0083e40000100a00 */
[----:B-1----:R-:W-:Y:S02]  /*100260*/  IMAD.MOV.U32 R18, RZ, RZ, R2 ;  /* 0x000000ffff127224 */ /* 0x002fe400078e0002 */
[----:B------:R-:W-:Y:S02]  /*100270*/  IMAD.MOV.U32 R19, RZ, RZ, R3 ;  /* 0x000000ffff137224 */ /* 0x000fe400078e0003 */
[----:B------:R-:W2:Y:S01]  /*100280*/  LDL.LU.64 R2, [R1+0x5608] ;  /* 0x0056080001027983 */ /* 0x000ea20000300a00 */
[----:B------:R-:W-:-:S03]  /*100290*/  IMAD.X R19, R28, 0x1, R12, P1 ;  /* 0x000000011c137824 */ /* 0x000fc600008e060c */
[----:B------:R1:W-:Y:S04]  /*1002a0*/  STL.64 [R1+0x13f0], R4 ;  /* 0x0013f00401007387 */ /* 0x0003e80000100a00 */
[----:B-1----:R-:W3:Y:S04]  /*1002b0*/  LDL.LU.64 R4, [R1+0x5600] ;  /* 0x0056000001047983 */ /* 0x002ee80000300a00 */
[----:B------:R1:W-:Y:S04]  /*1002c0*/  STL [R1+0x55d8], R12 ;  /* 0x0055d80c01007387 */ /* 0x0003e80000100800 */
[----:B-1----:R-:W4:Y:S04]  /*1002d0*/  LDL.LU R12, [R1+0xa0] ;  /* 0x0000a000010c7983 */ /* 0x002f280000300800 */
[----:B------:R-:W-:Y:S04]  /*1002e0*/  STL [R1+0x101c], R19 ;  /* 0x00101c1301007387 */ /* 0x000fe80000100800 */
[----:B------:R1:W-:Y:S04]  /*1002f0*/  STL.64 [R1+0x1008], R20 ;  /* 0x0010081401007387 */ /* 0x0003e80000100a00 */
[----:B-1----:R-:W2:Y:S01]  /*100300*/  LDL.LU.64 R20, [R1+0x55f8] ;  /* 0x0055f80001147983 */ /* 0x002ea20000300a00 */
[----:B------:R-:W-:-:S03]  /*100310*/  SHF.R.S32.HI R27, RZ, 0x1f, R7 ;  /* 0x0000001fff1b7819 */ /* 0x000fc60000011407 */
[----:B------:R4:W-:Y:S01]  /*100320*/  STL.64 [R1+0x55e8], R14 ;  /* 0x0055e80e01007387 */ /* 0x0009e20000100a00 */
[----:B---3--:R-:W-:Y:S02]  /*100330*/  IADD3 R6, P3, PT, R7, R4, RZ ;  /* 0x0000000407067210 */ /* 0x008fe40007f7e0ff */
[----:B----4-:R-:W-:-:S03]  /*100340*/  IADD3 R14, P2, PT, R12, R0, RZ ;  /* 0x000000000c0e7210 */ /* 0x010fc60007f5e0ff */
[----:B--2---:R-:W-:-:S05]  /*100350*/  IMAD.X R7, R27, 0x1, R20, P3 ;  /* 0x000000011b077824 */ /* 0x004fca00018e0614 */
[----:B------:R1:W-:Y:S04]  /*100360*/  STL.64 [R1+0x1000], R6 ;  /* 0x0010000601007387 */ /* 0x0003e80000100a00 */
[----:B------:R2:W-:Y:S04]  /*100370*/  STL [R1+0xfe0], R14 ;  /* 0x000fe00e01007387 */ /* 0x0005e80000100800 */
[----:B-1----:R-:W3:Y:S01]  /*100380*/  LDL.LU.64 R6, [R1+0x55f0] ;  /* 0x0055f00001067983 */ /* 0x002ee20000300a00 */
[----:B--2---:R-:W-:-:S03]  /*100390*/  IADD3 R14, P3, PT, R12, R5, RZ ;  /* 0x000000050c0e7210 */ /* 0x004fc60007f7e0ff */
[----:B------:R1:W-:Y:S04]  /*1003a0*/  STL.64 [R1+0x55d0], R4 ;  /* 0x0055d00401007387 */ /* 0x0003e80000100a00 */
[----:B-1----:R0:W2:Y:S01]  /*1003b0*/  LDL.64 R4, [R1+0xfe0] ;  /* 0x000fe00001047983 */ /* 0x0020a20000100a00 */
[----:B------:R-:W-:-:S05]  /*1003c0*/  IADD3 R18, P1, PT, R12, R3, RZ ;  /* 0x000000030c127210 */ /* 0x000fca0007f3e0ff */
[----:B------:R-:W-:-:S05]  /*1003d0*/  IMAD.X R19, R27, 0x1, R2, P1 ;  /* 0x000000011b137824 */ /* 0x000fca00008e0602 */
[----:B------:R-:W-:Y:S04]  /*1003e0*/  STL.64 [R1+0xff8], R18 ;  /* 0x000ff81201007387 */ /* 0x000fe80000100a00 */
[----:B------:R1:W-:Y:S02]  /*1003f0*/  STL [R1+0x55b8], R29 ;  /* 0x0055b81d01007387 */ /* 0x0003e40000100800 */
[----:B-1----:R-:W-:Y:S02]  /*100400*/  SHF.R.S32.HI R29, RZ, 0x1f, R26 ;  /* 0x0000001fff1d7819 */ /* 0x002fe4000001141a */
[----:B---3--:R-:W-:Y:S01]  /*100410*/  IADD3 R18, P1, PT, R12, R7, RZ ;  /* 0x000000070c127210 */ /* 0x008fe20007f3e0ff */
[----:B------:R-:W-:-:S04]  /*100420*/  IMAD.X R15, R27, 0x1, R6, P3 ;  /* 0x000000011b0f7824 */ /* 0x000fc800018e0606 */
[C---:B------:R-:W-:Y:S02]  /*100430*/  IMAD.X R19, R27.reuse, 0x1, R8, P1 ;  /* 0x000000011b137824 */ /* 0x040fe400008e0608 */
[----:B--2---:R-:W-:Y:S01]  /*100440*/  IMAD.X R5, R27, 0x1, R21, P2 ;  /* 0x000000011b057824 */ /* 0x004fe200010e0615 */
[----:B------:R-:W-:-:S04]  /*100450*/  IADD3 R4, P2, PT, R12, R9, RZ ;  /* 0x000000090c047210 */ /* 0x000fc80007f5e0ff */
[----:B------:R1:W-:Y:S04]  /*100460*/  STL [R1+0xfe4], R5 ;  /* 0x000fe40501007387 */ /* 0x0003e80000100800 */
[----:B------:R2:W-:Y:S01]  /*100470*/  STL.64 [R1+0xfd8], R14 ;  /* 0x000fd80e01007387 */ /* 0x0005e20000100a00 */
[C---:B------:R-:W-:Y:S01]  /*100480*/  IADD3 R28, P3, PT, R12.reuse, R11, RZ ;  /* 0x0000000b0c1c7210 */ /* 0x040fe20007f7e0ff */
[----:B-1----:R-:W-:Y:S02]  /*100490*/  IMAD.X R5, R27, 0x1, R10, P2 ;  /* 0x000000011b057824 */ /* 0x002fe400010e060a */
[----:B--2---:R-:W2:Y:S04]  /*1004a0*/  LDL.LU.64 R14, [R1+0x55e8] ;  /* 0x0055e800010e7983 */ /* 0x004ea80000300a00 */
[----:B------:R1:W-:Y:S04]  /*1004b0*/  STL.64 [R1+0x55c0], R6 ;  /* 0x0055c00601007387 */ /* 0x0003e80000100a00 */
[----:B------:R-:W-:Y:S04]  /*1004c0*/  STL [R1+0x55c8], R7 ;  /* 0x0055c80701007387 */ /* 0x000fe80000100800 */
[----:B------:R3:W-:Y:S01]  /*1004d0*/  STL.64 [R1+0xfd0], R18 ;  /* 0x000fd01201007387 */ /* 0x0007e20000100a00 */
[----:B-1----:R-:W-:-:S03]  /*1004e0*/  IADD3 R6, P1, PT, R12, R13, RZ ;  /* 0x0000000d0c067210 */ /* 0x002fc60007f3e0ff */
[----:B---3--:R-:W3:Y:S04]  /*1004f0*/  LDL.LU.64 R18, [R1+0x55e0] ;  /* 0x0055e00001127983 */ /* 0x008ee80000300a00 */
[----:B------:R-:W4:Y:S04]  /*100500*/  LDL.LU R12, [R1+0x55d8] ;  /* 0x0055d800010c7983 */ /* 0x000f280000300800 */
[----:B------:R-:W-:Y:S04]  /*100510*/  STL [R1+0xfb0], R6 ;  /* 0x000fb00601007387 */ /* 0x000fe80000100800 */
[----:B------:R1:W-:Y:S04]  /*100520*/  STL.64 [R1+0xfc8], R4 ;  /* 0x000fc80401007387 */ /* 0x0003e80000100a00 */
[----:B------:R-:W-:Y:S04]  /*100530*/  STL [R1+0xa0], R29 ;  /* 0x0000a01d01007387 */ /* 0x000fe80000100800 */
[----:B-1----:R-:W2:Y:S04]  /*100540*/  LDL.LU.64 R4, [R1+0x55d0] ;  /* 0x0055d00001047983 */ /* 0x002ea80000300a00 */
[----:B------:R1:W-:Y:S02]  /*100550*/  STL.64 [R1+0x55b0], R10 ;  /* 0x0055b00a01007387 */ /* 0x0003e40000100a00 */
[----:B-1----:R-:W-:-:S02]  /*100560*/  IMAD.MOV.U32 R11, RZ, RZ, R7 ;  /* 0x000000ffff0b7224 */ /* 0x002fc400078e0007 */
[----:B------:R-:W-:Y:S02]  /*100570*/  IMAD.MOV.U32 R11, RZ, RZ, R27 ;  /* 0x000000ffff0b7224 */ /* 0x000fe400078e001b */
[----:B------:R-:W2:Y:S02]  /*100580*/  LDL.LU R27, [R1+0x94] ;  /* 0x00009400011b7983 */ /* 0x000ea40000300800 */
[C---:B----4-:R-:W-:Y:S02]  /*100590*/  IMAD.X R29, R11.reuse, 0x1, R12, P3 ;  /* 0x000000010b1d7824 */ /* 0x050fe400018e060c */
[----:B--2---:R1:W-:Y:S04]  /*1005a0*/  STL [R1+0x55a0], R27 ;  /* 0x0055a01b01007387 */ /* 0x0043e80000100800 */
[----:B------:R-:W-:Y:S04]  /*1005b0*/  STL.64 [R1+0xfc0], R28 ;  /* 0x000fc01c01007387 */ /* 0x000fe80000100a00 */
[----:B-1----:R-:W2:Y:S01]  /*1005c0*/  LDL.LU R27, [R1+0xa0] ;  /* 0x0000a000011b7983 */ /* 0x002ea20000300800 */
[----:B------:R-:W-:Y:S01]  /*1005d0*/  IMAD.MOV.U32 R10, RZ, RZ, R6 ;  /* 0x000000ffff0a7224 */ /* 0x000fe200078e0006 */
[----:B------:R-:W-:Y:S01]  /*1005e0*/  IADD3 R6, P2, PT, R26, R4, RZ ;  /* 0x000000041a067210 */ /* 0x000fe20007f5e0ff */
[----:B------:R-:W-:-:S05]  /*1005f0*/  IMAD.X R11, R11, 0x1, R14, P1 ;  /* 0x000000010b0b7824 */ /* 0x000fca00008e060e */
[----:B------:R-:W-:Y:S01]  /*100600*/  STL [R1+0xfb4], R11 ;  /* 0x000fb40b01007387 */ /* 0x000fe20000100800 */
[----:B--2---:R-:W-:-:S05]  /*100610*/  IMAD.X R7, R27, 0x1, R20, P2 ;  /* 0x000000011b077824 */ /* 0x004fca00010e0614 */
[----:B------:R1:W-:Y:S04]  /*100620*/  STL.64 [R1+0xfa8], R6 ;  /* 0x000fa80601007387 */ /* 0x0003e80000100a00 */
[----:B-1----:R0:W2:Y:S01]  /*100630*/  LDL.LU R7, [R1+0x55c8] ;  /* 0x0055c80001077983 */ /* 0x0020a20000300800 */
[C---:B------:R-:W-:Y:S02]  /*100640*/  IADD3 R28, P3, PT, R26.reuse, R3, RZ ;  /* 0x000000031a1c7210 */ /* 0x040fe40007f7e0ff */
[----:B------:R-:W-:-:S03]  /*100650*/  IADD3 R6, P2, PT, R26, R5, RZ ;  /* 0x000000051a067210 */ /* 0x000fc60007f5e0ff */
[----:B------:R-:W-:Y:S02]  /*100660*/  IMAD.X R29, R27, 0x1, R2, P3 ;  /* 0x000000011b1d7824 */ /* 0x000fe400018e0602 */
[----:B------:R2:W-:Y:S04]  /*100670*/  STL [R1+0xf88], R6 ;  /* 0x000f880601007387 */ /* 0x0005e80000100800 */
[----:B--2---:R-:W2:Y:S04]  /*100680*/  LDL.LU.64 R6, [R1+0x55c0] ;  /* 0x0055c00001067983 */ /* 0x004ea80000300a00 */
[----:B------:R1:W-:Y:S04]  /*100690*/  STL.64 [R1+0xfa0], R28 ;  /* 0x000fa01c01007387 */ /* 0x0003e80000100a00 */
[----:B-1----:R-:W4:Y:S01]  /*1006a0*/  LDL.LU R29, [R1+0x55b8] ;  /* 0x0055b800011d7983 */ /* 0x002f220000300800 */
[----:B------:R-:W-:-:S05]  /*1006b0*/  IADD3 R10, P1, PT, R26, R0, RZ ;  /* 0x000000001a0a7210 */ /* 0x000fca0007f3e0ff */
[C---:B------:R-:W-:Y:S01]  /*1006c0*/  IMAD.X R11, R27.reuse, 0x1, R21, P1 ;  /* 0x000000011b0b7824 */ /* 0x040fe200008e0615 */
[----:B--2---:R-:W-:Y:S01]  /*1006d0*/  IADD3 R28, P3, PT, R26, R7, RZ ;  /* 0x000000071a1c7210 */ /* 0x004fe20007f7e0ff */
[----:B----4-:R-:W-:Y:S04]  /*1006e0*/  STL [R1+0x5590], R29 ;  /* 0x0055901d01007387 */ /* 0x010fe80000100800 */
[----:B------:R1:W-:Y:S04]  /*1006f0*/  STL.64 [R1+0xf90], R10 ;  /* 0x000f900a01007387 */ /* 0x0003e80000100a00 */
[----:B------:R-:W-:Y:S04]  /*100700*/  STL [R1+0xf80], R28 ;  /* 0x000f801c01007387 */ /* 0x000fe80000100800 */
[----:B-1----:R-:W2:Y:S04]  /*100710*/  LDL.LU.64 R10, [R1+0x55b0] ;  /* 0x0055b000010a7983 */ /* 0x002ea80000300a00 */
[----:B------:R1:W-:Y:S04]  /*100720*/  STL.64 [R1+0x55a8], R20 ;  /* 0x0055a81401007387 */ /* 0x0003e80000100a00 */
[----:B-1----:R0:W4:Y:S04]  /*100730*/  LDL.64 R20, [R1+0xf88] ;  /* 0x000f880001147983 */ /* 0x0021280000100a00 */
[----:B------:R1:W-:Y:S01]  /*100740*/  STL.64 [R1+0x5598], R6 ;  /* 0x0055980601007387 */ /* 0x0003e20000100a00 */
[----:B----4-:R-:W-:-:S03]  /*100750*/  IMAD.X R21, R27, 0x1, R6, P2 ;  /* 0x000000011b157824 */ /* 0x010fc600010e0606 */
[----:B-1----:R0:W4:Y:S04]  /*100760*/  LDL.64 R6, [R1+0xf80] ;  /* 0x000f800001067983 */ /* 0x0021280000100a00 */
[----:B------:R-:W-:Y:S01]  /*100770*/  STL [R1+0xf8c], R21 ;  /* 0x000f8c1501007387 */ /* 0x000fe20000100800 */
[----:B----4-:R-:W-:-:S05]  /*100780*/  IMAD.X R7, R27, 0x1, R8, P3 ;  /* 0x000000011b077824 */ /* 0x010fca00018e0608 */
[----:B------:R1:W-:Y:S04]  /*100790*/  STL [R1+0xf84], R7 ;  /* 0x000f840701007387 */ /* 0x0003e80000100800 */
[----:B-1----:R-:W4:Y:S01]  /*1007a0*/  LDL R7, [R1+0x98] ;  /* 0x0000980001077983 */ /* 0x002f220000100800 */
[C---:B------:R-:W-:Y:S02]  /*1007b0*/  IADD3 R28, P1, PT, R26.reuse, R9, RZ ;  /* 0x000000091a1c7210 */ /* 0x040fe40007f3e0ff */
[C---:B--2---:R-:W-:Y:S01]  /*1007c0*/  IADD3 R20, P2, PT, R26.reuse, R11, RZ ;  /* 0x0000000b1a147210 */ /* 0x044fe20007f5e0ff */
[----:B------:R-:W-:Y:S02]  /*1007d0*/  STL.64 [R1+0x5588], R10 ;  /* 0x0055880a01007387 */ /* 0x000fe40000100a00 */
[----:B------:R-:W-:Y:S01]  /*1007e0*/  IMAD.X R29, R27, 0x1, R10, P1 ;  /* 0x000000011b1d7824 */ /* 0x000fe200008e060a */
[----:B------:R-:W-:-:S02]  /*1007f0*/  IADD3 R6, P3, PT, R26, R13, RZ ;  /* 0x0000000d1a067210 */ /* 0x000fc40007f7e0ff */
[----:B----4-:R-:W-:-:S05]  /*100800*/  SHF.R.S32.HI R21, RZ, 0x1f, R7 ;  /* 0x0000001fff157819 */ /* 0x010fca0000011407 */
[----:B------:R1:W-:Y:S04]  /*100810*/  STL [R1+0x9c], R21 ;  /* 0x00009c1501007387 */ /* 0x0003e80000100800 */
[----:B------:R-:W-:Y:S01]  /*100820*/  STL.64 [R1+0xf78], R28 ;  /* 0x000f781c01007387 */ /* 0x000fe20000100a00 */
[----:B-1----:R-:W-:-:S05]  /*100830*/  IMAD.X R21, R27, 0x1, R12, P2 ;  /* 0x000000011b157824 */ /* 0x002fca00010e060c */
[----:B------:R1:W-:Y:S04]  /*100840*/  STL.64 [R1+0xf70], R20 ;  /* 0x000f701401007387 */ /* 0x0003e80000100a00 */
[----:B-1----:R-:W2:Y:S04]  /*100850*/  LDL.LU.64 R20, [R1+0x55a8] ;  /* 0x0055a80001147983 */ /* 0x002ea80000300a00 */
[----:B------:R-:W-:Y:S04]  /*100860*/  STL.64 [R1+0x5580], R12 ;  /* 0x0055800c01007387 */ /* 0x000fe80000100a00 */
[----:B------:R-:W4:Y:S01]  /*100870*/  LDL.LU R26, [R1+0x90] ;  /* 0x00009000011a7983 */ /* 0x000f220000300800 */
[----:B------:R-:W-:-:S03]  /*100880*/  IADD3 R28, P1, PT, R7, R4, RZ ;  /* 0x00000004071c7210 */ /* 0x000fc60007f3e0ff */
[----:B----4-:R1:W-:Y:S04]  /*100890*/  STL [R1+0x556c], R26 ;  /* 0x00556c1a01007387 */ /* 0x0103e80000100800 */
[----:B-1----:R-:W2:Y:S01]  /*1008a0*/  LDL.LU R26, [R1+0x9c] ;  /* 0x00009c00011a7983 */ /* 0x002ea20000300800 */
[----:B------:R-:W-:Y:S01]  /*1008b0*/  IADD3 R10, P2, PT, R7, R3, RZ ;  /* 0x00000003070a7210 */ /* 0x000fe20007f5e0ff */
[----:B------:R-:W-:Y:S02]  /*1008c0*/  IMAD.X R7, R27, 0x1, R14, P3 ;  /* 0x000000011b077824 */ /* 0x000fe400018e060e */
[----:B------:R1:W-:Y:S04]  /*1008d0*/  STL [R1+0x5570], R3 ;  /* 0x0055700301007387 */ /* 0x0003e80000100800 */
[----:B-1----:R-:W4:Y:S04]  /*1008e0*/  LDL.LU R3, [R1+0x98] ;  /* 0x0000980001037983 */ /* 0x002f280000300800 */
[----:B------:R-:W3:Y:S04]  /*1008f0*/  LDL.LU R27, [R1+0x55a0] ;  /* 0x0055a000011b7983 */ /* 0x000ee80000300800 */
[----:B------:R1:W-:Y:S04]  /*100900*/  STL.64 [R1+0xf60], R6 ;  /* 0x000f600601007387 */ /* 0x0003e80000100a00 */
[----:B-1----:R-:W3:Y:S01]  /*100910*/  LDL.LU.64 R6, [R1+0x5598] ;  /* 0x0055980001067983 */ /* 0x002ee20000300a00 */
[----:B--2---:R-:W-:-:S05]  /*100920*/  IMAD.X R29, R26, 0x1, R20, P1 ;  /* 0x000000011a1d7824 */ /* 0x004fca00008e0614 */
[----:B------:R1:W-:Y:S04]  /*100930*/  STL.64 [R1+0xf58], R28 ;  /* 0x000f581c01007387 */ /* 0x0003e80000100a00 */
[----:B-1----:R-:W2:Y:S01]  /*100940*/  LDL.LU R29, [R1+0x5590] ;  /* 0x00559000011d7983 */ /* 0x002ea20000300800 */
[----:B----4-:R-:W-:Y:S01]  /*100950*/  IADD3 R12, P3, PT, R3, R0, RZ ;  /* 0x00000000030c7210 */ /* 0x010fe20007f7e0ff */
[----:B------:R-:W-:-:S04]  /*100960*/  IMAD.X R11, R26, 0x1, R2, P2 ;  /* 0x000000011a0b7824 */ /* 0x000fc800010e0602 */
[----:B------:R-:W-:Y:S01]  /*100970*/  IMAD.X R13, R26, 0x1, R21, P3 ;  /* 0x000000011a0d7824 */ /* 0x000fe200018e0615 */
[----:B--2---:R-:W-:Y:S04]  /*100980*/  STL [R1+0x5568], R29 ;  /* 0x0055681d01007387 */ /* 0x004fe80000100800 */
[----:B------:R1:W-:Y:S04]  /*100990*/  STL.64 [R1+0x5578], R24 ;  /* 0x0055781801007387 */ /* 0x0003e80000100a00 */
[----:B------:R2:W-:Y:S01]  /*1009a0*/  STL.64 [R1+0xf50], R10 ;  /* 0x000f500a01007387 */ /* 0x0005e20000100a00 */
[----:B-1----:R-:W-:-:S05]  /*1009b0*/  IADD3 R24, P1, PT, R3, R5, RZ ;  /* 0x0000000503187210 */ /* 0x002fca0007f3e0ff */
[----:B------:R-:W-:Y:S04]  /*1009c0*/  STL [R1+0xf30], R24 ;  /* 0x000f301801007387 */ /* 0x000fe80000100800 */
[----:B--2---:R-:W2:Y:S04]  /*1009d0*/  LDL.LU.64 R10, [R1+0x5588] ;  /* 0x00558800010a7983 */ /* 0x004ea80000300a00 */
[----:B------:R1:W-:Y:S04]  /*1009e0*/  STL.64 [R1+0xf38], R12 ;  /* 0x000f380c01007387 */ /* 0x0003e80000100a00 */
[----:B-1----:R-:W4:Y:S04]  /*1009f0*/  LDL.LU.64 R12, [R1+0x5580] ;  /* 0x00558000010c7983 */ /* 0x002f280000300a00 */
[----:B---3--:R1:W-:Y:S04]  /*100a00*/  STL.64 [R1+0x5550], R18 ;  /* 0x0055501201007387 */ /* 0x0083e80000100a00 */
[----:B-1----:R0:W3:Y:S01]  /*100a10*/  LDL.64 R18, [R1+0xf30] ;  /* 0x000f300001127983 */ /* 0x0020e20000100a00 */
[----:B------:R-:W-:-:S02]  /*100a20*/  IADD3 R24, P2, PT, R3, R7, RZ ;  /* 0x0000000703187210 */ /* 0x000fc40007f5e0ff */
[----:B------:R-:W-:-:S03]  /*100a30*/  IADD3 R28, P3, PT, R3, R9, RZ ;  /* 0x00000009031c7210 */ /* 0x000fc60007f7e0ff */
[C---:B------:R-:W-:Y:S01]  /*100a40*/  IMAD.X R25, R26.reuse, 0x1, R8, P2 ;  /* 0x000000011a197824 */ /* 0x040fe200010e0608 */
[----:B------:R1:W-:Y:S01]  /*100a50*/  STL.64 [R1+0x5560], R6 ;  /* 0x0055600601007387 */ /* 0x0003e20000100a00 */
[C---:B--2---:R-:W-:Y:S02]  /*100a60*/  IMAD.X R29, R26.reuse, 0x1, R10, P3 ;  /* 0x000000011a1d7824 */ /* 0x044fe400018e060a */
[----:B---3--:R-:W-:Y:S01]  /*100a70*/  IMAD.X R19, R26, 0x1, R6, P1 ;  /* 0x000000011a137824 */ /* 0x008fe200008e0606 */
[----:B-1----:R-:W-:-:S04]  /*100a80*/  IADD3 R6, P1, PT, R3, R11, RZ ;  /* 0x0000000b03067210 */ /* 0x002fc80007f3e0ff */
[----:B------:R-:W-:Y:S01]  /*100a90*/  STL [R1+0xf34], R19 ;  /* 0x000f341301007387 */ /* 0x000fe20000100800 */
[----:B----4-:R-:W-:-:S03]  /*100aa0*/  IADD3 R18, P2, PT, R3, R13, RZ ;  /* 0x0000000d03127210 */ /* 0x010fc60007f5e0ff */
[----:B------:R1:W-:Y:S01]  /*100ab0*/  STL.64 [R1+0xf28], R24 ;  /* 0x000f281801007387 */ /* 0x0003e20000100a00 */
[----:B------:R-:W-:-:S03]  /*100ac0*/  IMAD.X R7, R26, 0x1, R12, P1 ;  /* 0x000000011a077824 */ /* 0x000fc600008e060c */
[----:B-1----:R-:W2:Y:S04]  /*100ad0*/  LDL.LU.64 R24, [R1+0x5578] ;  /* 0x0055780001187983 */ /* 0x002ea80000300a00 */
[----:B------:R1:W-:Y:S04]  /*100ae0*/  STL.64 [R1+0x5558], R8 ;  /* 0x0055580801007387 */ /* 0x0003e80000100a00 */
[----:B------:R-:W3:Y:S04]  /*100af0*/  LDL.LU R3, [R1+0x5570] ;  /* 0x0055700001037983 */ /* 0x000ee80000300800 */
[----:B------:R-:W-:Y:S04]  /*100b00*/  STL.64 [R1+0x5548], R10 ;  /* 0x0055480a01007387 */ /* 0x000fe80000100a00 */
[----:B------:R4:W-:Y:S01]  /*100b10*/  STL.64 [R1+0xf20], R28 ;  /* 0x000f201c01007387 */ /* 0x0009e20000100a00 */
[----:B-1----:R-:W-:Y:S01]  /*100b20*/  SHF.R.S32.HI R8, RZ, 0x1f, R27 ;  /* 0x0000001fff087819 */ /* 0x002fe2000001141b */
[----:B------:R-:W-:-:S04]  /*100b30*/  IMAD.X R19, R26, 0x1, R14, P2 ;  /* 0x000000011a137824 */ /* 0x000fc800010e060e */
[----:B------:R-:W-:Y:S01]  /*100b40*/  STL [R1+0x98], R8 ;  /* 0x0000980801007387 */ /* 0x000fe20000100800 */
[----:B----4-:R-:W-:-:S03]  /*100b50*/  IADD3 R28, P3, PT, R27, R4, RZ ;  /* 0x000000041b1c7210 */ /* 0x010fc60007f7e0ff */
[----:B------:R-:W-:Y:S02]  /*100b60*/  STL.64 [R1+0xf18], R6 ;  /* 0x000f180601007387 */ /* 0x000fe40000100a00 */
[----:B------:R-:W-:Y:S02]  /*100b70*/  IMAD.X R29, R8, 0x1, R20, P3 ;  /* 0x00000001081d7824 */ /* 0x000fe400018e0614 */
[----:B------:R-:W4:Y:S04]  /*100b80*/  LDL.LU R26, [R1+0x556c] ;  /* 0x00556c00011a7983 */ /* 0x000f280000300800 */
[----:B------:R-:W-:Y:S04]  /*100b90*/  STL.64 [R1+0xf08], R18 ;  /* 0x000f081201007387 */ /* 0x000fe80000100a00 */
[----:B------:R1:W-:Y:S04]  /*100ba0*/  STL.64 [R1+0xf00], R28 ;  /* 0x000f001c01007387 */ /* 0x0003e80000100a00 */
[----:B-1----:R-:W2:Y:S01]  /*100bb0*/  LDL.LU R29, [R1+0x5568] ;  /* 0x00556800011d7983 */ /* 0x002ea20000300800 */
[----:B------:R-:W-:-:S03]  /*100bc0*/  IADD3 R28, P3, PT, R27, R5, RZ ;  /* 0x000000051b1c7210 */ /* 0x000fc60007f7e0ff */
[----:B--2---:R-:W-:Y:S04]  /*100bd0*/  STL [R1+0x5544], R29 ;  /* 0x0055441d01007387 */ /* 0x004fe80000100800 */
[----:B------:R1:W-:Y:S04]  /*100be0*/  STL [R1+0x5540], R5 ;  /* 0x0055400501007387 */ /* 0x0003e80000100800 */
[----:B-1----:R-:W2:Y:S01]  /*100bf0*/  LDL.LU R5, [R1+0x98] ;  /* 0x0000980001057983 */ /* 0x002ea20000300800 */
[----:B---3--:R-:W-:-:S05]  /*100c00*/  IADD3 R6, P1, PT, R27, R3, RZ ;  /* 0x000000031b067210 */ /* 0x008fca0007f3e0ff */
[----:B--2---:R-:W-:-:S05]  /*100c10*/  IMAD.X R7, R5, 0x1, R2, P1 ;  /* 0x0000000105077824 */ /* 0x004fca00008e0602 */
[----:B------:R1:W-:Y:S04]  /*100c20*/  STL.64 [R1+0xef8], R6 ;  /* 0x000ef80601007387 */ /* 0x0003e80000100a00 */
[----:B-1----:R-:W2:Y:S01]  /*100c30*/  LDL.LU.64 R6, [R1+0x5560] ;  /* 0x0055600001067983 */ /* 0x002ea20000300a00 */
[----:B------:R-:W-:-:S05]  /*100c40*/  IADD3 R18, P2, PT, R27, R0, RZ ;  /* 0x000000001b127210 */ /* 0x000fca0007f5e0ff */
[----:B------:R-:W-:Y:S01]  /*100c50*/  IMAD.X R19, R5, 0x1, R21, P2 ;  /* 0x0000000105137824 */ /* 0x000fe200010e0615 */
[----:B--2---:R-:W-:-:S05]  /*100c60*/  IADD3 R8, P1, PT, R27, R7, RZ ;  /* 0x000000071b087210 */ /* 0x004fca0007f3e0ff */
[----:B------:R1:W-:Y:S04]  /*100c70*/  STL [R1+0xe30], R8 ;  /* 0x000e300801007387 */ /* 0x0003e80000100800 */
[----:B-1----:R-:W2:Y:S04]  /*100c80*/  LDL.LU.64 R8, [R1+0x5558] ;  /* 0x0055580001087983 */ /* 0x002ea80000300a00 */
[----:B------:R1:W-:Y:S04]  /*100c90*/  STL.64 [R1+0xee0], R18 ;  /* 0x000ee01201007387 */ /* 0x0003e80000100a00 */
[----:B-1----:R-:W3:Y:S01]  /*100ca0*/  LDL.LU.64 R18, [R1+0x5550] ;  /* 0x0055500001127983 */ /* 0x002ee20000300a00 */
[----:B------:R-:W-:Y:S01]  /*100cb0*/  IMAD.X R29, R5, 0x1, R6, P3 ;  /* 0x00000001051d7824 */ /* 0x000fe200018e0606 */
[----:B--2---:R-:W-:-:S02]  /*100cc0*/  IADD3 R10, P2, PT, R27, R9, RZ ;  /* 0x000000091b0a7210 */ /* 0x004fc40007f5e0ff */
[----:B---3--:R1:W-:Y:S04]  /*100cd0*/  STL.64 [R1+0x5530], R18 ;  /* 0x0055301201007387 */ /* 0x0083e80000100a00 */
[----:B-1----:R0:W2:Y:S04]  /*100ce0*/  LDL.64 R18, [R1+0xe30] ;  /* 0x000e300001127983 */ /* 0x0020a80000100a00 */
[----:B------:R1:W-:Y:S04]  /*100cf0*/  STL [R1+0xd38], R10 ;  /* 0x000d380a01007387 */ /* 0x0003e80000100800 */
[----:B-1----:R-:W3:Y:S04]  /*100d00*/  LDL.LU.64 R10, [R1+0x5548] ;  /* 0x00554800010a7983 */ /* 0x002ee80000300a00 */
[----:B------:R1:W-:Y:S04]  /*100d10*/  STL.64 [R1+0x5538], R6 ;  /* 0x0055380601007387 */ /* 0x0003e80000100a00 */
[----:B-1----:R0:W4:Y:S04]  /*100d20*/  LDL.64 R6, [R1+0xd38] ;  /* 0x000d380001067983 */ /* 0x0021280000100a00 */
[----:B------:R3:W-:Y:S01]  /*100d30*/  STL.64 [R1+0xe38], R28 ;  /* 0x000e381c01007387 */ /* 0x0007e20000100a00 */
[----:B--2---:R-:W-:-:S05]  /*100d40*/  IMAD.X R19, R5, 0x1, R8, P1 ;  /* 0x0000000105137824 */ /* 0x004fca00008e0608 */
[----:B------:R-:W-:Y:S01]  /*100d50*/  STL [R1+0xe34], R19 ;  /* 0x000e341301007387 */ /* 0x000fe20000100800 */
[----:B---3--:R-:W-:-:S03]  /*100d60*/  IADD3 R28, P3, PT, R27, R11, RZ ;  /* 0x0000000b1b1c7210 */ /* 0x008fc60007f7e0ff */
[----:B------:R-:W-:Y:S02]  /*100d70*/  STL.64 [R1+0x5528], R10 ;  /* 0x0055280a01007387 */ /* 0x000fe40000100a00 */
[C---:B------:R-:W-:Y:S02]  /*100d80*/  IMAD.X R29, R5.reuse, 0x1, R12, P3 ;  /* 0x00000001051d7824 */ /* 0x040fe400018e060c */
[----:B----4-:R-:W-:-:S05]  /*100d90*/  IMAD.X R7, R5, 0x1, R10, P2 ;  /* 0x0000000105077824 */ /* 0x010fca00010e060a */
[----:B------:R-:W-:Y:S04]  /*100da0*/  STL [R1+0xd3c], R7 ;  /* 0x000d3c0701007387 */ /* 0x000fe80000100800 */
[----:B------:R1:W-:Y:S04]  /*100db0*/  STL.64 [R1+0xd30], R28 ;  /* 0x000d301c01007387 */ /* 0x0003e80000100a00 */
[----:B-1----:R-:W2:Y:S04]  /*100dc0*/  LDL.LU R29, [R1+0x5544] ;  /* 0x00554400011d7983 */ /* 0x002ea80000300800 */
[----:B------:R1:W-:Y:S04]  /*100dd0*/  STL.64 [R1+0x5520], R12 ;  /* 0x0055200c01007387 */ /* 0x0003e80000100a00 */
[----:B------:R-:W2:Y:S01]  /*100de0*/  LDL.LU R28, [R1+0x88] ;  /* 0x00008800011c7983 */ /* 0x000ea20000300800 */
[----:B------:R-:W-:-:S02]  /*100df0*/  IADD3 R18, P1, PT, R27, R13, RZ ;  /* 0x0000000d1b127210 */ /* 0x000fc40007f3e0ff */
[----:B------:R-:W-:-:S03]  /*100e00*/  SHF.R.S32.HI R27, RZ, 0x1f, R26 ;  /* 0x0000001fff1b7819 */ /* 0x000fc6000001141a */
[----:B------:R-:W-:Y:S01]  /*100e10*/  IMAD.X R19, R5, 0x1, R14, P1 ;  /* 0x0000000105137824 */ /* 0x000fe200008e060e */
[C---:B------:R-:W-:Y:S01]  /*100e20*/  IADD3 R6, P2, PT, R26.reuse, R4, RZ ;  /* 0x000000041a067210 */ /* 0x040fe20007f5e0ff */
[----:B------:R-:W3:Y:S01]  /*100e30*/  LDL.LU R5, [R1+0x5540] ;  /* 0x0055400001057983 */ /* 0x000ee20000300800 */
[----:B-1----:R-:W-:-:S03]  /*100e40*/  IADD3 R12, P3, PT, R26, R3, RZ ;  /* 0x000000031a0c7210 */ /* 0x002fc60007f7e0ff */
[----:B------:R1:W-:Y:S01]  /*100e50*/  STL.64 [R1+0xc30], R18 ;  /* 0x000c301201007387 */ /* 0x0003e20000100a00 */
[C---:B------:R-:W-:Y:S02]  /*100e60*/  IMAD.X R7, R27.reuse, 0x1, R20, P2 ;  /* 0x000000011b077824 */ /* 0x040fe400010e0614 */
[----:B------:R-:W-:-:S03]  /*100e70*/  IMAD.X R13, R27, 0x1, R2, P3 ;  /* 0x000000011b0d7824 */ /* 0x000fc600018e0602 */
[----:B------:R4:W-:Y:S01]  /*100e80*/  STL.64 [R1+0xb38], R6 ;  /* 0x000b380601007387 */ /* 0x0009e20000100a00 */
[----:B-1----:R-:W-:-:S05]  /*100e90*/  IADD3 R18, P1, PT, R26, R0, RZ ;  /* 0x000000001a127210 */ /* 0x002fca0007f3e0ff */
[----:B------:R-:W-:Y:S01]  /*100ea0*/  IMAD.X R19, R27, 0x1, R21, P1 ;  /* 0x000000011b137824 */ /* 0x000fe200008e0615 */
[----:B----4-:R-:W4:Y:S04]  /*100eb0*/  LDL.LU.64 R6, [R1+0x5538] ;  /* 0x0055380001067983 */ /* 0x010f280000300a00 */
[----:B--2---:R-:W-:Y:S04]  /*100ec0*/  STL.64 [R1+0x5518], R28 ;  /* 0x0055181c01007387 */ /* 0x004fe80000100a00 */
[----:B------:R-:W-:Y:S04]  /*100ed0*/  STL.64 [R1+0xb30], R12 ;  /* 0x000b300c01007387 */ /* 0x000fe80000100a00 */
[----:B------:R1:W-:Y:S04]  /*100ee0*/  STL.64 [R1+0xa30], R18 ;  /* 0x000a301201007387 */ /* 0x0003e80000100a00 */
[----:B-1----:R-:W2:Y:S01]  /*100ef0*/  LDL.LU.64 R18, [R1+0x5530] ;  /* 0x0055300001127983 */ /* 0x002ea20000300a00 */
[----:B---3--:R-:W-:-:S02]  /*100f00*/  IADD3 R28, P2, PT, R26, R5, RZ ;  /* 0x000000051a1c7210 */ /* 0x008fc40007f5e0ff */
[C---:B------:R-:W-:Y:S02]  /*100f10*/  IADD3 R10, P1, PT, R26.reuse, R9, RZ ;  /* 0x000000091a0a7210 */ /* 0x040fe40007f3e0ff */
[----:B----4-:R-:W-:Y:S01]  /*100f20*/  IADD3 R12, P3, PT, R26, R7, RZ ;  /* 0x000000071a0c7210 */ /* 0x010fe20007f7e0ff */
[----:B--2---:R1:W-:Y:S02]  /*100f30*/  STL.64 [R1+0x5500], R18 ;  /* 0x0055001201007387 */ /* 0x0043e40000100a00 */
[----:B-1----:R-:W-:Y:S02]  /*100f40*/  IMAD.MOV.U32 R18, RZ, RZ, R27 ;  /* 0x000000ffff127224 */ /* 0x002fe400078e001b */
[----:B------:R-:W2:Y:S02]  /*100f50*/  LDL R19, [R1+0x8c] ;  /* 0x00008c0001137983 */ /* 0x000ea40000100800 */
[C---:B------:R-:W-:Y:S02]  /*100f60*/  IMAD.X R29, R18.reuse, 0x1, R6, P2 ;  /* 0x00000001121d7824 */ /* 0x040fe400010e0606 */
[----:B------:R1:W-:Y:S01]  /*100f70*/  STL [R1+0x920], R10 ;  /* 0x0009200a01007387 */ /* 0x0003e20000100800 */
[----:B------:R-:W-:-:S03]  /*100f80*/  IMAD.X R13, R18, 0x1, R8, P3 ;  /* 0x00000001120d7824 */ /* 0x000fc600018e0608 */
[----:B-1----:R-:W3:Y:S04]  /*100f90*/  LDL.LU.64 R10, [R1+0x5528] ;  /* 0x00552800010a7983 */ /* 0x002ee80000300a00 */
[----:B------:R-:W-:Y:S04]  /*100fa0*/  STL.64 [R1+0x5508], R6 ;  /* 0x0055080601007387 */ /* 0x000fe80000100a00 */
[----:B------:R1:W-:Y:S04]  /*100fb0*/  STL [R1+0x5510], R7 ;  /* 0x0055100701007387 */ /* 0x0003e80000100800 */
[----:B-1----:R0:W4:Y:S04]  /*100fc0*/  LDL.64 R6, [R1+0x920] ;  /* 0x0009200001067983 */ /* 0x0021280000100a00 */
[----:B------:R-:W-:Y:S04]  /*100fd0*/  STL.64 [R1+0x938], R28 ;  /* 0x0009381c01007387 */ /* 0x000fe80000100a00 */
[----:B------:R1:W-:Y:S04]  /*100fe0*/  STL.64 [R1+0x930], R12 ;  /* 0x0009300c01007387 */ /* 0x0003e80000100a00 */
[----:B-1----:R-:W4:Y:S01]  /*100ff0*/  LDL.LU.64 R12, [R1+0x5520] ;  /* 0x00552000010c7983 */ /* 0x002f220000300a00 */
[----:B------:R-:W-:-:S03]  /*101000*/  IMAD.MOV.U32 R27, RZ, RZ, R18 ;  /* 0x000000ffff1b7224 */ /* 0x000fc600078e0012 */
[----:B------:R2:W-:Y:S02]  /*101010*/  STL.64 [R1+0x54f8], R8 ;  /* 0x0054f80801007387 */ /* 0x0005e40000100a00 */
[----:B--2---:R-:W-:Y:S02]  /*101020*/  SHF.R.S32.HI R8, RZ, 0x1f, R19 ;  /* 0x0000001fff087819 */ /* 0x004fe40000011413 */
[----:B---3--:R-:W-:Y:S01]  /*101030*/  IADD3 R28, P2, PT, R26, R11, RZ ;  /* 0x0000000b1a1c7210 */ /* 0x008fe20007f5e0ff */
[----:B----4-:R-:W-:-:S05]  /*101040*/  IMAD.X R7, R27, 0x1, R10, P1 ;  /* 0x000000011b077824 */ /* 0x010fca00008e060a */
[----:B------:R-:W-:Y:S01]  /*101050*/  STL [R1+0x924], R7 ;  /* 0x0009240701007387 */ /* 0x000fe20000100800 */
[----:B------:R-:W-:Y:S01]  /*101060*/  IADD3 R26, P3, PT, R26, R13, RZ ;  /* 0x0000000d1a1a7210 */ /* 0x000fe20007f7e0ff */
[----:B------:R-:W-:Y:S01]  /*101070*/  IMAD.X R29, R27, 0x1, R12, P2 ;  /* 0x000000011b1d7824 */ /* 0x000fe200010e060c */
[----:B------:R-:W-:-:S03]  /*101080*/  IADD3 R18, P2, PT, R19, R3, RZ ;  /* 0x0000000313127210 */ /* 0x000fc60007f5e0ff */
[----:B------:R-:W-:Y:S01]  /*101090*/  IMAD.X R27, R27, 0x1, R14, P3 ;  /* 0x000000011b1b7824 */ /* 0x000fe200018e060e */
[----:B------:R1:W-:Y:S04]  /*1010a0*/  STL.64 [R1+0x878], R28 ;  /* 0x0008781c01007387 */ /* 0x0003e80000100a00 */
[----:B-1----:R-:W2:Y:S04]  /*1010b0*/  LDL.LU.64 R28, [R1+0x5518] ;  /* 0x00551800011c7983 */ /* 0x002ea80000300a00 */
[----:B------:R-:W-:Y:S04]  /*1010c0*/  STL [R1+0x90], R8 ;  /* 0x0000900801007387 */ /* 0x000fe80000100800 */
[----:B------:R1:W-:Y:S04]  /*1010d0*/  STL [R1+0x54f4], R3 ;  /* 0x0054f40301007387 */ /* 0x0003e80000100800 */
[----:B-1----:R-:W3:Y:S04]  /*1010e0*/  LDL.LU R3, [R1+0x8c] ;  /* 0x00008c0001037983 */ /* 0x002ee80000300800 */
[----:B------:R1:W-:Y:S04]  /*1010f0*/  STL.64 [R1+0x860], R26 ;  /* 0x0008601a01007387 */ /* 0x0003e80000100a00 */
[----:B-1----:R-:W4:Y:S01]  /*101100*/  LDL.LU R26, [R1+0x84] ;  /* 0x00008400011a7983 */ /* 0x002f220000300800 */
[----:B------:R-:W-:-:S05]  /*101110*/  IADD3 R6, P1, PT, R19, R4, RZ ;  /* 0x0000000413067210 */ /* 0x000fca0007f3e0ff */
[----:B------:R-:W-:Y:S01]  /*101120*/  IMAD.X R7, R8, 0x1, R20, P1 ;  /* 0x0000000108077824 */ /* 0x000fe200008e0614 */
[----:B----4-:R-:W-:Y:S04]  /*101130*/  STL [R1+0x54f0], R26 ;  /* 0x0054f01a01007387 */ /* 0x010fe80000100800 */
[----:B------:R1:W-:Y:S04]  /*101140*/  STL.64 [R1+0x858], R6 ;  /* 0x0008580601007387 */ /* 0x0003e80000100a00 */
[----:B-1----:R0:W4:Y:S01]  /*101150*/  LDL.LU R7, [R1+0x5510] ;  /* 0x0055100001077983 */ /* 0x0021220000300800 */
[----:B---3--:R-:W-:-:S05]  /*101160*/  IADD3 R6, P1, PT, R3, R5, RZ ;  /* 0x0000000503067210 */ /* 0x008fca0007f3e0ff */
[----:B------:R4:W-:Y:S04]  /*101170*/  STL [R1+0x820], R6 ;  /* 0x0008200601007387 */ /* 0x0009e80000100800 */
[----:B----4-:R-:W3:Y:S04]  /*101180*/  LDL.LU.64 R6, [R1+0x5508] ;  /* 0x0055080001067983 */ /* 0x010ee80000300a00 */
[----:B------:R1:W-:Y:S04]  /*101190*/  STL [R1+0x54e4], R5 ;  /* 0x0054e40501007387 */ /* 0x0003e80000100800 */
[----:B-1----:R-:W4:Y:S02]  /*1011a0*/  LDL.LU R5, [R1+0x90] ;  /* 0x0000900001057983 */ /* 0x002f240000300800 */
[----:B----4-:R-:W-:-:S05]  /*1011b0*/  IMAD.X R19, R5, 0x1, R2, P2 ;  /* 0x0000000105137824 */ /* 0x010fca00010e0602 */
[----:B------:R1:W-:Y:S04]  /*1011c0*/  STL.64 [R1+0x850], R18 ;  /* 0x0008501201007387 */ /* 0x0003e80000100a00 */
[----:B-1----:R-:W4:Y:S01]  /*1011d0*/  LDL.LU.64 R18, [R1+0x5500] ;  /* 0x0055000001127983 */ /* 0x002f220000300a00 */
[C---:B------:R-:W-:Y:S02]  /*1011e0*/  IADD3 R26, P3, PT, R3.reuse, R0, RZ ;  /* 0x00000000031a7210 */ /* 0x040fe40007f7e0ff */
[----:B---3--:R-:W-:Y:S01]  /*1011f0*/  IADD3 R8, P2, PT, R3, R7, RZ ;  /* 0x0000000703087210 */ /* 0x008fe20007f5e0ff */
[----:B----4-:R1:W-:Y:S04]  /*101200*/  STL.64 [R1+0x54e8], R18 ;  /* 0x0054e81201007387 */ /* 0x0103e80000100a00 */
[----:B-1----:R0:W3:Y:S01]  /*101210*/  LDL.64 R18, [R1+0x820] ;  /* 0x0008200001127983 */ /* 0x0020e20000100a00 */
[----:B------:R-:W-:-:S03]  /*101220*/  IMAD.X R27, R5, 0x1, R21, P3 ;  /* 0x00000001051b7824 */ /* 0x000fc600018e0615 */
[----:B------:R1:W-:Y:S04]  /*101230*/  STL [R1+0x818], R8 ;  /* 0x0008180801007387 */ /* 0x0003e80000100800 */
[----:B-1----:R-:W4:Y:S04]  /*101240*/  LDL.LU.64 R8, [R1+0x54f8] ;  /* 0x0054f80001087983 */ /* 0x002f280000300a00 */
[----:B------:R-:W-:Y:S04]  /*101250*/  STL [R1+0x54e0], R21 ;  /* 0x0054e01501007387 */ /* 0x000fe80000100800 */
[----:B------:R-:W-:Y:S04]  /*101260*/  STL.64 [R1+0x828], R26 ;  /* 0x0008281a01007387 */ /* 0x000fe80000100a00 */
[----:B------:R1:W-:Y:S01]  /*101270*/  STL.64 [R1+0x54d8], R6 ;  /* 0x0054d80601007387 */ /* 0x0003e20000100a00 */
[----:B---3--:R-:W-:-:S03]  /*101280*/  IMAD.X R19, R5, 0x1, R6, P1 ;  /* 0x0000000105137824 */ /* 0x008fc600008e0606 */
[----:B-1----:R0:W3:Y:S01]  /*101290*/  LDL.64 R6, [R1+0x818] ;  /* 0x0008180001067983 */ /* 0x0020e20000100a00 */
[----:B------:R-:W-:-:S03]  /*1012a0*/  IADD3 R18, P1, PT, R3, R11, RZ ;  /* 0x0000000b03127210 */ /* 0x000fc60007f3e0ff */
[----:B------:R1:W-:Y:S01]  /*1012b0*/  STL [R1+0x824], R19 ;  /* 0x0008241301007387 */ /* 0x0003e20000100800 */
[----:B----4-:R-:W-:-:S03]  /*1012c0*/  IADD3 R26, P3, PT, R3, R9, RZ ;  /* 0x00000009031a7210 */ /* 0x010fc60007f7e0ff */
[----:B------:R4:W-:Y:S01]  /*1012d0*/  STL.64 [R1+0x54c8], R8 ;  /* 0x0054c80801007387 */ /* 0x0009e20000100a00 */
[----:B--2---:R-:W-:Y:S01]  /*1012e0*/  SHF.R.S32.HI R21, RZ, 0x1f, R28 ;  /* 0x0000001fff157819 */ /* 0x004fe2000001141c */
[C---:B------:R-:W-:Y:S02]  /*1012f0*/  IMAD.X R27, R5.reuse, 0x1, R10, P3 ;  /* 0x00000001051b7824 */ /* 0x040fe400018e060a */
[C---:B-1----:R-:W-:Y:S02]  /*101300*/  IMAD.X R19, R5.reuse, 0x1, R12, P1 ;  /* 0x0000000105137824 */ /* 0x042fe400008e060c */
[----:B---3--:R-:W-:Y:S01]  /*101310*/  IMAD.X R7, R5, 0x1, R8, P2 ;  /* 0x0000000105077824 */ /* 0x008fe200010e0608 */
[----:B----4-:R-:W-:Y:S02]  /*101320*/  IADD3 R8, P2, PT, R3, R13, RZ ;  /* 0x0000000d03087210 */ /* 0x010fe40007f5e0ff */
[----:B------:R-:W2:Y:S04]  /*101330*/  LDL.LU R3, [R1+0x54f4] ;  /* 0x0054f40001037983 */ /* 0x000ea80000300800 */
[----:B------:R-:W-:Y:S04]  /*101340*/  STL [R1+0x81c], R7 ;  /* 0x00081c0701007387 */ /* 0x000fe80000100800 */
[----:B------:R1:W-:Y:S04]  /*101350*/  STL.64 [R1+0x810], R26 ;  /* 0x0008101a01007387 */ /* 0x0003e80000100a00 */
[----:B-1----:R-:W3:Y:S04]  /*101360*/  LDL.LU R26, [R1+0x54f0] ;  /* 0x0054f000011a7983 */ /* 0x002ee80000300800 */
[----:B------:R-:W-:Y:S04]  /*101370*/  STL.64 [R1+0x54d0], R10 ;  /* 0x0054d00a01007387 */ /* 0x000fe80000100a00 */
[----:B------:R-:W-:Y:S04]  /*101380*/  STL [R1+0x8c], R21 ;  /* 0x00008c1501007387 */ /* 0x000fe80000100800 */
[----:B------:R1:W-:Y:S04]  /*101390*/  STL.64 [R1+0x7f8], R18 ;  /* 0x0007f81201007387 */ /* 0x0003e80000100a00 */
[----:B-1----:R-:W4:Y:S04]  /*1013a0*/  LDL.LU.64 R18, [R1+0x54e8] ;  /* 0x0054e80001127983 */ /* 0x002f280000300a00 */
[----:B------:R-:W2:Y:S01]  /*1013b0*/  LDL.LU R27, [R1+0x80] ;  /* 0x00008000011b7983 */ /* 0x000ea20000300800 */
[----:B------:R-:W-:Y:S01]  /*1013c0*/  IMAD.X R9, R5, 0x1, R14, P2 ;  /* 0x0000000105097824 */ /* 0x000fe200010e060e */
[----:B------:R-:W-:-:S02]  /*1013d0*/  IADD3 R6, P3, PT, R28, R4, RZ ;  /* 0x000000041c067210 */ /* 0x000fc40007f7e0ff */
[----:B--2---:R-:W-:Y:S04]  /*1013e0*/  STL [R1+0x5480], R27 ;  /* 0x0054801b01007387 */ /* 0x004fe80000100800 */
[----:B------:R-:W-:Y:S04]  /*1013f0*/  STL [R1+0x5490], R27 ;  /* 0x0054901b01007387 */ /* 0x000fe80000100800 */
[----:B---3--:R-:W-:Y:S04]  /*101400*/  STL [R1+0x54c0], R26 ;  /* 0x0054c01a01007387 */ /* 0x008fe80000100800 */
[----:B------:R-:W2:Y:S01]  /*101410*/  LDL.LU R5, [R1+0x54e4] ;  /* 0x0054e40001057983 */ /* 0x000ea20000300800 */
[----:B------:R-:W-:-:S03]  /*101420*/  IMAD.X R7, R21, 0x1, R20, P3 ;  /* 0x0000000115077824 */ /* 0x000fc600018e0614 */
[----:B------:R-:W-:Y:S04]  /*101430*/  STL.64 [R1+0x7e8], R8 ;  /* 0x0007e80801007387 */ /* 0x000fe80000100a00 */
[----:B----4-:R-:W-:Y:S04]  /*101440*/  STL.64 [R1+0x54b0], R18 ;  /* 0x0054b01201007387 */ /* 0x010fe80000100a00 */
[----:B------:R-:W3:Y:S04]  /*101450*/  LDL.LU R21, [R1+0x54e0] ;  /* 0x0054e00001157983 */ /* 0x000ee80000300800 */
[----:B------:R1:W-:Y:S04]  /*101460*/  STL.64 [R1+0x7e0], R6 ;  /* 0x0007e00601007387 */ /* 0x0003e80000100a00 */
[----:B-1----:R-:W4:Y:S04]  /*101470*/  LDL.LU.64 R6, [R1+0x54d8] ;  /* 0x0054d80001067983 */ /* 0x002f280000300a00 */
[----:B------:R-:W-:Y:S01]  /*101480*/  STL.64 [R1+0x54b8], R14 ;  /* 0x0054b80e01007387 */ /* 0x000fe20000100a00 */
[----:B--2---:R-:W-:-:S03]  /*101490*/  IADD3 R26, P3, PT, R28, R5, RZ ;  /* 0x000000051c1a7210 */ /* 0x004fc60007f7e0ff */
[----:B------:R1:W-:Y:S04]  /*1014a0*/  STL [R1+0x54a8], R5 ;  /* 0x0054a80501007387 */ /* 0x0003e80000100800 */
[----:B-1----:R-:W2:Y:S01]  /*1014b0*/  LDL.LU R5, [R1+0x8c] ;  /* 0x00008c0001057983 */ /* 0x002ea20000300800 */
[C---:B------:R-:W-:Y:S02]  /*1014c0*/  IADD3 R10, P1, PT, R28.reuse, R3, RZ ;  /* 0x000000031c0a7210 */ /* 0x040fe40007f3e0ff */
[----:B------:R-:W-:-:S03]  /*1014d0*/  IADD3 R8, P2, PT, R28, R0, RZ ;  /* 0x000000001c087210 */ /* 0x000fc60007f5e0ff */
[C---:B--2---:R-:W-:Y:S02]  /*1014e0*/  IMAD.X R11, R5.reuse, 0x1, R2, P1 ;  /* 0x00000001050b7824 */ /* 0x044fe400008e0602 */
[----:B---3--:R-:W-:-:S03]  /*1014f0*/  IMAD.X R9, R5, 0x1, R21, P2 ;  /* 0x0000000105097824 */ /* 0x008fc600010e0615 */
[----:B------:R1:W-:Y:S04]  /*101500*/  STL.64 [R1+0x7d8], R10 ;  /* 0x0007d80a01007387 */ /* 0x0003e80000100a00 */
[----:B-1----:R-:W2:Y:S04]  /*101510*/  LDL.LU.64 R10, [R1+0x54d0] ;  /* 0x0054d000010a7983 */ /* 0x002ea80000300a00 */
[----:B------:R1:W-:Y:S04]  /*101520*/  STL.64 [R1+0x7c0], R8 ;  /* 0x0007c00801007387 */ /* 0x0003e80000100a00 */
[----:B-1----:R-:W3:Y:S01]  /*101530*/  LDL.LU.64 R8, [R1+0x54c8] ;  /* 0x0054c80001087983 */ /* 0x002ee20000300a00 */
[----:B----4-:R-:W-:Y:S01]  /*101540*/  IMAD.X R27, R5, 0x1, R6, P3 ;  /* 0x00000001051b7824 */ /* 0x010fe200018e0606 */
[----:B------:R-:W-:-:S02]  /*101550*/  IADD3 R14, P1, PT, R28, R7, RZ ;  /* 0x000000071c0e7210 */ /* 0x000fc40007f3e0ff */
[----:B------:R-:W-:Y:S04]  /*101560*/  STL.64 [R1+0x54a0], R20 ;  /* 0x0054a01401007387 */ /* 0x000fe80000100a00 */
[----:B------:R1:W-:Y:S04]  /*101570*/  STL.64 [R1+0x7b8], R26 ;  /* 0x0007b81a01007387 */ /* 0x0003e80000100a00 */
[----:B-1----:R-:W4:Y:S04]  /*101580*/  LDL.LU R26, [R1+0x54c0] ;  /* 0x0054c000011a7983 */ /* 0x002f280000300800 */
[----:B------:R1:W-:Y:S02]  /*101590*/  STL.64 [R1+0x5498], R6 ;  /* 0x0054980601007387 */ /* 0x0003e40000100a00 */
[----:B-1----:R-:W-:Y:S01]  /*1015a0*/  IMAD.MOV.U32 R7, RZ, RZ, R19 ;  /* 0x000000ffff077224 */ /* 0x002fe200078e0013 */
[----:B---3--:R-:W-:Y:S01]  /*1015b0*/  IADD3 R18, P2, PT, R28, R9, RZ ;  /* 0x000000091c127210 */ /* 0x008fe20007f5e0ff */
[----:B------:R-:W-:-:S04]  /*1015c0*/  IMAD.X R15, R5, 0x1, R8, P1 ;  /* 0x00000001050f7824 */ /* 0x000fc800008e0608 */
[----:B------:R1:W-:Y:S01]  /*1015d0*/  STL [R1+0x778], R18 ;  /* 0x0007781201007387 */ /* 0x0003e20000100800 */
[----:B------:R-:W-:Y:S02]  /*1015e0*/  IMAD.MOV.U32 R6, RZ, RZ, R18 ;  /* 0x000000ffff067224 */ /* 0x000fe400078e0012 */
[C---:B--2---:R-:W-:Y:S01]  /*1015f0*/  IMAD.X R7, R5.reuse, 0x1, R10, P2 ;  /* 0x0000000105077824 */ /* 0x044fe200010e060a */
[----:B-1----:R-:W-:Y:S01]  /*101600*/  IADD3 R18, P3, PT, R28, R11, RZ ;  /* 0x0000000b1c127210 */ /* 0x002fe20007f7e0ff */
[----:B------:R1:W-:Y:S04]  /*101610*/  STL.64 [R1+0x7b0], R14 ;  /* 0x0007b00e01007387 */ /* 0x0003e80000100a00 */
[----:B------:R-:W-:Y:S01]  /*101620*/  IMAD.X R19, R5, 0x1, R12, P3 ;  /* 0x0000000105137824 */ /* 0x000fe200018e060c */
[----:B-1----:R-:W2:Y:S04]  /*101630*/  LDL.LU.64 R14, [R1+0x54b8] ;  /* 0x0054b800010e7983 */ /* 0x002ea80000300a00 */
[----:B------:R-:W-:Y:S04]  /*101640*/  STL [R1+0x77c], R7 ;  /* 0x00077c0701007387 */ /* 0x000fe80000100800 */
[----:B------:R1:W-:Y:S04]  /*101650*/  STL.64 [R1+0x770], R18 ;  /* 0x0007701201007387 */ /* 0x0003e80000100a00 */
[----:B-1----:R-:W3:Y:S01]  /*101660*/  LDL.LU.64 R18, [R1+0x54b0] ;  /* 0x0054b00001127983 */ /* 0x002ee20000300a00 */
[----:B----4-:R-:W-:-:S02]  /*101670*/  SHF.R.S32.HI R27, RZ, 0x1f, R26 ;  /* 0x0000001fff1b7819 */ /* 0x010fc4000001141a */
[----:B------:R-:W-:-:S03]  /*101680*/  IADD3 R20, P1, PT, R28, R13, RZ ;  /* 0x0000000d1c147210 */ /* 0x000fc60007f3e0ff */
[----:B------:R-:W-:Y:S04]  /*101690*/  STL [R1+0x88], R27 ;  /* 0x0000881b01007387 */ /* 0x000fe80000100800 */
[----:B------:R-:W-:Y:S04]  /*1016a0*/  STL.64 [R1+0x5488], R12 ;  /* 0x0054880c01007387 */ /* 0x000fe80000100a00 */
[----:B---3--:R-:W-:Y:S04]  /*1016b0*/  STL.64 [R1+0x5470], R18 ;  /* 0x0054701201007387 */ /* 0x008fe80000100a00 */
[----:B------:R-:W3:Y:S01]  /*1016c0*/  LDL.LU R28, [R1+0x7c] ;  /* 0x00007c00011c7983 */ /* 0x000ee20000300800 */
[----:B--2---:R-:W-:Y:S01]  /*1016d0*/  IMAD.X R21, R5, 0x1, R14, P1 ;  /* 0x0000000105157824 */ /* 0x004fe200008e060e */
[----:B------:R-:W-:-:S02]  /*1016e0*/  IADD3 R6, P2, PT, R26, R4, RZ ;  /* 0x000000041a067210 */ /* 0x000fc40007f5e0ff */
[----:B---3--:R-:W-:Y:S04]  /*1016f0*/  STL [R1+0x5468], R28 ;  /* 0x0054681c01007387 */ /* 0x008fe80000100800 */
[----:B------:R-:W2:Y:S04]  /*101700*/  LDL.LU R5, [R1+0x54a8] ;  /* 0x0054a80001057983 */ /* 0x000ea80000300800 */
[----:B------:R1:W-:Y:S04]  /*101710*/  STL.64 [R1+0x750], R20 ;  /* 0x0007501401007387 */ /* 0x0003e80000100a00 */
[----:B-1----:R-:W3:Y:S01]  /*101720*/  LDL.LU.64 R20, [R1+0x54a0] ;  /* 0x0054a00001147983 */ /* 0x002ee20000300a00 */
[----:B------:R-:W-:Y:S01]  /*101730*/  IADD3 R12, P3, PT, R26, R3, RZ ;  /* 0x000000031a0c7210 */ /* 0x000fe20007f7e0ff */
[----:B---3--:R-:W-:-:S05]  /*101740*/  IMAD.X R7, R27, 0x1, R20, P2 ;  /* 0x000000011b077824 */ /* 0x008fca00010e0614 */
[----:B------:R1:W-:Y:S04]  /*101750*/  STL.64 [R1+0x768], R6 ;  /* 0x0007680601007387 */ /* 0x0003e80000100a00 */
[----:B-1----:R-:W3:Y:S01]  /*101760*/  LDL.LU.64 R6, [R1+0x5498] ;  /* 0x0054980001067983 */ /* 0x002ee20000300a00 */
[C---:B------:R-:W-:Y:S01]  /*101770*/  IADD3 R18, P1, PT, R26.reuse, R0, RZ ;  /* 0x000000001a127210 */ /* 0x040fe20007f3e0ff */
[----:B------:R-:W-:Y:S02]  /*101780*/  IMAD.X R13, R27, 0x1, R2, P3 ;  /* 0x000000011b0d7824 */ /* 0x000fe400018e0602 */
[----:B------:R-:W-:Y:S04]  /*101790*/  STL.64 [R1+0x5478], R14 ;  /* 0x0054780e01007387 */ /* 0x000fe80000100a00 */
[----:B------:R-:W-:Y:S04]  /*1017a0*/  STL [R1+0x748], R18 ;  /* 0x0007481201007387 */ /* 0x000fe80000100800 */
[----:B------:R0:W4:Y:S04]  /*1017b0*/  LDL.LU R27, [R1+0x5490] ;  /* 0x00549000011b7983 */ /* 0x0001280000300800 */
[----:B------:R3:W-:Y:S02]  /*1017c0*/  STL.64 [R1+0x760], R12 ;  /* 0x0007600c01007387 */ /* 0x0007e40000100a00 */
[----:B---3--:R-:W-:-:S02]  /*1017d0*/  IADD3 R12, P3, PT, R26, R7, RZ ;  /* 0x000000071a0c7210 */ /* 0x008fc40007f7e0ff */
[----:B------:R1:W-:Y:S04]  /*1017e0*/  STL [R1+0x546c], R7 ;  /* 0x00546c0701007387 */ /* 0x0003e80000100800 */
[----:B-1----:R-:W3:Y:S01]  /*1017f0*/  LDL.LU R7, [R1+0x88] ;  /* 0x0000880001077983 */ /* 0x002ee20000300800 */
[----:B------:R-:W-:Y:S01]  /*101800*/  IMAD.MOV.U32 R14, RZ, RZ, R18 ;  /* 0x000000ffff0e7224 */ /* 0x000fe200078e0012 */
[----:B--2---:R-:W-:Y:S01]  /*101810*/  IADD3 R18, P2, PT, R26, R5, RZ ;  /* 0x000000051a127210 */ /* 0x004fe20007f5e0ff */
[----:B------:R-:W-:Y:S02]  /*101820*/  IMAD.MOV.U32 R15, RZ, RZ, R19 ;  /* 0x000000ffff0f7224 */ /* 0x000fe400078e0013 */
[C---:B---3--:R-:W-:Y:S02]  /*101830*/  IMAD.X R15, R7.reuse, 0x1, R21, P1 ;  /* 0x00000001070f7824 */ /* 0x048fe400008e0615 */
[----:B------:R-:W-:-:S02]  /*101840*/  IMAD.X R19, R7, 0x1, R6, P2 ;  /* 0x0000000107137824 */ /* 0x000fc400010e0606 */
[----:B------:R-:W-:Y:S01]  /*101850*/  IMAD.X R13, R7, 0x1, R8, P3 ;  /* 0x00000001070d7824 */ /* 0x000fe200018e0608 */
[----:B------:R-:W-:Y:S04]  /*101860*/  STL [R1+0x74c], R15 ;  /* 0x00074c0f01007387 */ /* 0x000fe80000100800 */
[----:B------:R-:W-:Y:S04]  /*101870*/  STL.64 [R1+0x740], R18 ;  /* 0x0007401201007387 */ /* 0x000fe80000100a00 */
[----:B------:R1:W-:Y:S04]  /*101880*/  STL.64 [R1+0x738], R12 ;  /* 0x0007380c01007387 */ /* 0x0003e80000100a00 */
[----:B-1----:R-:W2:Y:S01]  /*101890*/  LDL.LU.64 R12, [R1+0x5488] ;  /* 0x00548800010c7983 */ /* 0x002ea20000300a00 */
[----:B------:R-:W-:-:S02]  /*1018a0*/  IADD3 R14, P1, PT, R26, R9, RZ ;  /* 0x000000091a0e7210 */ /* 0x000fc40007f3e0ff */
[----:B------:R-:W-:-:S03]  /*1018b0*/  IADD3 R18, P2, PT, R26, R11, RZ ;  /* 0x0000000b1a127210 */ /* 0x000fc60007f5e0ff */
[C---:B------:R-:W-:Y:S01]  /*1018c0*/  IMAD.X R15, R7.reuse, 0x1, R10, P1 ;  /* 0x00000001070f7824 */ /* 0x040fe200008e060a */
[----:B--2---:R-:W-:Y:S01]  /*1018d0*/  IADD3 R26, P3, PT, R26, R13, RZ ;  /* 0x0000000d1a1a7210 */ /* 0x004fe20007f7e0ff */
[----:B------:R-:W-:-:S04]  /*1018e0*/  IMAD.X R19, R7, 0x1, R12, P2 ;  /* 0x0000000107137824 */ /* 0x000fc800010e060c */
[----:B------:R-:W-:Y:S04]  /*1018f0*/  STL [R1+0x718], R26 ;  /* 0x0007181a01007387 */ /* 0x000fe80000100800 */
[----:B----4-:R-:W2:Y:S04]  /*101900*/  LDL.LU R27, [R1+0x5480] ;  /* 0x00548000011b7983 */ /* 0x010ea80000300800 */
[----:B------:R1:W-:Y:S04]  /*101910*/  STL.64 [R1+0x730], R14 ;  /* 0x0007300e01007387 */ /* 0x0003e80000100a00 */
[----:B-1----:R-:W3:Y:S04]  /*101920*/  LDL.LU.64 R14, [R1+0x5478] ;  /* 0x00547800010e7983 */ /* 0x002ee80000300a00 */
[----:B------:R-:W-:Y:S04]  /*101930*/  STL.64 [R1+0x5460], R10 ;  /* 0x0054600a01007387 */ /* 0x000fe80000100a00 */
[----:B------:R1:W-:Y:S04]  /*101940*/  STL.64 [R1+0x728], R18 ;  /* 0x0007281201007387 */ /* 0x0003e80000100a00 */
[----:B-1----:R-:W4:Y:S04]  /*101950*/  LDL.LU.64 R18, [R1+0x5470] ;  /* 0x0054700001127983 */ /* 0x002f280000300a00 */
[----:B------:R-:W-:Y:S04]  /*101960*/  STL.64 [R1+0x5458], R12 ;  /* 0x0054580c01007387 */ /* 0x000fe80000100a00 */
[----:B----4-:R-:W-:Y:S04]  /*101970*/  STL.64 [R1+0x5448], R18 ;  /* 0x0054481201007387 */ /* 0x010fe80000100a00 */
[----:B------:R1:W-:Y:S04]  /*101980*/  STL [R1+0x5450], R19 ;  /* 0x0054501301007387 */ /* 0x0003e80000100800 */
[----:B-1----:R0:W3:Y:S01]  /*101990*/  LDL.64 R18, [R1+0x718] ;  /* 0x0007180001127983 */ /* 0x0020e20000100a00 */
[----:B--2---:R-:W-:-:S02]  /*1019a0*/  SHF.R.S32.HI R28, RZ, 0x1f, R27 ;  /* 0x0000001fff1c7819 */ /* 0x004fc4000001141b */
[C---:B------:R-:W-:Y:S01]  /*1019b0*/  IADD3 R10, P1, PT, R27.reuse, R4, RZ ;  /* 0x000000041b0a7210 */ /* 0x040fe20007f3e0ff */
[----:B------:R-:W2:Y:S01]  /*1019c0*/  LDL.LU R26, [R1+0x78] ;  /* 0x00007800011a7983 */ /* 0x000ea20000300800 */
[----:B------:R-:W-:-:S03]  /*1019d0*/  IADD3 R12, P2, PT, R27, R3, RZ ;  /* 0x000000031b0c7210 */ /* 0x000fc60007f5e0ff */
[C---:B------:R-:W-:Y:S02]  /*1019e0*/  IMAD.X R11, R28.reuse, 0x1, R20, P1 ;  /* 0x000000011c0b7824 */ /* 0x040fe400008e0614 */
[C---:B------:R-:W-:Y:S02]  /*1019f0*/  IMAD.X R13, R28.reuse, 0x1, R2, P2 ;  /* 0x000000011c0d7824 */ /* 0x040fe400010e0602 */
[----:B---3--:R-:W-:Y:S01]  /*101a00*/  IMAD.X R19, R7, 0x1, R14, P3 ;  /* 0x0000000107137824 */ /* 0x008fe200018e060e */
[----:B------:R-:W-:Y:S01]  /*101a10*/  IADD3 R18, P3, PT, R27, R0, RZ ;  /* 0x000000001b127210 */ /* 0x000fe20007f7e0ff */
[----:B------:R-:W3:Y:S04]  /*101a20*/  LDL.LU R7, [R1+0x546c] ;  /* 0x00546c0001077983 */ /* 0x000ee80000300800 */
[----:B------:R1:W-:Y:S04]  /*101a30*/  STL [R1+0x71c], R19 ;  /* 0x00071c1301007387 */ /* 0x0003e80000100800 */
[----:B------:R4:W-:Y:S04]  /*101a40*/  STL.64 [R1+0x710], R10 ;  /* 0x0007100a01007387 */ /* 0x0009e80000100a00 */
[----:B------:R-:W-:Y:S01]  /*101a50*/  STL.64 [R1+0x708], R12 ;  /* 0x0007080c01007387 */ /* 0x000fe20000100a00 */
[----:B-1----:R-:W-:-:S03]  /*101a60*/  IMAD.X R19, R28, 0x1, R21, P3 ;  /* 0x000000011c137824 */ /* 0x002fc600018e0615 */
[----:B------:R-:W2:Y:S04]  /*101a70*/  LDL.LU R28, [R1+0x5468] ;  /* 0x00546800011c7983 */ /* 0x000ea80000300800 */
[----:B------:R1:W-:Y:S01]  /*101a80*/  STL.64 [R1+0x5440], R20 ;  /* 0x0054401401007387 */ /* 0x0003e20000100a00 */
[----:B----4-:R-:W-:Y:S02]  /*101a90*/  IADD3 R10, P1, PT, R27, R5, RZ ;  /* 0x000000051b0a7210 */ /* 0x010fe40007f3e0ff */
[----:B-1----:R-:W-:Y:S01]  /*101aa0*/  SHF.R.S32.HI R21, RZ, 0x1f, R27 ;  /* 0x0000001fff157819 */ /* 0x002fe2000001141b */
[----:B------:R-:W-:Y:S04]  /*101ab0*/  STL.64 [R1+0x700], R18 ;  /* 0x0007001201007387 */ /* 0x000fe80000100a00 */
[----:B------:R-:W-:-:S05]  /*101ac0*/  IMAD.X R11, R21, 0x1, R6, P1 ;  /* 0x00000001150b7824 */ /* 0x000fca00008e0606 */
[----:B------:R1:W-:Y:S04]  /*101ad0*/  STL.64 [R1+0x6e8], R10 ;  /* 0x0006e80a01007387 */ /* 0x0003e80000100a00 */
[----:B-1----:R-:W4:Y:S01]  /*101ae0*/  LDL.LU.64 R10, [R1+0x5460] ;  /* 0x00546000010a7983 */ /* 0x002f220000300a00 */
[C---:B------:R-:W-:Y:S02]  /*101af0*/  IADD3 R18, P3, PT, R27.reuse, R9, RZ ;  /* 0x000000091b127210 */ /* 0x040fe40007f7e0ff */
[----:B---3--:R-:W-:Y:S01]  /*101b00*/  IADD3 R12, P2, PT, R27, R7, RZ ;  /* 0x000000071b0c7210 */ /* 0x008fe20007f5e0ff */
[----:B------:R-:W-:Y:S04]  /*101b10*/  STL.64 [R1+0x5438], R6 ;  /* 0x0054380601007387 */ /* 0x000fe80000100a00 */
[----:B------:R-:W-:-:S05]  /*101b20*/  IMAD.X R13, R21, 0x1, R8, P2 ;  /* 0x00000001150d7824 */ /* 0x000fca00010e0608 */
[----:B------:R1:W-:Y:S04]  /*101b30*/  STL.64 [R1+0x6e0], R12 ;  /* 0x0006e00c01007387 */ /* 0x0003e80000100a00 */
[----:B-1----:R-:W3:Y:S04]  /*101b40*/  LDL.LU.64 R12, [R1+0x5458] ;  /* 0x00545800010c7983 */ /* 0x002ee80000300a00 */
[----:B------:R1:W-:Y:S01]  /*101b50*/  STL.64 [R1+0x5430], R8 ;  /* 0x0054300801007387 */ /* 0x0003e20000100a00 */
[----:B--2---:R-:W-:Y:S01]  /*101b60*/  SHF.R.S32.HI R7, RZ, 0x1f, R28 ;  /* 0x0000001fff077819 */ /* 0x004fe2000001141c */
[----:B-1----:R-:W-:-:S04]  /*101b70*/  IMAD.MOV.U32 R8, RZ, RZ, R21 ;  /* 0x000000ffff087224 */ /* 0x002fc800078e0015 */
[----:B----4-:R-:W-:-:S05]  /*101b80*/  IMAD.X R19, R8, 0x1, R10, P3 ;  /* 0x0000000108137824 */ /* 0x010fca00018e060a */
[----:B------:R1:W-:Y:S04]  /*101b90*/  STL.64 [R1+0x6d8], R18 ;  /* 0x0006d81201007387 */ /* 0x0003e80000100a00 */
[----:B------:R-:W-:Y:S04]  /*101ba0*/  STL [R1+0x80], R7 ;  /* 0x0000800701007387 */ /* 0x000fe80000100800 */
[----:B-1----:R0:W2:Y:S01]  /*101bb0*/  LDL.LU R19, [R1+0x5450] ;  /* 0x0054500001137983 */ /* 0x0020a20000300800 */
[----:B------:R-:W-:-:S05]  /*101bc0*/  IADD3 R18, P3, PT, R28, R4, RZ ;  /* 0x000000041c127210 */ /* 0x000fca0007f7e0ff */
[----:B------:R2:W-:Y:S01]  /*101bd0*/  STL [R1+0x6a8], R18 ;  /* 0x0006a81201007387 */ /* 0x0005e20000100800 */
[----:B------:R-:W-:-:S03]  /*101be0*/  IADD3 R6, P1, PT, R27, R11, RZ ;  /* 0x0000000b1b067210 */ /* 0x000fc60007f3e0ff */
[----:B--2---:R-:W2:Y:S02]  /*101bf0*/  LDL.LU.64 R18, [R1+0x5448] ;  /* 0x0054480001127983 */ /* 0x004ea40000300a00 */
[----:B---3--:R-:W-:Y:S01]  /*101c00*/  IMAD.X R7, R8, 0x1, R12, P1 ;  /* 0x0000000108077824 */ /* 0x008fe200008e060c */
[----:B------:R-:W-:-:S04]  /*101c10*/  IADD3 R20, P2, PT, R27, R13, RZ ;  /* 0x0000000d1b147210 */ /* 0x000fc80007f5e0ff */
[----:B------:R-:W-:Y:S04]  /*101c20*/  STL.64 [R1+0x6d0], R6 ;  /* 0x0006d00601007387 */ /* 0x000fe80000100a00 */
[----:B--2---:R1:W-:Y:S04]  /*101c30*/  STL.64 [R1+0x5420], R18 ;  /* 0x0054201201007387 */ /* 0x0043e80000100a00 */
[----:B-1----:R0:W2:Y:S04]  /*101c40*/  LDL.64 R18, [R1+0x6a8] ;  /* 0x0006a80001127983 */ /* 0x0020a80000100a00 */
[----:B------:R-:W3:Y:S01]  /*101c50*/  LDL.LU R27, [R1+0x74] ;  /* 0x00007400011b7983 */ /* 0x000ee20000300800 */
[----:B------:R-:W-:-:S03]  /*101c60*/  IMAD.X R21, R8, 0x1, R14, P2 ;  /* 0x0000000108157824 */ /* 0x000fc600010e060e */
[----:B---3--:R1:W-:Y:S04]  /*101c70*/  STL [R1+0x5418], R27 ;  /* 0x0054181b01007387 */ /* 0x0083e80000100800 */
[----:B-1----:R-:W3:Y:S04]  /*101c80*/  LDL.LU R27, [R1+0x80] ;  /* 0x00008000011b7983 */ /* 0x002ee80000300800 */
[----:B------:R1:W-:Y:S04]  /*101c90*/  STL.64 [R1+0x6c0], R20 ;  /* 0x0006c01401007387 */ /* 0x0003e80000100a00 */
[----:B-1----:R-:W2:Y:S01]  /*101ca0*/  LDL.LU.64 R20, [R1+0x5440] ;  /* 0x0054400001147983 */ /* 0x002ea20000300a00 */
[----:B------:R-:W-:-:S03]  /*101cb0*/  IADD3 R6, P1, PT, R28, R3, RZ ;  /* 0x000000031c067210 */ /* 0x000fc60007f3e0ff */
[----:B------:R-:W-:Y:S02]  /*101cc0*/  STL.64 [R1+0x5428], R14 ;  /* 0x0054280e01007387 */ /* 0x000fe40000100a00 */
[C---:B---3--:R-:W-:Y:S02]  /*101cd0*/  IMAD.X R7, R27.reuse, 0x1, R2, P1 ;  /* 0x000000011b077824 */ /* 0x048fe400008e0602 */
[----:B--2---:R-:W-:-:S05]  /*101ce0*/  IMAD.X R19, R27, 0x1, R20, P3 ;  /* 0x000000011b137824 */ /* 0x004fca00018e0614 */
[----:B------:R-:W-:Y:S04]  /*101cf0*/  STL [R1+0x6ac], R19 ;  /* 0x0006ac1301007387 */ /* 0x000fe80000100800 */
[----:B------:R1:W-:Y:S04]  /*101d00*/  STL.64 [R1+0x6a0], R6 ;  /* 0x0006a00601007387 */ /* 0x0003e80000100a00 */
[----:B-1----:R-:W2:Y:S01]  /*101d10*/  LDL.LU.64 R6, [R1+0x5438] ;  /* 0x0054380001067983 */ /* 0x002ea20000300a00 */
[C---:B------:R-:W-:Y:S02]  /*101d20*/  IADD3 R14, P2, PT, R28.reuse, R0, RZ ;  /* 0x000000001c0e7210 */ /* 0x040fe40007f5e0ff */
[----:B------:R-:W-:-:S03]  /*101d30*/  IADD3 R18, P3, PT, R28, R5, RZ ;  /* 0x000000051c127210 */ /* 0x000fc60007f7e0ff */
[C---:B------:R-:W-:Y:S01]  /*101d40*/  IMAD.X R15, R27.reuse, 0x1, R21, P2 ;  /* 0x000000011b0f7824 */ /* 0x040fe200010e0615 */
[----:B--2---:R-:W-:Y:S01]  /*101d50*/  IADD3 R8, P1, PT, R28, R7, RZ ;  /* 0x000000071c087210 */ /* 0x004fe20007f3e0ff */
[----:B------:R-:W-:-:S04]  /*101d60*/  IMAD.X R19, R27, 0x1, R6, P3 ;  /* 0x000000011b137824 */ /* 0x000fc800018e0606 */
[----:B------:R1:W-:Y:S04]  /*101d70*/  STL [R1+0x678], R8 ;  /* 0x0006780801007387 */ /* 0x0003e80000100800 */
[----:B-1----:R-:W2:Y:S04]  /*101d80*/  LDL.LU.64 R8, [R1+0x5430] ;  /* 0x0054300001087983 */ /* 0x002ea80000300a00 */
[----:B------:R-:W-:Y:S04]  /*101d90*/  STL.64 [R1+0x688], R14 ;  /* 0x0006880e01007387 */ /* 0x000fe80000100a00 */
[----:B------:R1:W-:Y:S04]  /*101da0*/  STL.64 [R1+0x5410], R6 ;  /* 0x0054100601007387 */ /* 0x0003e80000100a00 */
[----:B-1----:R0:W3:Y:S04]  /*101db0*/  LDL.64 R6, [R1+0x678] ;  /* 0x0006780001067983 */ /* 0x0020e80000100a00 */
[----:B------:R1:W-:Y:S02]  /*101dc0*/  STL.64 [R1+0x680], R18 ;  /* 0x0006801201007387 */ /* 0x0003e40000100a00 */
[----:B-1----:R-:W-:-:S05]  /*101dd0*/  IADD3 R18, P3, PT, R28, R11, RZ ;  /* 0x0000000b1c127210 */ /* 0x002fca0007f7e0ff */
[C---:B------:R-:W-:Y:S01]  /*101de0*/  IMAD.X R19, R27.reuse, 0x1, R12, P3 ;  /* 0x000000011b137824 */ /* 0x040fe200018e060c */
[----:B--2---:R-:W-:Y:S01]  /*101df0*/  IADD3 R14, P2, PT, R28, R9, RZ ;  /* 0x000000091c0e7210 */ /* 0x004fe20007f5e0ff */
[----:B------:R-:W-:Y:S04]  /*101e00*/  STL.64 [R1+0x5408], R8 ;  /* 0x0054080801007387 */ /* 0x000fe80000100a00 */
[C---:B------:R-:W-:Y:S02]  /*101e10*/  IMAD.X R15, R27.reuse, 0x1, R10, P2 ;  /* 0x000000011b0f7824 */ /* 0x040fe400010e060a */
[----:B---3--:R-:W-:-:S05]  /*101e20*/  IMAD.X R7, R27, 0x1, R8, P1 ;  /* 0x000000011b077824 */ /* 0x008fca00008e0608 */
[----:B------:R1:W-:Y:S02]  /*101e30*/  STL [R1+0x67c], R7 ;  /* 0x00067c0701007387 */ /* 0x0003e40000100800 */
[----:B-1----:R-:W-:-:S05]  /*101e40*/  SHF.R.S32.HI R7, RZ, 0x1f, R26 ;  /* 0x0000001fff077819 */ /* 0x002fca000001141a */
[----:B------:R-:W-:Y:S04]  /*101e50*/  STL [R1+0x7c], R7 ;  /* 0x00007c0701007387 */ /* 0x000fe80000100800 */
[----:B------:R1:W-:Y:S04]  /*101e60*/  STL.64 [R1+0x670], R14 ;  /* 0x0006700e01007387 */ /* 0x0003e80000100a00 */
[----:B-1----:R-:W2:Y:S04]  /*101e70*/  LDL.LU.64 R14, [R1+0x5428] ;  /* 0x00542800010e7983 */ /* 0x002ea80000300a00 */
[----:B------:R1:W-:Y:S04]  /*101e80*/  STL.64 [R1+0x658], R18 ;  /* 0x0006581201007387 */ /* 0x0003e80000100a00 */
[----:B-1----:R-:W3:Y:S01]  /*101e90*/  LDL.LU.64 R18, [R1+0x5420] ;  /* 0x0054200001127983 */ /* 0x002ee20000300a00 */
[----:B------:R-:W-:-:S03]  /*101ea0*/  IADD3 R6, P1, PT, R28, R13, RZ ;  /* 0x0000000d1c067210 */ /* 0x000fc60007f3e0ff */
[----:B---3--:R-:W-:Y:S04]  /*101eb0*/  STL.64 [R1+0x53e8], R18 ;  /* 0x0053e81201007387 */ /* 0x008fe80000100a00 */
[----:B------:R-:W3:Y:S01]  /*101ec0*/  LDL.LU R28, [R1+0x70] ;  /* 0x00007000011c7983 */ /* 0x000ee20000300800 */
[C---:B------:R-:W-:Y:S01]  /*101ed0*/  IADD3 R8, P2, PT, R26.reuse, R4, RZ ;  /* 0x000000041a087210 */ /* 0x040fe20007f5e0ff */
[----:B--2---:R-:W-:Y:S02]  /*101ee0*/  IMAD.X R7, R27, 0x1, R14, P1 ;  /* 0x000000011b077824 */ /* 0x004fe400008e060e */
[----:B---3--:R1:W-:Y:S04]  /*101ef0*/  STL [R1+0x53e0], R28 ;  /* 0x0053e01c01007387 */ /* 0x0083e80000100800 */
[----:B-1----:R-:W2:Y:S01]  /*101f00*/  LDL.LU R28, [R1+0x7c] ;  /* 0x00007c00011c7983 */ /* 0x002ea20000300800 */
[----:B------:R-:W-:-:S03]  /*101f10*/  IADD3 R18, P3, PT, R26, R3, RZ ;  /* 0x000000031a127210 */ /* 0x000fc60007f7e0ff */
[----:B------:R-:W3:Y:S04]  /*101f20*/  LDL.LU R27, [R1+0x5418] ;  /* 0x00541800011b7983 */ /* 0x000ee80000300800 */
[----:B------:R-:W-:Y:S04]  /*101f30*/  STL [R1+0x618], R18 ;  /* 0x0006181201007387 */ /* 0x000fe80000100800 */
[----:B------:R1:W-:Y:S04]  /*101f40*/  STL.64 [R1+0x628], R6 ;  /* 0x0006280601007387 */ /* 0x0003e80000100a00 */
[----:B-1----:R-:W4:Y:S04]  /*101f50*/  LDL.LU.64 R6, [R1+0x5410] ;  /* 0x0054100001067983 */ /* 0x002f280000300a00 */
[----:B------:R-:W-:Y:S04]  /*101f60*/  STL.64 [R1+0x53f0], R14 ;  /* 0x0053f00e01007387 */ /* 0x000fe80000100a00 */
[----:B------:R-:W-:Y:S01]  /*101f70*/  STL [R1+0x53f8], R15 ;  /* 0x0053f80f01007387 */ /* 0x000fe20000100800 */
[----:B--2---:R-:W-:-:S05]  /*101f80*/  IMAD.X R9, R28, 0x1, R20, P2 ;  /* 0x000000011c097824 */ /* 0x004fca00010e0614 */
[----:B------:R1:W-:Y:S04]  /*101f90*/  STL.64 [R1+0x620], R8 ;  /* 0x0006200801007387 */ /* 0x0003e80000100a00 */
[----:B-1----:R-:W2:Y:S04]  /*101fa0*/  LDL.LU.64 R8, [R1+0x5408] ;  /* 0x0054080001087983 */ /* 0x002ea80000300a00 */
[----:B------:R1:W-:Y:S04]  /*101fb0*/  STL.64 [R1+0x5400], R24 ;  /* 0x0054001801007387 */ /* 0x0003e80000100a00 */
[----:B-1----:R0:W2:Y:S01]  /*101fc0*/  LDL.64 R24, [R1+0x618] ;  /* 0x0006180001187983 */ /* 0x0020a20000100a00 */
[----:B------:R-:W-:-:S02]  /*101fd0*/  IADD3 R14, P1, PT, R26, R0, RZ ;  /* 0x000000001a0e7210 */ /* 0x000fc40007f3e0ff */
[----:B------:R-:W-:-:S03]  /*101fe0*/  IADD3 R18, P2, PT, R26, R5, RZ ;  /* 0x000000051a127210 */ /* 0x000fc60007f5e0ff */
[C---:B------:R-:W-:Y:S02]  /*101ff0*/  IMAD.X R15, R28.reuse, 0x1, R21, P1 ;  /* 0x000000011c0f7824 */ /* 0x040fe400008e0615 */
[C---:B----4-:R-:W-:Y:S02]  /*102000*/  IMAD.X R19, R28.reuse, 0x1, R6, P2 ;  /* 0x000000011c137824 */ /* 0x050fe400010e0606 */
[----:B--2---:R-:W-:Y:S01]  /*102010*/  IMAD.X R25, R28, 0x1, R2, P3 ;  /* 0x000000011c197824 */ /* 0x004fe200018e0602 */
[----:B------:R-:W-:-:S04]  /*102020*/  IADD3 R24, P3, PT, R26, R7, RZ ;  /* 0x000000071a187210 */ /* 0x000fc80007f7e0ff */
[----:B------:R1:W-:Y:S04]  /*102030*/  STL [R1+0x61c], R25 ;  /* 0x00061c1901007387 */ /* 0x0003e80000100800 */
[----:B------:R2:W-:Y:S04]  /*102040*/  STL.64 [R1+0x5f0], R14 ;  /* 0x0005f00e01007387 */ /* 0x0005e80000100a00 */
[----:B------:R3:W-:Y:S01]  /*102050*/  STL.64 [R1+0x53d8], R6 ;  /* 0x0053d80601007387 */ /* 0x0007e20000100a00 */
[----:B-1----:R-:W-:Y:S01]  /*102060*/  IMAD.X R25, R28, 0x1, R8, P3 ;  /* 0x000000011c197824 */ /* 0x002fe200018e0608 */
[----:B--2---:R-:W-:-:S02]  /*102070*/  IADD3 R14, P1, PT, R26, R9, RZ ;  /* 0x000000091a0e7210 */ /* 0x004fc40007f3e0ff */
[----:B------:R-:W-:Y:S01]  /*102080*/  STL.64 [R1+0x5e8], R18 ;  /* 0x0005e81201007387 */ /* 0x000fe20000100a00 */
[----:B---3--:R-:W-:Y:S02]  /*102090*/  SHF.R.S32.HI R7, RZ, 0x1f, R27 ;  /* 0x0000001fff077819 */ /* 0x008fe4000001141b */
[----:B------:R-:W-:Y:S01]  /*1020a0*/  IMAD.X R15, R28, 0x1, R10, P1 ;  /* 0x000000011c0f7824 */ /* 0x000fe200008e060a */
[----:B------:R1:W-:Y:S04]  /*1020b0*/  STL.64 [R1+0x5e0], R24 ;  /* 0x0005e01801007387 */ /* 0x0003e80000100a00 */
[----:B-1----:R-:W2:Y:S04]  /*1020c0*/  LDL.LU.64 R24, [R1+0x5400] ;  /* 0x0054000001187983 */ /* 0x002ea80000300a00 */
[----:B------:R1:W-:Y:S04]  /*1020d0*/  STL.64 [R1+0x5d8], R14 ;  /* 0x0005d80e01007387 */ /* 0x0003e80000100a00 */
[----:B------:R-:W-:Y:S04]  /*1020e0*/  STL [R1+0x78], R7 ;  /* 0x0000780701007387 */ /* 0x000fe80000100800 */
[----:B-1----:R0:W3:Y:S01]  /*1020f0*/  LDL.LU R15, [R1+0x53f8] ;  /* 0x0053f800010f7983 */ /* 0x0020e20000300800 */
[----:B------:R-:W-:-:S02]  /*102100*/  IADD3 R18, P2, PT, R26, R11, RZ ;  /* 0x0000000b1a127210 */ /* 0x000fc40007f5e0ff */
[----:B------:R-:W-:-:S03]  /*102110*/  IADD3 R14, P1, PT, R27, R4, RZ ;  /* 0x000000041b0e7210 */ /* 0x000fc60007f3e0ff */
[----:B------:R-:W-:Y:S02]  /*102120*/  IMAD.X R19, R28, 0x1, R12, P2 ;  /* 0x000000011c137824 */ /* 0x000fe400010e060c */
[----:B------:R3:W-:Y:S04]  /*102130*/  STL [R1+0x5a0], R14 ;  /* 0x0005a00e01007387 */ /* 0x0007e80000100800 */
[----:B---3--:R-:W3:Y:S04]  /*102140*/  LDL.LU.64 R14, [R1+0x53f0] ;  /* 0x0053f000010e7983 */ /* 0x008ee80000300a00 */
[----:B------:R1:W-:Y:S04]  /*102150*/  STL.64 [R1+0x5d0], R18 ;  /* 0x0005d01201007387 */ /* 0x0003e80000100a00 */
[----:B-1----:R-:W4:Y:S01]  /*102160*/  LDL.LU.64 R18, [R1+0x53e8] ;  /* 0x0053e80001127983 */ /* 0x002f220000300a00 */
[----:B------:R-:W-:-:S03]  /*102170*/  IADD3 R6, P3, PT, R26, R13, RZ ;  /* 0x0000000d1a067210 */ /* 0x000fc60007f7e0ff */
[----:B------:R-:W-:Y:S04]  /*102180*/  STL.64 [R1+0x53c8], R12 ;  /* 0x0053c80c01007387 */ /* 0x000fe80000100a00 */
[----:B----4-:R-:W-:Y:S04]  /*102190*/  STL.64 [R1+0x53c0], R18 ;  /* 0x0053c01201007387 */ /* 0x010fe80000100a00 */
[----:B------:R-:W4:Y:S01]  /*1021a0*/  LDL.LU R26, [R1+0x6c] ;  /* 0x00006c00011a7983 */ /* 0x000f220000300800 */
[----:B---3--:R-:W-:-:S03]  /*1021b0*/  IMAD.X R7, R28, 0x1, R14, P3 ;  /* 0x000000011c077824 */ /* 0x008fc600018e060e */
[----:B----4-:R1:W-:Y:S04]  /*1021c0*/  STL [R1+0x53b0], R26 ;  /* 0x0053b01a01007387 */ /* 0x0103e80000100800 */
[----:B-1----:R-:W3:Y:S04]  /*1021d0*/  LDL.LU R26, [R1+0x78] ;  /* 0x00007800011a7983 */ /* 0x002ee80000300800 */
[----:B------:R-:W4:Y:S04]  /*1021e0*/  LDL.LU R28, [R1+0x53e0] ;  /* 0x0053e000011c7983 */ /* 0x000f280000300800 */
[----:B------:R1:W-:Y:S04]  /*1021f0*/  STL.64 [R1+0x5a8], R6 ;  /* 0x0005a80601007387 */ /* 0x0003e80000100a00 */
[----:B-1----:R-:W2:Y:S04]  /*102200*/  LDL.LU.64 R6, [R1+0x53d8] ;  /* 0x0053d80001067983 */ /* 0x002ea80000300a00 */
[----:B------:R1:W-:Y:S04]  /*102210*/  STL.64 [R1+0x53d0], R14 ;  /* 0x0053d00e01007387 */ /* 0x0003e80000100a00 */
[----:B-1----:R0:W2:Y:S01]  /*102220*/  LDL.64 R14, [R1+0x5a0] ;  /* 0x0005a000010e7983 */ /* 0x0020a20000100a00 */
[----:B------:R-:W-:-:S02]  /*102230*/  IADD3 R12, P2, PT, R27, R3, RZ ;  /* 0x000000031b0c7210 */ /* 0x000fc40007f5e0ff */
[----:B------:R-:W-:-:S03]  /*102240*/  IADD3 R18, P3, PT, R27, R0, RZ ;  /* 0x000000001b127210 */ /* 0x000fc60007f7e0ff */
[C---:B---3--:R-:W-:Y:S02]  /*102250*/  IMAD.X R13, R26.reuse, 0x1, R2, P2 ;  /* 0x000000011a0d7824 */ /* 0x048fe400010e0602 */
[C---:B------:R-:W-:Y:S02]  /*102260*/  IMAD.X R19, R26.reuse, 0x1, R21, P3 ;  /* 0x000000011a137824 */ /* 0x040fe400018e0615 */
[----:B--2---:R-:W-:Y:S01]  /*102270*/  IMAD.X R15, R26, 0x1, R20, P1 ;  /* 0x000000011a0f7824 */ /* 0x004fe200008e0614 */
[----:B------:R-:W-:-:S04]  /*102280*/  IADD3 R14, P1, PT, R27, R5, RZ ;  /* 0x000000051b0e7210 */ /* 0x000fc80007f3e0ff */
[----:B------:R1:W-:Y:S04]  /*102290*/  STL [R1+0x5a4], R15 ;  /* 0x0005a40f01007387 */ /* 0x0003e80000100800 */
[----:B------:R2:W-:Y:S01]  /*1022a0*/  STL.64 [R1+0x598], R12 ;  /* 0x0005980c01007387 */ /* 0x0005e20000100a00 */
[C---:B-1----:R-:W-:Y:S01]  /*1022b0*/  IMAD.X R15, R26.reuse, 0x1, R6, P1 ;  /* 0x000000011a0f7824 */ /* 0x042fe200008e0606 */
[C---:B--2---:R-:W-:Y:S02]  /*1022c0*/  IADD3 R12, P2, PT, R27.reuse, R7, RZ ;  /* 0x000000071b0c7210 */ /* 0x044fe40007f5e0ff */
[----:B------:R-:W-:Y:S03]  /*1022d0*/  STL.64 [R1+0x53b8], R20 ;  /* 0x0053b81401007387 */ /* 0x000fe60000100a00 */
[----:B------:R-:W-:Y:S01]  /*1022e0*/  IMAD.X R13, R26, 0x1, R8, P2 ;  /* 0x000000011a0d7824 */ /* 0x000fe200010e0608 */
[----:B------:R1:W-:Y:S04]  /*1022f0*/  STL.64 [R1+0x578], R18 ;  /* 0x0005781201007387 */ /* 0x0003e80000100a00 */
[----:B------:R2:W-:Y:S01]  /*102300*/  STL.64 [R1+0x570], R14 ;  /* 0x0005700e01007387 */ /* 0x0005e20000100a00 */
[----:B-1----:R-:W-:-:S03]  /*102310*/  IADD3 R18, P3, PT, R27, R9, RZ ;  /* 0x000000091b127210 */ /* 0x002fc60007f7e0ff */
[----:B--2---:R-:W2:Y:S04]  /*102320*/  LDL.LU.64 R14, [R1+0x53d0] ;  /* 0x0053d000010e7983 */ /* 0x004ea80000300a00 */
[----:B------:R1:W-:Y:S01]  /*102330*/  STL.64 [R1+0x568], R12 ;  /* 0x0005680c01007387 */ /* 0x0003e20000100a00 */
[----:B------:R-:W-:-:S03]  /*102340*/  IMAD.X R19, R26, 0x1, R10, P3 ;  /* 0x000000011a137824 */ /* 0x000fc600018e060a */
[----:B-1----:R-:W3:Y:S04]  /*102350*/  LDL.LU.64 R12, [R1+0x53c8] ;  /* 0x0053c800010c7983 */ /* 0x002ee80000300a00 */
[----:B------:R-:W-:Y:S04]  /*102360*/  STL.64 [R1+0x53a0], R8 ;  /* 0x0053a00801007387 */ /* 0x000fe80000100a00 */
[----:B------:R1:W-:Y:S04]  /*102370*/  STL.64 [R1+0x560], R18 ;  /* 0x0005601201007387 */ /* 0x0003e80000100a00 */
[----:B-1----:R-:W2:Y:S01]  /*102380*/  LDL.LU.64 R18, [R1+0x53c0] ;  /* 0x0053c00001127983 */ /* 0x002ea20000300a00 */
[----:B------:R-:W-:-:S03]  /*102390*/  IADD3 R20, P1, PT, R27, R11, RZ ;  /* 0x0000000b1b147210 */ /* 0x000fc60007f3e0ff */
[----:B------:R4:W-:Y:S02]  /*1023a0*/  STL.64 [R1+0x53a8], R10 ;  /* 0x0053a80a01007387 */ /* 0x0009e40000100a00 */
[----:B----4-:R-:W-:Y:S01]  /*1023b0*/  IADD3 R10, P3, PT, R28, R4, RZ ;  /* 0x000000041c0a7210 */ /* 0x010fe20007f7e0ff */
[----:B---3--:R-:W-:Y:S01]  /*1023c0*/  IMAD.X R21, R26, 0x1, R12, P1 ;  /* 0x000000011a157824 */ /* 0x008fe200008e060c */
[----:B------:R-:W-:-:S04]  /*1023d0*/  IADD3 R8, P2, PT, R27, R13, RZ ;  /* 0x0000000d1b087210 */ /* 0x000fc80007f5e0ff */
[----:B------:R1:W-:Y:S01]  /*1023e0*/  STL.64 [R1+0x558], R20 ;  /* 0x0005581401007387 */ /* 0x0003e20000100a00 */
[----:B--2---:R-:W-:-:S03]  /*1023f0*/  IMAD.X R9, R26, 0x1, R14, P2 ;  /* 0x000000011a097824 */ /* 0x004fc600010e060e */
[----:B------:R-:W-:Y:S04]  /*102400*/  STL [R1+0x528], R10 ;  /* 0x0005280a01007387 */ /* 0x000fe80000100800 */
[----:B-1----:R-:W2:Y:S04]  /*102410*/  LDL.LU.64 R20, [R1+0x53b8] ;  /* 0x0053b80001147983 */ /* 0x002ea80000300a00 */
[----:B------:R-:W3:Y:S04]  /*102420*/  LDL.LU R26, [R1+0x53b0] ;  /* 0x0053b000011a7983 */ /* 0x000ee80000300800 */
[----:B------:R1:W-:Y:S04]  /*102430*/  STL.64 [R1+0x5398], R18 ;  /* 0x0053981201007387 */ /* 0x0003e80000100a00 */
[----:B-1----:R0:W4:Y:S01]  /*102440*/  LDL.64 R18, [R1+0x528] ;  /* 0x0005280001127983 */ /* 0x0021220000100a00 */
[----:B------:R-:W-:-:S02]  /*102450*/  SHF.R.S32.HI R27, RZ, 0x1f, R28 ;  /* 0x0000001fff1b7819 */ /* 0x000fc4000001141c */
[C---:B------:R-:W-:Y:S01]  /*102460*/  IADD3 R10, P1, PT, R28.reuse, R3, RZ ;  /* 0x000000031c0a7210 */ /* 0x040fe20007f3e0ff */
[----:B------:R1:W-:Y:S04]  /*102470*/  STL.64 [R1+0x530], R8 ;  /* 0x0005300801007387 */ /* 0x0003e80000100a00 */
[----:B------:R-:W-:Y:S01]  /*102480*/  IMAD.X R11, R27, 0x1, R2, P1 ;  /* 0x000000011b0b7824 */ /* 0x000fe200008e0602 */
[----:B------:R-:W-:Y:S01]  /*102490*/  STL.64 [R1+0x5388], R14 ;  /* 0x0053880e01007387 */ /* 0x000fe20000100a00 */
[----:B-1----:R-:W-:-:S05]  /*1024a0*/  IADD3 R8, P2, PT, R28, R0, RZ ;  /* 0x000000001c087210 */ /* 0x002fca0007f5e0ff */
[C---:B--2---:R-:W-:Y:S02]  /*1024b0*/  IMAD.X R9, R27.reuse, 0x1, R21, P2 ;  /* 0x000000011b097824 */ /* 0x044fe400010e0615 */
[----:B----4-:R-:W-:-:S05]  /*1024c0*/  IMAD.X R19, R27, 0x1, R20, P3 ;  /* 0x000000011b137824 */ /* 0x010fca00018e0614 */
[----:B------:R-:W-:Y:S04]  /*1024d0*/  STL [R1+0x52c], R19 ;  /* 0x00052c1301007387 */ /* 0x000fe80000100800 */
[----:B------:R-:W-:Y:S04]  /*1024e0*/  STL.64 [R1+0x5390], R4 ;  /* 0x0053900401007387 */ /* 0x000fe80000100a00 */
[----:B------:R1:W-:Y:S04]  /*1024f0*/  STL.64 [R1+0x520], R10 ;  /* 0x0005200a01007387 */ /* 0x0003e80000100a00 */
[----:B-1----:R-:W2:Y:S04]  /*102500*/  LDL.LU.64 R10, [R1+0x53a8] ;  /* 0x0053a800010a7983 */ /* 0x002ea80000300a00 */
[----:B------:R1:W-:Y:S04]  /*102510*/  STL.64 [R1+0x500], R8 ;  /* 0x0005000801007387 */ /* 0x0003e80000100a00 */
[----:B-1----:R-:W4:Y:S01]  /*102520*/  LDL.LU.64 R8, [R1+0x53a0] ;  /* 0x0053a00001087983 */ /* 0x002f220000300a00 */
[----:B------:R-:W-:-:S02]  /*102530*/  IADD3 R18, P3, PT, R28, R5, RZ ;  /* 0x000000051c127210 */ /* 0x000fc40007f7e0ff */
[----:B------:R-:W-:-:S03]  /*102540*/  IADD3 R4, P1, PT, R28, R7, RZ ;  /* 0x000000071c047210 */ /* 0x000fc60007f3e0ff */
[----:B------:R-:W-:Y:S01]  /*102550*/  IMAD.X R19, R27, 0x1, R6, P3 ;  /* 0x000000011b137824 */ /* 0x000fe200018e0606 */
[----:B------:R1:W-:Y:S04]  /*102560*/  STL.64 [R1+0x5380], R20 ;  /* 0x0053801401007387 */ /* 0x0003e80000100a00 */
[----:B------:R0:W-:Y:S01]  /*102570*/  STL.64 [R1+0x4f8], R18 ;  /* 0x0004f81201007387 */ /* 0x0001e20000100a00 */
[----:B-1----:R-:W-:-:S03]  /*102580*/  IMAD.MOV.U32 R21, RZ, RZ, R27 ;  /* 0x000000ffff157224 */ /* 0x002fc600078e001b */
[----:B0-----:R-:W2:Y:S04]  /*102590*/  LDL.LU.64 R18, [R1+0x5398] ;  /* 0x0053980001127983 */ /* 0x001ea80000300a00 */
[----:B------:R-:W-:Y:S04]  /*1025a0*/  STL.64 [R1+0x5370], R6 ;  /* 0x0053700601007387 */ /* 0x000fe80000100a00 */
[----:B------:R0:W-:Y:S02]  /*1025b0*/  STL [R1+0x5378], R7 ;  /* 0x0053780701007387 */ /* 0x0001e40000100800 */
[----:B0-----:R-:W-:Y:S01]  /*1025c0*/  IMAD.MOV.U32 R7, RZ, RZ, R15 ;  /* 0x000000ffff077224 */ /* 0x001fe200078e000f */
[----:B---3--:R-:W-:-:S02]  /*1025d0*/  SHF.R.S32.HI R15, RZ, 0x1f, R26 ;  /* 0x0000001fff0f7819 */ /* 0x008fc4000001141a */
[----:B----4-:R-:W-:Y:S01]  /*1025e0*/  IADD3 R14, P2, PT, R28, R9, RZ ;  /* 0x000000091c0e7210 */ /* 0x010fe20007f5e0ff */
[----:B------:R-:W-:-:S04]  /*1025f0*/  IMAD.X R5, R27, 0x1, R8, P1 ;  /* 0x000000011b057824 */ /* 0x000fc800008e0608 */
[----:B------:R0:W-:Y:S01]  /*102600*/  STL [R1+0x4e8], R14 ;  /* 0x0004e80e01007387 */ /* 0x0001e20000100800 */
[----:B------:R-:W-:Y:S02]  /*102610*/  IMAD.MOV.U32 R6, RZ, RZ, R14 ;  /* 0x000000ffff067224 */ /* 0x000fe400078e000e */
[----:B--2---:R-:W-:Y:S01]  /*102620*/  IMAD.X R7, R21, 0x1, R10, P2 ;  /* 0x0000000115077824 */ /* 0x004fe200010e060a */
[----:B------:R1:W-:Y:S01]  /*102630*/  STL.64 [R1+0x4f0], R4 ;  /* 0x0004f00401007387 */ /* 0x0003e20000100a00 */
[----:B0-----:R-:W-:-:S03]  /*102640*/  IADD3 R14, P3, PT, R28, R11, RZ ;  /* 0x0000000b1c0e7210 */ /* 0x001fc60007f7e0ff */
[----:B-1----:R-:W2:Y:S04]  /*102650*/  LDL.LU.64 R4, [R1+0x5390] ;  /* 0x0053900001047983 */ /* 0x002ea80000300a00 */
[----:B------:R0:W-:Y:S01]  /*102660*/  STL [R1+0x70], R15 ;  /* 0x0000700f01007387 */ /* 0x0001e20000100800 */
[----:B------:R-:W-:-:S03]  /*102670*/  IADD3 R20, P1, PT, R28, R13, RZ ;  /* 0x0000000d1c147210 */ /* 0x000fc60007f3e0ff */
[----:B------:R-:W-:Y:S04]  /*102680*/  STL [R1+0x4ec], R7 ;  /* 0x0004ec0701007387 */ /* 0x000fe80000100800 */
[----:B------:R-:W3:Y:S01]  /*102690*/  LDL R28, [R1+0x68] ;  /* 0x00006800011c7983 */ /* 0x000ee20000100800 */
[----:B0-----:R-:W-:-:S05]  /*1026a0*/  IMAD.X R15, R21, 0x1, R12, P3 ;  /* 0x00000001150f7824 */ /* 0x001fca00018e060c */
[----:B------:R0:W-:Y:S04]  /*1026b0*/  STL.64 [R1+0x4e0], R14 ;  /* 0x0004e00e01007387 */ /* 0x0001e80000100a00 */
[----:B0-----:R-:W4:Y:S04]  /*1026c0*/  LDL.LU.64 R14, [R1+0x5388] ;  /* 0x00538800010e7983 */ /* 0x001f280000300a00 */
[----:B------:R-:W-:Y:S04]  /*1026d0*/  STL.64 [R1+0x5368], R12 ;  /* 0x0053680c01007387 */ /* 0x000fe80000100a00 */
[----:B------:R-:W2:Y:S01]  /*1026e0*/  LDL.LU R27, [R1+0x64] ;  /* 0x00006400011b7983 */ /* 0x000ea20000300800 */
[----:B----4-:R-:W-:-:S03]  /*1026f0*/  IMAD.X R21, R21, 0x1, R14, P1 ;  /* 0x0000000115157824 */ /* 0x010fc600008e060e */
[----:B--2---:R0:W-:Y:S04]  /*102700*/  STL [R1+0x5350], R27 ;  /* 0x0053501b01007387 */ /* 0x0041e80000100800 */
[----:B0-----:R-:W2:Y:S04]  /*102710*/  LDL.LU R27, [R1+0x70] ;  /* 0x00007000011b7983 */ /* 0x001ea80000300800 */
[----:B------:R0:W-:Y:S04]  /*102720*/  STL.64 [R1+0x4b8], R20 ;  /* 0x0004b81401007387 */ /* 0x0001e80000100a00 */
[----:B0-----:R-:W2:Y:S01]  /*102730*/  LDL.LU.64 R20, [R1+0x5380] ;  /* 0x0053800001147983 */ /* 0x001ea20000300a00 */
[----:B------:R-:W-:-:S03]  /*102740*/  IADD3 R6, P2, PT, R26, R4, RZ ;  /* 0x000000041a067210 */ /* 0x000fc60007f5e0ff */
[----:B------:R-:W-:Y:S02]  /*102750*/  STL.64 [R1+0x5360], R14 ;  /* 0x0053600e01007387 */ /* 0x000fe40000100a00 */
[----:B--2---:R-:W-:-:S05]  /*102760*/  IMAD.X R7, R27, 0x1, R20, P2 ;  /* 0x000000011b077824 */ /* 0x004fca00010e0614 */
[----:B------:R0:W-:Y:S04]  /*102770*/  STL.64 [R1+0x4b0], R6 ;  /* 0x0004b00601007387 */ /* 0x0001e80000100a00 */
[----:B0-----:R0:W2:Y:S01]  /*102780*/  LDL.LU R7, [R1+0x5378] ;  /* 0x0053780001077983 */ /* 0x0010a20000300800 */
[C---:B------:R-:W-:Y:S02]  /*102790*/  IADD3 R12, P3, PT, R26.reuse, R3, RZ ;  /* 0x000000031a0c7210 */ /* 0x040fe40007f7e0ff */
[C---:B------:R-:W-:Y:S02]  /*1027a0*/  IADD3 R6, P2, PT, R26.reuse, R5, RZ ;  /* 0x000000051a067210 */ /* 0x040fe40007f5e0ff */
[----:B------:R-:W-:Y:S01]  /*1027b0*/  IADD3 R14, P1, PT, R26, R0, RZ ;  /* 0x000000001a0e7210 */ /* 0x000fe20007f3e0ff */
[----:B------:R-:W-:-:S02]  /*1027c0*/  IMAD.X R13, R27, 0x1, R2, P3 ;  /* 0x000000011b0d7824 */ /* 0x000fc400018e0602 */
[----:B------:R2:W-:Y:S02]  /*1027d0*/  STL [R1+0x488], R6 ;  /* 0x0004880601007387 */ /* 0x0005e40000100800 */
[----:B------:R-:W-:Y:S02]  /*1027e0*/  IMAD.X R15, R27, 0x1, R21, P1 ;  /* 0x000000011b0f7824 */ /* 0x000fe400008e0615 */
[----:B--2---:R-:W2:Y:S04]  /*1027f0*/  LDL.LU.64 R6, [R1+0x5370] ;  /* 0x0053700001067983 */ /* 0x004ea80000300a00 */
[----:B------:R-:W-:Y:S04]  /*102800*/  STL.64 [R1+0x4a8], R12 ;  /* 0x0004a80c01007387 */ /* 0x000fe80000100a00 */
[----:B------:R1:W-:Y:S04]  /*102810*/  STL.64 [R1+0x5358], R20 ;  /* 0x0053581401007387 */ /* 0x0003e80000100a00 */
[----:B-1----:R0:W4:Y:S04]  /*102820*/  LDL.64 R20, [R1+0x488] ;  /* 0x0004880001147983 */ /* 0x0021280000100a00 */
[----:B------:R-:W-:Y:S01]  /*102830*/  STL.64 [R1+0x490], R14 ;  /* 0x0004900e01007387 */ /* 0x000fe20000100a00 */
[----:B--2---:R-:W-:-:S05]  /*102840*/  IADD3 R12, P3, PT, R26, R7, RZ ;  /* 0x000000071a0c7210 */ /* 0x004fca0007f7e0ff */
[C---:B------:R-:W-:Y:S02]  /*102850*/  IMAD.X R13, R27.reuse, 0x1, R8, P3 ;  /* 0x000000011b0d7824 */ /* 0x040fe400018e0608 */
[----:B----4-:R-:W-:-:S05]  /*102860*/  IMAD.X R21, R27, 0x1, R6, P2 ;  /* 0x000000011b157824 */ /* 0x010fca00010e0606 */
[----:B------:R-:W-:Y:S04]  /*102870*/  STL [R1+0x48c], R21 ;  /* 0x00048c1501007387 */ /* 0x000fe80000100800 */
[----:B------:R1:W-:Y:S04]  /*102880*/  STL.64 [R1+0x480], R12 ;  /* 0x0004800c01007387 */ /* 0x0003e80000100a00 */
[----:B-1----:R-:W2:Y:S01]  /*102890*/  LDL.LU.64 R12, [R1+0x5368] ;  /* 0x00536800010c7983 */ /* 0x002ea20000300a00 */
[C---:B------:R-:W-:Y:S02]  /*1028a0*/  IADD3 R14, P1, PT, R26.reuse, R9, RZ ;  /* 0x000000091a0e7210 */ /* 0x040fe40007f3e0ff */
[----:B------:R-:W-:-:S03]  /*1028b0*/  IADD3 R20, P2, PT, R26, R11, RZ ;  /* 0x0000000b1a147210 */ /* 0x000fc60007f5e0ff */
[C---:B------:R-:W-:Y:S01]  /*1028c0*/  IMAD.X R15, R27.reuse, 0x1, R10, P1 ;  /* 0x000000011b0f7824 */ /* 0x040fe200008e060a */
[----:B------:R-:W-:Y:S04]  /*1028d0*/  STL.64 [R1+0x5340], R8 ;  /* 0x0053400801007387 */ /* 0x000fe80000100a00 */
[----:B------:R1:W-:Y:S04]  /*1028e0*/  STL.64 [R1+0x478], R14 ;  /* 0x0004780e01007387 */ /* 0x0003e80000100a00 */
[----:B-1----:R-:W4:Y:S04]  /*1028f0*/  LDL.LU.64 R14, [R1+0x5360] ;  /* 0x00536000010e7983 */ /* 0x002f280000300a00 */
[----:B------:R3:W-:Y:S02]  /*102900*/  STL.64 [R1+0x5348], R10 ;  /* 0x0053480a01007387 */ /* 0x0007e40000100a00 */
[----:B---3--:R-:W-:Y:S01]  /*102910*/  IADD3 R10, P1, PT, R28, R4, RZ ;  /* 0x000000041c0a7210 */ /* 0x008fe20007f3e0ff */
[----:B--2---:R-:W-:Y:S01]  /*102920*/  IMAD.X R21, R27, 0x1, R12, P2 ;  /* 0x000000011b157824 */ /* 0x004fe200010e060c */
[----:B------:R-:W-:-:S02]  /*102930*/  IADD3 R8, P3, PT, R26, R13, RZ ;  /* 0x0000000d1a087210 */ /* 0x000fc40007f7e0ff */
[----:B------:R-:W-:Y:S02]  /*102940*/  SHF.R.S32.HI R26, RZ, 0x1f, R28 ;  /* 0x0000001fff1a7819 */ /* 0x000fe4000001141c */
[----:B------:R1:W-:Y:S04]  /*102950*/  STL.64 [R1+0x470], R20 ;  /* 0x0004701401007387 */ /* 0x0003e80000100a00 */
[----:B------:R-:W-:Y:S04]  /*102960*/  STL [R1+0x438], R10 ;  /* 0x0004380a01007387 */ /* 0x000fe80000100800 */
[----:B-1----:R-:W2:Y:S04]  /*102970*/  LDL.LU.64 R20, [R1+0x5358] ;  /* 0x0053580001147983 */ /* 0x002ea80000300a00 */
[----:B------:R-:W3:Y:S01]  /*102980*/  LDL.LU R28, [R1+0x60] ;  /* 0x00006000011c7983 */ /* 0x000ee20000300800 */
[----:B----4-:R-:W-:-:S03]  /*102990*/  IMAD.X R9, R27, 0x1, R14, P3 ;  /* 0x000000011b097824 */ /* 0x010fc600018e060e */
[----:B---3--:R1:W-:Y:S04]  /*1029a0*/  STL.64 [R1+0x5320], R28 ;  /* 0x0053201c01007387 */ /* 0x0083e80000100a00 */
[----:B-1----:R-:W3:Y:S04]  /*1029b0*/  LDL.LU R29, [R1+0x68] ;  /* 0x00006800011d7983 */ /* 0x002ee80000300800 */
[----:B------:R-:W4:Y:S04]  /*1029c0*/  LDL.LU R27, [R1+0x5350] ;  /* 0x00535000011b7983 */ /* 0x000f280000300800 */
[----:B------:R1:W-:Y:S04]  /*1029d0*/  STL.64 [R1+0x5338], R14 ;  /* 0x0053380e01007387 */ /* 0x0003e80000100a00 */
[----:B-1----:R0:W4:Y:S04]  /*1029e0*/  LDL.64 R14, [R1+0x438] ;  /* 0x00043800010e7983 */ /* 0x0021280000100a00 */
[----:B------:R1:W-:Y:S04]  /*1029f0*/  STL.64 [R1+0x440], R8 ;  /* 0x0004400801007387 */ /* 0x0003e80000100a00 */
[----:B------:R-:W-:Y:S01]  /*102a00*/  STL.64 [R1+0x5330], R22 ;  /* 0x0053301601007387 */ /* 0x000fe20000100a00 */
[----:B---3--:R-:W-:-:S02]  /*102a10*/  IADD3 R10, P2, PT, R29, R3, RZ ;  /* 0x000000031d0a7210 */ /* 0x008fc40007f5e0ff */
[----:B-1----:R-:W-:-:S03]  /*102a20*/  IADD3 R8, P3, PT, R29, R0, RZ ;  /* 0x000000001d087210 */ /* 0x002fc60007f7e0ff */
[C---:B------:R-:W-:Y:S02]  /*102a30*/  IMAD.X R11, R26.reuse, 0x1, R2, P2 ;  /* 0x000000011a0b7824 */ /* 0x040fe400010e0602 */
[C---:B--2---:R-:W-:Y:S02]  /*102a40*/  IMAD.X R9, R26.reuse, 0x1, R21, P3 ;  /* 0x000000011a097824 */ /* 0x044fe400018e0615 */
[----:B----4-:R-:W-:-:S05]  /*102a50*/  IMAD.X R15, R26, 0x1, R20, P1 ;  /* 0x000000011a0f7824 */ /* 0x010fca00008e0614 */
[----:B------:R-:W-:Y:S04]  /*102a60*/  STL [R1+0x43c], R15 ;  /* 0x00043c0f01007387 */ /* 0x000fe80000100800 */
[----:B------:R1:W-:Y:S04]  /*102a70*/  STL.64 [R1+0x430], R10 ;  /* 0x0004300a01007387 */ /* 0x0003e80000100a00 */
[----:B-1----:R-:W2:Y:S04]  /*102a80*/  LDL.LU.64 R10, [R1+0x5348] ;  /* 0x00534800010a7983 */ /* 0x002ea80000300a00 */
[----:B------:R1:W-:Y:S04]  /*102a90*/  STL.64 [R1+0x408], R8 ;  /* 0x0004080801007387 */ /* 0x0003e80000100a00 */
[----:B-1----:R-:W3:Y:S01]  /*102aa0*/  LDL.LU.64 R8, [R1+0x5340] ;  /* 0x0053400001087983 */ /* 0x002ee20000300a00 */
[----:B------:R-:W-:-:S02]  /*102ab0*/  IADD3 R22, P1, PT, R29, R5, RZ ;  /* 0x000000051d167210 */ /* 0x000fc40007f3e0ff */
[----:B------:R-:W-:-:S03]  /*102ac0*/  IADD3 R14, P2, PT, R29, R7, RZ ;  /* 0x000000071d0e7210 */ /* 0x000fc60007f5e0ff */
[----:B------:R-:W-:Y:S04]  /*102ad0*/  STL [R1+0x400], R22 ;  /* 0x0004001601007387 */ /* 0x000fe80000100800 */
[----:B------:R1:W-:Y:S04]  /*102ae0*/  STL.64 [R1+0x5328], R20 ;  /* 0x0053281401007387 */ /* 0x0003e80000100a00 */
[----:B------:R-:W-:Y:S01]  /*102af0*/  STL.64 [R1+0x5318], R6 ;  /* 0x0053180601007387 */ /* 0x000fe20000100a00 */
[----:B-1----:R-:W-:Y:S02]  /*102b00*/  IMAD.MOV.U32 R21, RZ, RZ, R23 ;  /* 0x000000ffff157224 */ /* 0x002fe400078e0017 */
[----:B------:R-:W-:-:S05]  /*102b10*/  IMAD.X R21, R26, 0x1, R6, P1 ;  /* 0x000000011a157824 */ /* 0x000fca00008e0606 */
[----:B------:R-:W-:Y:S01]  /*102b20*/  STL [R1+0x404], R21 ;  /* 0x0004041501007387 */ /* 0x000fe20000100800 */
[----:B---3--:R-:W-:-:S05]  /*102b30*/  IMAD.X R15, R26, 0x1, R8, P2 ;  /* 0x000000011a0f7824 */ /* 0x008fca00010e0608 */
[----:B------:R1:W-:Y:S04]  /*102b40*/  STL.64 [R1+0x428], R14 ;  /* 0x0004280e01007387 */ /* 0x0003e80000100a00 */
[----:B-1----:R-:W3:Y:S01]  /*102b50*/  LDL.LU.64 R14, [R1+0x5338] ;  /* 0x00533800010e7983 */ /* 0x002ee20000300a00 */
[----:B------:R-:W-:Y:S01]  /*102b60*/  IMAD.MOV.U32 R20, RZ, RZ, R22 ;  /* 0x000000ffff147224 */ /* 0x000fe200078e0016 */
[C---:B------:R-:W-:Y:S02]  /*102b70*/  IADD3 R22, P3, PT, R29.reuse, R9, RZ ;  /* 0x000000091d167210 */ /* 0x040fe40007f7e0ff */
[C---:B--2---:R-:W-:Y:S02]  /*102b80*/  IADD3 R20, P1, PT, R29.reuse, R11, RZ ;  /* 0x0000000b1d147210 */ /* 0x044fe40007f3e0ff */
[----:B------:R-:W-:Y:S01]  /*102b90*/  IADD3 R28, P2, PT, R29, R13, RZ ;  /* 0x0000000d1d1c7210 */ /* 0x000fe20007f5e0ff */
[C---:B------:R-:W-:Y:S01]  /*102ba0*/  IMAD.X R23, R26.reuse, 0x1, R10, P3 ;  /* 0x000000011a177824 */ /* 0x040fe200018e060a */
[----:B------:R-:W-:Y:S01]  /*102bb0*/  SHF.R.S32.HI R6, RZ, 0x1f, R27 ;  /* 0x0000001fff067819 */ /* 0x000fe2000001141b */
[----:B------:R-:W-:-:S03]  /*102bc0*/  IMAD.X R21, R26, 0x1, R12, P1 ;  /* 0x000000011a157824 */ /* 0x000fc600008e060c */
[----:B------:R1:W-:Y:S04]  /*102bd0*/  STL.64 [R1+0x468], R22 ;  /* 0x0004681601007387 */ /* 0x0003e80000100a00 */
[----:B------:R-:W-:Y:S04]  /*102be0*/  STL [R1+0x68], R6 ;  /* 0x0000680601007387 */ /* 0x000fe80000100800 */
[----:B-1----:R-:W2:Y:S04]  /*102bf0*/  LDL.LU.64 R22, [R1+0x5330] ;  /* 0x0053300001167983 */ /* 0x002ea80000300a00 */
[----:B------:R-:W-:Y:S04]  /*102c00*/  STL.64 [R1+0x5310], R10 ;  /* 0x0053100a01007387 */ /* 0x000fe80000100a00 */
[----:B------:R1:W-:Y:S04]  /*102c10*/  STL.64 [R1+0x4a0], R20 ;  /* 0x0004a01401007387 */ /* 0x0003e80000100a00 */
[----:B-1----:R-:W4:Y:S01]  /*102c20*/  LDL.LU.64 R20, [R1+0x5328] ;  /* 0x0053280001147983 */ /* 0x002f220000300a00 */
[----:B---3--:R-:W-:-:S05]  /*102c30*/  IMAD.X R29, R26, 0x1, R14, P2 ;  /* 0x000000011a1d7824 */ /* 0x008fca00010e060e */
[----:B------:R1:W-:Y:S04]  /*102c40*/  STL.64 [R1+0x498], R28 ;  /* 0x0004981c01007387 */ /* 0x0003e80000100a00 */
[----:B-1----:R-:W3:Y:S04]  /*102c50*/  LDL.LU.64 R28, [R1+0x5320] ;  /* 0x00532000011c7983 */ /* 0x002ee80000300a00 */
[----:B------:R-:W-:Y:S04]  /*102c60*/  STL.64 [R1+0x5300], R14 ;  /* 0x0053000e01007387 */ /* 0x000fe80000100a00 */
[----:B------:R-:W2:Y:S01]  /*102c70*/  LDL.LU R26, [R1+0x5c] ;  /* 0x00005c00011a7983 */ /* 0x000ea20000300800 */
[----:B------:R-:W-:-:S03]  /*102c80*/  IADD3 R6, P3, PT, R27, R4, RZ ;  /* 0x000000041b067210 */ /* 0x000fc60007f7e0ff */
[----:B--2---:R1:W-:Y:S04]  /*102c90*/  STL [R1+0x52f0], R26 ;  /* 0x0052f01a01007387 */ /* 0x0043e80000100800 */
[----:B-1----:R-:W4:Y:S01]  /*102ca0*/  LDL.LU R26, [R1+0x68] ;  /* 0x00006800011a7983 */ /* 0x002f220000300800 */
[C---:B------:R-:W-:Y:S02]  /*102cb0*/  IADD3 R10, P1, PT, R27.reuse, R3, RZ ;  /* 0x000000031b0a7210 */ /* 0x040fe40007f3e0ff */
[----:B------:R-:W-:Y:S01]  /*102cc0*/  IADD3 R14, P2, PT, R27, R0, RZ ;  /* 0x000000001b0e7210 */ /* 0x000fe20007f5e0ff */
[C---:B----4-:R-:W-:Y:S02]  /*102cd0*/  IMAD.X R7, R26.reuse, 0x1, R20, P3 ;  /* 0x000000011a077824 */ /* 0x050fe400018e0614 */
[----:B------:R-:W-:-:S03]  /*102ce0*/  IMAD.X R11, R26, 0x1, R2, P1 ;  /* 0x000000011a0b7824 */ /* 0x000fc600008e0602 */
[----:B------:R1:W-:Y:S01]  /*102cf0*/  STL.64 [R1+0x4d8], R6 ;  /* 0x0004d80601007387 */ /* 0x0003e20000100a00 */
[----:B------:R-:W-:-:S03]  /*102d00*/  IMAD.X R15, R26, 0x1, R21, P2 ;  /* 0x000000011a0f7824 */ /* 0x000fc600010e0615 */
[----:B-1----:R-:W2:Y:S04]  /*102d10*/  LDL.LU.64 R6, [R1+0x5318] ;  /* 0x0053180001067983 */ /* 0x002ea80000300a00 */
[----:B------:R1:W-:Y:S04]  /*102d20*/  STL.64 [R1+0x5308], R22 ;  /* 0x0053081601007387 */ /* 0x0003e80000100a00 */
[----:B------:R4:W-:Y:S01]  /*102d30*/  STL.64 [R1+0x518], R10 ;  /* 0x0005180a01007387 */ /* 0x0009e20000100a00 */
[----:B-1----:R-:W-:-:S05]  /*102d40*/  IADD3 R22, P3, PT, R27, R5, RZ ;  /* 0x000000051b167210 */ /* 0x002fca0007f7e0ff */
[----:B------:R-:W-:Y:S04]  /*102d50*/  STL [R1+0x550], R22 ;  /* 0x0005501601007387 */ /* 0x000fe80000100800 */
[----:B----4-:R-:W4:Y:S04]  /*102d60*/  LDL.LU.64 R10, [R1+0x5310] ;  /* 0x00531000010a7983 */ /* 0x010f280000300a00 */
[----:B------:R1:W-:Y:S04]  /*102d70*/  STL.64 [R1+0x52f8], R20 ;  /* 0x0052f81401007387 */ /* 0x0003e80000100a00 */
[----:B-1----:R0:W3:Y:S04]  /*102d80*/  LDL.64 R20, [R1+0x550] ;  /* 0x0005500001147983 */ /* 0x0020e80000100a00 */
[----:B------:R1:W-:Y:S02]  /*102d90*/  STL.64 [R1+0x510], R14 ;  /* 0x0005100e01007387 */ /* 0x0003e40000100a00 */
[----:B-1----:R-:W-:-:S02]  /*102da0*/  IADD3 R14, P2, PT, R27, R9, RZ ;  /* 0x000000091b0e7210 */ /* 0x002fc40007f5e0ff */
[C---:B--2---:R-:W-:Y:S01]  /*102db0*/  IADD3 R22, P1, PT, R27.reuse, R7, RZ ;  /* 0x000000071b167210 */ /* 0x044fe20007f3e0ff */
[----:B------:R-:W-:Y:S04]  /*102dc0*/  STL.64 [R1+0x52e8], R6 ;  /* 0x0052e80601007387 */ /* 0x000fe80000100a00 */
[C---:B------:R-:W-:Y:S02]  /*102dd0*/  IMAD.X R23, R26.reuse, 0x1, R8, P1 ;  /* 0x000000011a177824 */ /* 0x040fe400008e0608 */
[C---:B----4-:R-:W-:Y:S02]  /*102de0*/  IMAD.X R15, R26.reuse, 0x1, R10, P2 ;  /* 0x000000011a0f7824 */ /* 0x050fe400010e060a */
[----:B---3--:R-:W-:Y:S01]  /*102df0*/  IMAD.X R21, R26, 0x1, R6, P3 ;  /* 0x000000011a157824 */ /* 0x008fe200018e0606 */
[----:B------:R-:W-:-:S04]  /*102e00*/  IADD3 R20, P3, PT, R27, R11, RZ ;  /* 0x0000000b1b147210 */ /* 0x000fc80007f7e0ff */
[----:B------:R1:W-:Y:S04]  /*102e10*/  STL [R1+0x554], R21 ;  /* 0x0005541501007387 */ /* 0x0003e80000100800 */
[----:B------:R2:W-:Y:S01]  /*102e20*/  STL.64 [R1+0x590], R22 ;  /* 0x0005901601007387 */ /* 0x0005e20000100a00 */
[----:B-1----:R-:W-:-:S03]  /*102e30*/  IMAD.X R21, R26, 0x1, R12, P3 ;  /* 0x000000011a157824 */ /* 0x002fc600018e060c */
[----:B--2---:R-:W2:Y:S04]  /*102e40*/  LDL.LU.64 R22, [R1+0x5308] ;  /* 0x0053080001167983 */ /* 0x004ea80000300a00 */
[----:B------:R-:W-:Y:S04]  /*102e50*/  STL.64 [R1+0x52e0], R8 ;  /* 0x0052e00801007387 */ /* 0x000fe80000100a00 */
[----:B------:R1:W-:Y:S04]  /*102e60*/  STL.64 [R1+0x5c8], R14 ;  /* 0x0005c80e01007387 */ /* 0x0003e80000100a00 */
[----:B-1----:R-:W3:Y:S04]  /*102e70*/  LDL.LU.64 R14, [R1+0x5300] ;  /* 0x00530000010e7983 */ /* 0x002ee80000300a00 */
[----:B------:R-:W-:Y:S04]  /*102e80*/  STL.64 [R1+0x52d8], R10 ;  /* 0x0052d80a01007387 */ /* 0x000fe80000100a00 */
[----:B------:R1:W-:Y:S04]  /*102e90*/  STL.64 [R1+0x610], R20 ;  /* 0x0006101401007387 */ /* 0x0003e80000100a00 */
[----:B-1----:R-:W4:Y:S01]  /*102ea0*/  LDL.LU.64 R20, [R1+0x52f8] ;  /* 0x0052f80001147983 */ /* 0x002f220000300a00 */
[----:B------:R-:W-:-:S02]  /*102eb0*/  IADD3 R6, P1, PT, R27, R13, RZ ;  /* 0x0000000d1b067210 */ /* 0x000fc40007f3e0ff */
[----:B------:R-:W-:Y:S02]  /*102ec0*/  SHF.R.S32.HI R27, RZ, 0x1f, R28 ;  /* 0x0000001fff1b7819 */ /* 0x000fe4000001141c */
[C---:B------:R-:W-:Y:S02]  /*102ed0*/  IADD3 R8, P2, PT, R28.reuse, R4, RZ ;  /* 0x000000041c087210 */ /* 0x040fe40007f5e0ff */
[----:B------:R-:W-:Y:S01]  /*102ee0*/  IADD3 R10, P3, PT, R28, R3, RZ ;  /* 0x000000031c0a7210 */ /* 0x000fe20007f7e0ff */
[----:B------:R1:W-:Y:S04]  /*102ef0*/  STL.64 [R1+0x52d0], R12 ;  /* 0x0052d00c01007387 */ /* 0x0003e80000100a00 */
[----:B------:R-:W-:Y:S02]  /*102f00*/  IMAD.X R11, R27, 0x1, R2, P3 ;  /* 0x000000011b0b7824 */ /* 0x000fe400018e0602 */
[----:B---3--:R-:W-:-:S02]  /*102f10*/  IMAD.X R7, R26, 0x1, R14, P1 ;  /* 0x000000011a077824 */ /* 0x008fc400008e060e */
[----:B------:R-:W3:Y:S01]  /*102f20*/  LDL.LU R26, [R1+0x52f0] ;  /* 0x0052f000011a7983 */ /* 0x000ee20000300800 */
[----:B-1----:R-:W-:-:S03]  /*102f30*/  IADD3 R12, P1, PT, R28, R0, RZ ;  /* 0x000000001c0c7210 */ /* 0x002fc60007f3e0ff */
[----:B------:R1:W-:Y:S04]  /*102f40*/  STL.64 [R1+0x608], R6 ;  /* 0x0006080601007387 */ /* 0x0003e80000100a00 */
[----:B-1----:R-:W3:Y:S01]  /*102f50*/  LDL.LU.64 R6, [R1+0x52e8] ;  /* 0x0052e80001067983 */ /* 0x002ee20000300a00 */
[----:B----4-:R-:W-:-:S03]  /*102f60*/  IMAD.X R9, R27, 0x1, R20, P2 ;  /* 0x000000011b097824 */ /* 0x010fc600010e0614 */
[----:B------:R-:W-:Y:S01]  /*102f70*/  STL.64 [R1+0x52c0], R14 ;  /* 0x0052c00e01007387 */ /* 0x000fe20000100a00 */
[----:B------:R-:W-:-:S03]  /*102f80*/  IMAD.X R13, R27, 0x1, R21, P1 ;  /* 0x000000011b0d7824 */ /* 0x000fc600008e0615 */
[----:B------:R1:W-:Y:S04]  /*102f90*/  STL.64 [R1+0x650], R8 ;  /* 0x0006500801007387 */ /* 0x0003e80000100a00 */
[----:B-1----:R-:W4:Y:S04]  /*102fa0*/  LDL.LU.64 R8, [R1+0x52e0] ;  /* 0x0052e00001087983 */ /* 0x002f280000300a00 */
[----:B------:R-:W-:Y:S04]  /*102fb0*/  STL.64 [R1+0x52c8], R4 ;  /* 0x0052c80401007387 */ /* 0x000fe80000100a00 */
[----:B------:R1:W-:Y:S04]  /*102fc0*/  STL.64 [R1+0x698], R10 ;  /* 0x0006980a01007387 */ /* 0x0003e80000100a00 */
[----:B-1----:R-:W4:Y:S04]  /*102fd0*/  LDL.LU.64 R10, [R1+0x52d8] ;  /* 0x0052d800010a7983 */ /* 0x002f280000300a00 */
[----:B--2---:R-:W-:Y:S04]  /*102fe0*/  STL.64 [R1+0x52b8], R22 ;  /* 0x0052b81601007387 */ /* 0x004fe80000100a00 */
[----:B------:R1:W-:Y:S04]  /*102ff0*/  STL.64 [R1+0x690], R12 ;  /* 0x0006900c01007387 */ /* 0x0003e80000100a00 */
[----:B-1----:R-:W2:Y:S01]  /*103000*/  LDL.LU.64 R12, [R1+0x52d0] ;  /* 0x0052d000010c7983 */ /* 0x002ea20000300a00 */
[----:B------:R-:W-:-:S03]  /*103010*/  IADD3 R14, P2, PT, R28, R5, RZ ;  /* 0x000000051c0e7210 */ /* 0x000fc60007f5e0ff */
[----:B------:R-:W-:Y:S02]  /*103020*/  STL.64 [R1+0x52b0], R20 ;  /* 0x0052b01401007387 */ /* 0x000fe40000100a00 */
[----:B---3--:R-:W-:Y:S01]  /*103030*/  IMAD.X R15, R27, 0x1, R6, P2 ;  /* 0x000000011b0f7824 */ /* 0x008fe200010e0606 */
[----:B------:R-:W-:-:S04]  /*103040*/  IADD3 R22, P3, PT, R28, R7, RZ ;  /* 0x000000071c167210 */ /* 0x000fc80007f7e0ff */
[----:B------:R1:W-:Y:S01]  /*103050*/  STL.64 [R1+0x6c8], R14 ;  /* 0x0006c80e01007387 */ /* 0x0003e20000100a00 */
[----:B----4-:R-:W-:Y:S01]  /*103060*/  IADD3 R4, P1, PT, R28, R9, RZ ;  /* 0x000000091c047210 */ /* 0x010fe20007f3e0ff */
[----:B------:R-:W-:-:S05]  /*103070*/  IMAD.X R23, R27, 0x1, R8, P3 ;  /* 0x000000011b177824 */ /* 0x000fca00018e0608 */
[----:B------:R-:W-:Y:S01]  /*103080*/  STL.64 [R1+0x720], R22 ;  /* 0x0007201601007387 */ /* 0x000fe20000100a00 */
[----:B-1----:R-:W-:Y:S01]  /*103090*/  IADD3 R14, P2, PT, R28, R11, RZ ;  /* 0x0000000b1c0e7210 */ /* 0x002fe20007f5e0ff */
[----:B------:R-:W-:-:S05]  /*1030a0*/  IMAD.X R5, R27, 0x1, R10, P1 ;  /* 0x000000011b057824 */ /* 0x000fca00008e060a */
[----:B------:R1:W-:Y:S04]  /*1030b0*/  STL.64 [R1+0x758], R4 ;  /* 0x0007580401007387 */ /* 0x0003e80000100a00 */
[----:B-1----:R-:W3:Y:S01]  /*1030c0*/  LDL.LU.64 R4, [R1+0x52c8] ;  /* 0x0052c80001047983 */ /* 0x002ee20000300a00 */
[----:B--2---:R-:W-:-:S03]  /*1030d0*/  IMAD.X R15, R27, 0x1, R12, P2 ;  /* 0x000000011b0f7824 */ /* 0x004fc600010e060c */
[----:B------:R-:W-:Y:S04]  /*1030e0*/  STL.64 [R1+0x52a8], R10 ;  /* 0x0052a80a01007387 */ /* 0x000fe80000100a00 */
[----:B------:R1:W-:Y:S04]  /*1030f0*/  STL.64 [R1+0x7d0], R14 ;  /* 0x0007d00e01007387 */ /* 0x0003e80000100a00 */
[----:B-1----:R-:W2:Y:S01]  /*103100*/  LDL.LU.64 R14, [R1+0x52c0] ;  /* 0x0052c000010e7983 */ /* 0x002ea20000300a00 */
[----:B------:R-:W-:-:S03]  /*103110*/  IADD3 R22, P3, PT, R28, R13, RZ ;  /* 0x0000000d1c167210 */ /* 0x000fc60007f7e0ff */
[----:B------:R-:W-:Y:S02]  /*103120*/  STL.64 [R1+0x52a0], R12 ;  /* 0x0052a00c01007387 */ /* 0x000fe40000100a00 */
[----:B--2---:R-:W-:Y:S01]  /*103130*/  IMAD.X R23, R27, 0x1, R14, P3 ;  /* 0x000000011b177824 */ /* 0x004fe200018e060e */
[----:B------:R-:W-:-:S04]  /*103140*/  IADD3 R20, P3, PT, R26, R0, RZ ;  /* 0x000000001a147210 */ /* 0x000fc80007f7e0ff */
[----:B------:R1:W-:Y:S04]  /*103150*/  STL.64 [R1+0x7c8], R22 ;  /* 0x0007c81601007387 */ /* 0x0003e80000100a00 */
[----:B-1----:R-:W2:Y:S04]  /*103160*/  LDL.LU.64 R22, [R1+0x52b8] ;  /* 0x0052b80001167983 */ /* 0x002ea80000300a00 */
[----:B------:R1:W-:Y:S04]  /*103170*/  STL [R1+0x830], R20 ;  /* 0x0008301401007387 */ /* 0x0003e80000100800 */
[----:B-1----:R-:W4:Y:S01]  /*103180*/  LDL.LU.64 R20, [R1+0x52b0] ;  /* 0x0052b00001147983 */ /* 0x002f220000300a00 */
[----:B------:R-:W-:-:S02]  /*103190*/  SHF.R.S32.HI R28, RZ, 0x1f, R26 ;  /* 0x0000001fff1c7819 */ /* 0x000fc4000001141a */
[C---:B---3--:R-:W-:Y:S02]  /*1031a0*/  IADD3 R10, P1, PT, R26.reuse, R4, RZ ;  /* 0x000000041a0a7210 */ /* 0x048fe40007f3e0ff */
[----:B------:R-:W-:-:S03]  /*1031b0*/  IADD3 R12, P2, PT, R26, R3, RZ ;  /* 0x000000031a0c7210 */ /* 0x000fc60007f5e0ff */
[----:B----4-:R-:W-:-:S05]  /*1031c0*/  IMAD.X R11, R28, 0x1, R20, P1 ;  /* 0x000000011c0b7824 */ /* 0x010fca00008e0614 */
[----:B------:R1:W-:Y:S04]  /*1031d0*/  STL.64 [R1+0x7f0], R10 ;  /* 0x0007f00a01007387 */ /* 0x0003e80000100a00 */
[----:B------:R3:W-:Y:S01]  /*1031e0*/  STL.64 [R1+0x5298], R4 ;  /* 0x0052980401007387 */ /* 0x0007e20000100a00 */
[----:B-1----:R-:W-:-:S03]  /*1031f0*/  IADD3 R10, P1, PT, R26, R5, RZ ;  /* 0x000000051a0a7210 */ /* 0x002fc60007f3e0ff */
[----:B---3--:R0:W3:Y:S01]  /*103200*/  LDL.64 R4, [R1+0x830] ;  /* 0x0008300001047983 */ /* 0x0080e20000100a00 */
[C---:B------:R-:W-:Y:S02]  /*103210*/  IMAD.X R13, R28.reuse, 0x1, R2, P2 ;  /* 0x000000011c0d7824 */ /* 0x040fe400010e0602 */
[----:B------:R-:W-:-:S03]  /*103220*/  IMAD.X R11, R28, 0x1, R6, P1 ;  /* 0x000000011c0b7824 */ /* 0x000fc600008e0606 */
[----:B------:R1:W-:Y:S02]  /*103230*/  STL.64 [R1+0x838], R12 ;  /* 0x0008380c01007387 */ /* 0x0003e40000100a00 */
[----:B-1----:R-:W-:-:S05]  /*103240*/  IADD3 R12, P2, PT, R26, R7, RZ ;  /* 0x000000071a0c7210 */ /* 0x002fca0007f5e0ff */
[C---:B------:R-:W-:Y:S02]  /*103250*/  IMAD.X R13, R28.reuse, 0x1, R8, P2 ;  /* 0x000000011c0d7824 */ /* 0x040fe400010e0608 */
[----:B---3--:R-:W-:-:S05]  /*103260*/  IMAD.X R5, R28, 0x1, R21, P3 ;  /* 0x000000011c057824 */ /* 0x008fca00018e0615 */
[----:B------:R-:W-:Y:S04]  /*103270*/  STL [R1+0x834], R5 ;  /* 0x0008340501007387 */ /* 0x000fe80000100800 */
[----:B------:R1:W-:Y:S04]  /*103280*/  STL.64 [R1+0x870], R10 ;  /* 0x0008700a01007387 */ /* 0x0003e80000100a00 */
[----:B-1----:R-:W3:Y:S04]  /*103290*/  LDL.LU.64 R10, [R1+0x52a8] ;  /* 0x0052a800010a7983 */ /* 0x002ee80000300a00 */
[----:B------:R-:W-:Y:S04]  /*1032a0*/  STL.64 [R1+0x5290], R6 ;  /* 0x0052900601007387 */ /* 0x000fe80000100a00 */
[----:B------:R1:W-:Y:S04]  /*1032b0*/  STL.64 [R1+0xa38], R12 ;  /* 0x000a380c01007387 */ /* 0x0003e80000100a00 */
[----:B-1----:R-:W4:Y:S01]  /*1032c0*/  LDL.LU.64 R12, [R1+0x52a0] ;  /* 0x0052a000010c7983 */ /* 0x002f220000300a00 */
[----:B------:R-:W-:-:S03]  /*1032d0*/  IADD3 R4, P3, PT, R26, R9, RZ ;  /* 0x000000091a047210 */ /* 0x000fc60007f7e0ff */
[----:B------:R1:W-:Y:S02]  /*1032e0*/  STL.64 [R1+0x5288], R8 ;  /* 0x0052880801007387 */ /* 0x0003e40000100a00 */
[----:B-1----:R-:W-:Y:S02]  /*1032f0*/  SHF.R.S32.HI R8, RZ, 0x1f, R15 ;  /* 0x0000001fff087819 */ /* 0x002fe4000001140f */
[----:B---3--:R-:W-:Y:S01]  /*103300*/  IADD3 R6, P1, PT, R26, R11, RZ ;  /* 0x0000000b1a067210 */ /* 0x008fe20007f3e0ff */
[----:B------:R-:W-:-:S05]  /*103310*/  IMAD.X R5, R28, 0x1, R10, P3 ;  /* 0x000000011c057824 */ /* 0x000fca00018e060a */
[----:B------:R1:W-:Y:S04]  /*103320*/  STL.64 [R1+0xc38], R4 ;  /* 0x000c380401007387 */ /* 0x0003e80000100a00 */
[----:B-1----:R-:W3:Y:S01]  /*103330*/  LDL.LU.64 R4, [R1+0x5298] ;  /* 0x0052980001047983 */ /* 0x002ee20000300a00 */
[----:B----4-:R-:W-:Y:S01]  /*103340*/  IADD3 R26, P2, PT, R26, R13, RZ ;  /* 0x0000000d1a1a7210 */ /* 0x010fe20007f5e0ff */
[C---:B------:R-:W-:Y:S02]  /*103350*/  IMAD.X R7, R28.reuse, 0x1, R12, P1 ;  /* 0x000000011c077824 */ /* 0x040fe400008e060c */
[----:B------:R-:W-:Y:S02]  /*103360*/  STL.64 [R1+0x5280], R10 ;  /* 0x0052800a01007387 */ /* 0x000fe40000100a00 */
[----:B------:R-:W-:-:S02]  /*103370*/  IMAD.X R27, R28, 0x1, R14, P2 ;  /* 0x000000011c1b7824 */ /* 0x000fc400010e060e */
[----:B------:R-:W-:Y:S04]  /*103380*/  STL [R1+0x5c], R8 ;  /* 0x00005c0801007387 */ /* 0x000fe80000100800 */
[----:B------:R-:W-:Y:S04]  /*103390*/  STL.64 [R1+0x5278], R12 ;  /* 0x0052780c01007387 */ /* 0x000fe80000100a00 */
[----:B------:R-:W-:Y:S04]  /*1033a0*/  STL.64 [R1+0xef0], R6 ;  /* 0x000ef00601007387 */ /* 0x000fe80000100a00 */
[----:B------:R-:W-:Y:S04]  /*1033b0*/  STL.64 [R1+0xee8], R26 ;  /* 0x000ee81a01007387 */ /* 0x000fe80000100a00 */
[----:B--2---:R1:W-:Y:S04]  /*1033c0*/  STL [R1+0x5270], R22 ;  /* 0x0052701601007387 */ /* 0x0043e80000100800 */
[----:B-1----:R-:W2:Y:S01]  /*1033d0*/  LDL.LU R22, [R1+0x5c] ;  /* 0x00005c0001167983 */ /* 0x002ea20000300800 */
[C---:B------:R-:W-:Y:S01]  /*1033e0*/  IADD3 R6, P1, PT, R15.reuse, R3, RZ ;  /* 0x000000030f067210 */ /* 0x040fe20007f3e0ff */
[----:B------:R-:W-:Y:S01]  /*1033f0*/  IMAD.MOV.U32 R28, RZ, RZ, R25 ;  /* 0x000000ffff1c7224 */ /* 0x000fe200078e0019 */
[----:B---3--:R-:W-:-:S05]  /*103400*/  IADD3 R10, P3, PT, R15, R4, RZ ;  /* 0x000000040f0a7210 */ /* 0x008fca0007f7e0ff */
[----:B------:R-:W-:-:S05]  /*103410*/  IMAD.X R11, R8, 0x1, R20, P3 ;  /* 0x00000001080b7824 */ /* 0x000fca00018e0614 */
[----:B------:R-:W-:Y:S04]  /*103420*/  STL.64 [R1+0xf10], R10 ;  /* 0x000f100a01007387 */ /* 0x000fe80000100a00 */
[----:B------:R-:W3:Y:S01]  /*103430*/  LDL.LU R25, [R1+0x50] ;  /* 0x0000500001197983 */ /* 0x000ee20000300800 */
[----:B--2---:R-:W-:-:S05]  /*103440*/  IMAD.X R7, R22, 0x1, R2, P1 ;  /* 0x0000000116077824 */ /* 0x004fca00008e0602 */
        /* <DEDUP_REMOVED lines=9> */
[----:B------:R1:W-:Y:S04]  /*1034e0*/  STL.64 [R1+0x5268], R20 ;  /* 0x0052681401007387 */ /* 0x0003e80000100a00 */
[----:B-1----:R0:W4:Y:S04]  /*1034f0*/  LDL.64 R20, [R1+0xf98] ;  /* 0x000f980001147983 */ /* 0x0021280000100a00 */
[----:B------:R-:W-:Y:S04]  /*103500*/  STL.64 [R1+0xf40], R26 ;  /* 0x000f401a01007387 */ /* 0x000fe80000100a00 */
[----:B------:R1:W-:Y:S04]  /*103510*/  STL.64 [R1+0xf68], R10 ;  /* 0x000f680a01007387 */ /* 0x0003e80000100a00 */
[----:B-1----:R-:W3:Y:S01]  /*103520*/  LDL.LU.64 R10, [R1+0x5280] ;  /* 0x00528000010a7983 */ /* 0x002ee20000300a00 */
[C---:B--2---:R-:W-:Y:S01]  /*103530*/  IADD3 R26, P2, PT, R15.reuse, R9, RZ ;  /* 0x000000090f1a7210 */ /* 0x044fe20007f5e0ff */
[----:B----4-:R-:W-:Y:S01]  /*103540*/  IMAD.X R21, R22, 0x1, R8, P1 ;  /* 0x0000000116157824 */ /* 0x010fe200008e0608 */
[----:B---3--:R-:W-:-:S03]  /*103550*/  IADD3 R12, P3, PT, R15, R11, RZ ;  /* 0x0000000b0f0c7210 */ /* 0x008fc60007f7e0ff */
[----:B------:R-:W-:Y:S02]  /*103560*/  IMAD.X R27, R22, 0x1, R10, P2 ;  /* 0x00000001161b7824 */ /* 0x000fe400010e060a */
[----:B------:R1:W-:Y:S04]  /*103570*/  STL [R1+0xff0], R12 ;  /* 0x000ff00c01007387 */ /* 0x0003e80000100800 */
[----:B-1----:R-:W2:Y:S04]  /*103580*/  LDL.LU.64 R12, [R1+0x5278] ;  /* 0x00527800010c7983 */ /* 0x002ea80000300a00 */
[----:B------:R-:W-:Y:S04]  /*103590*/  STL [R1+0xf9c], R21 ;  /* 0x000f9c1501007387 */ /* 0x000fe80000100800 */
[----:B------:R-:W-:Y:S04]  /*1035a0*/  STL.64 [R1+0x5260], R10 ;  /* 0x0052600a01007387 */ /* 0x000fe80000100a00 */
[----:B------:R1:W-:Y:S04]  /*1035b0*/  STL.64 [R1+0x5250], R24 ;  /* 0x0052501801007387 */ /* 0x0003e80000100a00 */
[----:B------:R-:W-:Y:S04]  /*1035c0*/  STL.64 [R1+0xfb8], R26 ;  /* 0x000fb81a01007387 */ /* 0x000fe80000100a00 */
[----:B-1----:R0:W3:Y:S01]  /*1035d0*/  LDL.64 R24, [R1+0xff0] ;  /* 0x000ff00001187983 */ /* 0x0020e20000100a00 */
[----:B--2---:R-:W-:-:S03]  /*1035e0*/  IADD3 R20, P1, PT, R15, R13, RZ ;  /* 0x0000000d0f147210 */ /* 0x004fc60007f3e0ff */
[----:B------:R-:W-:Y:S02]  /*1035f0*/  STL.64 [R1+0x5258], R12 ;  /* 0x0052580c01007387 */ /* 0x000fe40000100a00 */
[C---:B------:R-:W-:Y:S02]  /*103600*/  IMAD.X R21, R22.reuse, 0x1, R14, P1 ;  /* 0x0000000116157824 */ /* 0x040fe400008e060e */
[----:B---3--:R-:W-:-:S05]  /*103610*/  IMAD.X R25, R22, 0x1, R12, P3 ;  /* 0x0000000116197824 */ /* 0x008fca00018e060c */
[----:B------:R-:W-:Y:S04]  /*103620*/  STL [R1+0xff4], R25 ;  /* 0x000ff41901007387 */ /* 0x000fe80000100800 */
[----:B------:R-:W2:Y:S04]  /*103630*/  LDL.LU R22, [R1+0x5270] ;  /* 0x0052700001167983 */ /* 0x000ea80000300800 */
[----:B------:R1:W-:Y:S04]  /*103640*/  STL.64 [R1+0xfe8], R20 ;  /* 0x000fe81401007387 */ /* 0x0003e80000100a00 */
[----:B-1----:R-:W3:Y:S01]  /*103650*/  LDL.LU.64 R20, [R1+0x5268] ;  /* 0x0052680001147983 */ /* 0x002ee20000300a00 */
[----:B------:R-:W-:-:S02]  /*103660*/  SHF.R.S32.HI R15, RZ, 0x1f, R29 ;  /* 0x0000001fff0f7819 */ /* 0x000fc4000001141d */
[C---:B------:R-:W-:Y:S02]  /*103670*/  IADD3 R26, P2, PT, R29.reuse, R4, RZ ;  /* 0x000000041d1a7210 */ /* 0x040fe40007f5e0ff */
[C---:B------:R-:W-:Y:S02]  /*103680*/  IADD3 R10, P1, PT, R29.reuse, R0, RZ ;  /* 0x000000001d0a7210 */ /* 0x040fe40007f3e0ff */
[----:B------:R-:W-:-:S05]  /*103690*/  IADD3 R24, P3, PT, R29, R3, RZ ;  /* 0x000000031d187210 */ /* 0x000fca0007f7e0ff */
[C---:B------:R-:W-:Y:S02]  /*1036a0*/  IMAD.X R25, R15.reuse, 0x1, R2, P3 ;  /* 0x000000010f197824 */ /* 0x040fe400018e0602 */
[----:B---3--:R-:W-:-:S05]  /*1036b0*/  IMAD.X R27, R15, 0x1, R20, P2 ;  /* 0x000000010f1b7824 */ /* 0x008fca00010e0614 */
[----:B------:R-:W-:Y:S04]  /*1036c0*/  STL.64 [R1+0x1010], R26 ;  /* 0x0010101a01007387 */ /* 0x000fe80000100a00 */
[----:B------:R-:W-:Y:S04]  /*1036d0*/  STL [R1+0x1410], R10 ;  /* 0x0014100a01007387 */ /* 0x000fe80000100800 */
[----:B------:R1:W-:Y:S02]  /*1036e0*/  STL.64 [R1+0x5248], R18 ;  /* 0x0052481201007387 */ /* 0x0003e40000100a00 */
[----:B-1----:R-:W-:Y:S01]  /*1036f0*/  IMAD.MOV.U32 R18, RZ, RZ, R10 ;  /* 0x000000ffff127224 */ /* 0x002fe200078e000a */
[----:B------:R-:W-:Y:S01]  /*103700*/  IADD3 R10, P2, PT, R29, R5, RZ ;  /* 0x000000051d0a7210 */ /* 0x000fe20007f5e0ff */
[----:B------:R-:W-:-:S02]  /*103710*/  IMAD.MOV.U32 R19, RZ, RZ, R11 ;  /* 0x000000ffff137224 */ /* 0x000fc400078e000b */
[C---:B------:R-:W-:Y:S02]  /*103720*/  IMAD.X R19, R15.reuse, 0x1, R21, P1 ;  /* 0x000000010f137824 */ /* 0x040fe400008e0615 */
[----:B------:R-:W-:Y:S01]  /*103730*/  IMAD.X R11, R15, 0x1, R6, P2 ;  /* 0x000000010f0b7824 */ /* 0x000fe200010e0606 */
[----:B------:R-:W-:Y:S04]  /*103740*/  STL.64 [R1+0x1418], R24 ;  /* 0x0014181801007387 */ /* 0x000fe80000100a00 */
[----:B------:R-:W-:Y:S04]  /*103750*/  STL [R1+0x1414], R19 ;  /* 0x0014141301007387 */ /* 0x000fe80000100800 */
[----:B------:R1:W-:Y:S04]  /*103760*/  STL.64 [R1+0x1438], R10 ;  /* 0x0014380a01007387 */ /* 0x0003e80000100a00 */
[----:B-1----:R-:W3:Y:S01]  /*103770*/  LDL.LU.64 R10, [R1+0x5260] ;  /* 0x00526000010a7983 */ /* 0x002ee20000300a00 */
[----:B------:R-:W-:-:S05]  /*103780*/  IADD3 R24, P3, PT, R29, R7, RZ ;  /* 0x000000071d187210 */ /* 0x000fca0007f7e0ff */
[----:B------:R-:W-:Y:S01]  /*103790*/  IMAD.X R25, R15, 0x1, R8, P3 ;  /* 0x000000010f197824 */ /* 0x000fe200018e0608 */
[----:B---3--:R-:W-:-:S05]  /*1037a0*/  IADD3 R12, P2, PT, R29, R11, RZ ;  /* 0x0000000b1d0c7210 */ /* 0x008fca0007f5e0ff */
[----:B------:R1:W-:Y:S04]  /*1037b0*/  STL [R1+0x14c0], R12 ;  /* 0x0014c00c01007387 */ /* 0x0003e80000100800 */
[----:B-1----:R-:W3:Y:S04]  /*1037c0*/  LDL.LU.64 R12, [R1+0x5258] ;  /* 0x00525800010c7983 */ /* 0x002ee80000300a00 */
[----:B------:R1:W-:Y:S04]  /*1037d0*/  STL.64 [R1+0x1468], R24 ;  /* 0x0014681801007387 */ /* 0x0003e80000100a00 */
[----:B-1----:R-:W4:Y:S04]  /*1037e0*/  LDL.LU.64 R24, [R1+0x5250] ;  /* 0x0052500001187983 */ /* 0x002f280000300a00 */
[----:B--2---:R1:W-:Y:S04]  /*1037f0*/  STL.64 [R1+0x5228], R22 ;  /* 0x0052281601007387 */ /* 0x0043e80000100a00 */
[----:B-1----:R0:W2:Y:S01]  /*103800*/  LDL.64 R22, [R1+0x14c0] ;  /* 0x0014c00001167983 */ /* 0x0020a20000100a00 */
[----:B------:R-:W-:-:S05]  /*103810*/  IADD3 R18, P1, PT, R29, R9, RZ ;  /* 0x000000091d127210 */ /* 0x000fca0007f3e0ff */
[----:B------:R-:W-:Y:S02]  /*103820*/  IMAD.X R19, R15, 0x1, R10, P1 ;  /* 0x000000010f137824 */ /* 0x000fe400008e060a */
[----:B------:R-:W-:-:S03]  /*103830*/  IMAD.MOV.U32 R26, RZ, RZ, R28 ;  /* 0x000000ffff1a7224 */ /* 0x000fc600078e001c */
[----:B------:R1:W-:Y:S04]  /*103840*/  STL.64 [R1+0x1488], R18 ;  /* 0x0014881201007387 */ /* 0x0003e80000100a00 */
[----:B-1----:R-:W2:Y:S04]  /*103850*/  LDL.LU.64 R18, [R1+0x5248] ;  /* 0x0052480001127983 */ /* 0x002ea80000300a00 */
[----:B------:R1:W-:Y:S01]  /*103860*/  STL.64 [R1+0x5238], R10 ;  /* 0x0052380a01007387 */ /* 0x0003e20000100a00 */
[----:B---3--:R-:W-:-:S03]  /*103870*/  IADD3 R28, P3, PT, R29, R13, RZ ;  /* 0x0000000d1d1c7210 */ /* 0x008fc60007f7e0ff */
[----:B------:R-:W-:Y:S02]  /*103880*/  STL.64 [R1+0x5230], R12 ;  /* 0x0052300c01007387 */ /* 0x000fe40000100a00 */
[----:B------:R-:W-:Y:S01]  /*103890*/  IMAD.X R29, R15, 0x1, R14, P3 ;  /* 0x000000010f1d7824 */ /* 0x000fe200018e060e */
[----:B----4-:R-:W-:Y:S02]  /*1038a0*/  SHF.R.S32.HI R27, RZ, 0x1f, R25 ;  /* 0x0000001fff1b7819 */ /* 0x010fe40000011419 */
[----:B-1----:R-:W-:-:S05]  /*1038b0*/  IADD3 R10, P1, PT, R25, R4, RZ ;  /* 0x00000004190a7210 */ /* 0x002fca0007f3e0ff */
[----:B------:R-:W-:Y:S02]  /*1038c0*/  IMAD.X R11, R27, 0x1, R20, P1 ;  /* 0x000000011b0b7824 */ /* 0x000fe400008e0614 */
[----:B--2---:R-:W-:Y:S01]  /*1038d0*/  IMAD.X R23, R15, 0x1, R12, P2 ;  /* 0x000000010f177824 */ /* 0x004fe200010e060c */
[----:B------:R-:W-:-:S04]  /*1038e0*/  IADD3 R22, P2, PT, R25, R3, RZ ;  /* 0x0000000319167210 */ /* 0x000fc80007f5e0ff */
[----:B------:R1:W-:Y:S04]  /*1038f0*/  STL [R1+0x14c4], R23 ;  /* 0x0014c41701007387 */ /* 0x0003e80000100800 */
[----:B------:R-:W2:Y:S04]  /*103900*/  LDL.LU R15, [R1+0x5240] ;  /* 0x00524000010f7983 */ /* 0x000ea80000300800 */
[----:B------:R3:W-:Y:S04]  /*103910*/  STL.64 [R1+0x14b8], R28 ;  /* 0x0014b81c01007387 */ /* 0x0007e80000100a00 */
[----:B------:R4:W-:Y:S01]  /*103920*/  STL.64 [R1+0x14e0], R10 ;  /* 0x0014e00a01007387 */ /* 0x0009e20000100a00 */
[----:B-1----:R-:W-:Y:S01]  /*103930*/  IMAD.X R23, R27, 0x1, R2, P2 ;  /* 0x000000011b177824 */ /* 0x002fe200010e0602 */
[----:B---3--:R-:W-:-:S02]  /*103940*/  IADD3 R28, P3, PT, R25, R0, RZ ;  /* 0x00000000191c7210 */ /* 0x008fc40007f7e0ff */
[----:B----4-:R-:W-:-:S03]  /*103950*/  IADD3 R10, P1, PT, R25, R5, RZ ;  /* 0x00000005190a7210 */ /* 0x010fc60007f3e0ff */
[C---:B------:R-:W-:Y:S01]  /*103960*/  IMAD.X R29, R27.reuse, 0x1, R21, P3 ;  /* 0x000000011b1d7824 */ /* 0x040fe200018e0615 */
[----:B------:R-:W-:Y:S01]  /*103970*/  STL.64 [R1+0x18f0], R22 ;  /* 0x0018f01601007387 */ /* 0x000fe20000100a00 */
[----:B------:R-:W-:-:S03]  /*103980*/  IMAD.X R11, R27, 0x1, R6, P1 ;  /* 0x000000011b0b7824 */ /* 0x000fc600008e0606 */
[----:B------:R-:W-:Y:S04]  /*103990*/  STL.64 [R1+0x18e8], R28 ;  /* 0x0018e81c01007387 */ /* 0x000fe80000100a00 */
        /* <DEDUP_REMOVED lines=8> */
[----:B-1----:R-:W4:Y:S01]  /*103a20*/  LDL.LU.64 R22, [R1+0x5228] ;  /* 0x0052280001167983 */ /* 0x002f220000300a00 */
[----:B------:R-:W-:-:S03]  /*103a30*/  IADD3 R28, P3, PT, R25, R9, RZ ;  /* 0x00000009191c7210 */ /* 0x000fc60007f7e0ff */
[----:B------:R3:W-:Y:S02]  /*103a40*/  STL.64 [R1+0x5220], R8 ;  /* 0x0052200801007387 */ /* 0x0007e40000100a00 */
[----:B---3--:R-:W-:Y:S01]  /*103a50*/  IADD3 R8, P2, PT, R25, R13, RZ ;  /* 0x0000000d19087210 */ /* 0x008fe20007f5e0ff */
[----:B----4-:R-:W-:-:S05]  /*103a60*/  IMAD.MOV.U32 R25, RZ, RZ, R22 ;  /* 0x000000ffff197224 */ /* 0x010fca00078e0016 */
[----:B------:R1:W-:Y:S04]  /*103a70*/  STL.64 [R1+0x5218], R24 ;  /* 0x0052181801007387 */ /* 0x0003e80000100a00 */
[----:B-1----:R0:W3:Y:S01]  /*103a80*/  LDL.64 R24, [R1+0x1998] ;  /* 0x0019980001187983 */ /* 0x0020e20000100a00 */
[C---:B------:R-:W-:Y:S02]  /*103a90*/  IMAD.X R29, R27.reuse, 0x1, R10, P3 ;  /* 0x000000011b1d7824 */ /* 0x040fe400018e060a */
[----:B------:R-:W-:Y:S01]  /*103aa0*/  IMAD.X R9, R27, 0x1, R14, P2 ;  /* 0x000000011b097824 */ /* 0x000fe200010e060e */
[----:B------:R-:W-:Y:S02]  /*103ab0*/  SHF.R.S32.HI R22, RZ, 0x1f, R26 ;  /* 0x0000001fff167819 */ /* 0x000fe4000001141a */
[----:B------:R1:W-:Y:S02]  /*103ac0*/  STL.64 [R1+0x1960], R28 ;  /* 0x0019601c01007387 */ /* 0x0003e40000100a00 */
[----:B-1----:R-:W-:-:S05]  /*103ad0*/  IADD3 R28, P3, PT, R26, R4, RZ ;  /* 0x000000041a1c7210 */ /* 0x002fca0007f7e0ff */
[----:B------:R-:W-:Y:S02]  /*103ae0*/  IMAD.X R29, R22, 0x1, R20, P3 ;  /* 0x00000001161d7824 */ /* 0x000fe400018e0614 */
[----:B---3--:R-:W-:Y:S01]  /*103af0*/  IMAD.X R25, R27, 0x1, R12, P1 ;  /* 0x000000011b197824 */ /* 0x008fe200008e060c */
[----:B------:R-:W-:-:S04]  /*103b00*/  IADD3 R24, P1, PT, R26, R3, RZ ;  /* 0x000000031a187210 */ /* 0x000fc80007f3e0ff */
[----:B------:R1:W-:Y:S04]  /*103b10*/  STL [R1+0x199c], R25 ;  /* 0x00199c1901007387 */ /* 0x0003e80000100800 */
[----:B------:R3:W-:Y:S01]  /*103b20*/  STL.64 [R1+0x1990], R8 ;  /* 0x0019900801007387 */ /* 0x0007e20000100a00 */
[----:B-1----:R-:W-:Y:S01]  /*103b30*/  IMAD.X R25, R22, 0x1, R2, P1 ;  /* 0x0000000116197824 */ /* 0x002fe200008e0602 */
[----:B---3--:R-:W-:Y:S02]  /*103b40*/  IADD3 R8, P2, PT, R26, R0, RZ ;  /* 0x000000001a087210 */ /* 0x008fe40007f5e0ff */
[----:B------:R-:W-:Y:S03]  /*103b50*/  STL.64 [R1+0x19b8], R28 ;  /* 0x0019b81c01007387 */ /* 0x000fe60000100a00 */
[----:B------:R-:W-:Y:S01]  /*103b60*/  IMAD.X R9, R22, 0x1, R21, P2 ;  /* 0x0000000116097824 */ /* 0x000fe200010e0615 */
[----:B------:R-:W-:Y:S04]  /*103b70*/  STL.64 [R1+0x19f0], R24 ;  /* 0x0019f01801007387 */ /* 0x000fe80000100a00 */
[----:B------:R1:W-:Y:S04]  /*103b80*/  STL.64 [R1+0x19e8], R8 ;  /* 0x0019e80801007387 */ /* 0x0003e80000100a00 */
[----:B-1----:R-:W3:Y:S01]  /*103b90*/  LDL.LU.64 R8, [R1+0x5220] ;  /* 0x0052200001087983 */ /* 0x002ee20000300a00 */
[----:B------:R-:W-:-:S02]  /*103ba0*/  IADD3 R28, P3, PT, R26, R5, RZ ;  /* 0x000000051a1c7210 */ /* 0x000fc40007f7e0ff */
[----:B------:R-:W-:Y:S01]  /*103bb0*/  IADD3 R24, P1, PT, R26, R7, RZ ;  /* 0x000000071a187210 */ /* 0x000fe20007f3e0ff */
[----:B------:R1:W-:Y:S02]  /*103bc0*/  STL.64 [R1+0x5210], R20 ;  /* 0x0052101401007387 */ /* 0x0003e40000100a00 */
[----:B------:R-:W-:-:S05]  /*103bd0*/  IMAD.X R29, R22, 0x1, R6, P3 ;  /* 0x00000001161d7824 */ /* 0x000fca00018e0606 */
[----:B------:R4:W-:Y:S01]  /*103be0*/  STL.64 [R1+0x1a10], R28 ;  /* 0x001a101c01007387 */ /* 0x0009e20000100a00 */
[----:B-1----:R-:W-:-:S05]  /*103bf0*/  IMAD.MOV.U32 R21, RZ, RZ, R26 ;  /* 0x000000ffff157224 */ /* 0x002fca00078e001a */
[C---:B----4-:R-:W-:Y:S01]  /*103c00*/  IADD3 R28, P3, PT, R21.reuse, R11, RZ ;  /* 0x0000000b151c7210 */ /* 0x050fe20007f7e0ff */
[----:B---3--:R-:W-:Y:S01]  /*103c10*/  IMAD.X R25, R22, 0x1, R8, P1 ;  /* 0x0000000116197824 */ /* 0x008fe200008e0608 */
[C---:B------:R-:W-:Y:S02]  /*103c20*/  IADD3 R26, P2, PT, R21.reuse, R9, RZ ;  /* 0x00000009151a7210 */ /* 0x040fe40007f5e0ff */
[----:B------:R-:W-:Y:S01]  /*103c30*/  IADD3 R20, P1, PT, R21, R13, RZ ;  /* 0x0000000d15147210 */ /* 0x000fe20007f3e0ff */
[----:B------:R-:W-:Y:S01]  /*103c40*/  IMAD.MOV.U32 R21, RZ, RZ, R22 ;  /* 0x000000ffff157224 */ /* 0x000fe200078e0016 */
[----:B------:R1:W-:Y:S03]  /*103c50*/  STL.64 [R1+0x1a40], R24 ;  /* 0x001a401801007387 */ /* 0x0003e60000100a00 */
[C---:B------:R-:W-:Y:S02]  /*103c60*/  IMAD.X R27, R21.reuse, 0x1, R10, P2 ;  /* 0x00000001151b7824 */ /* 0x040fe400010e060a */
[----:B------:R-:W-:-:S02]  /*103c70*/  IMAD.X R29, R21, 0x1, R12, P3 ;  /* 0x00000001151d7824 */ /* 0x000fc400018e060c */
[----:B------:R-:W-:Y:S01]  /*103c80*/  IMAD.X R21, R21, 0x1, R14, P1 ;  /* 0x0000000115157824 */ /* 0x000fe200008e060e */
[----:B-1----:R-:W3:Y:S04]  /*103c90*/  LDL.LU.64 R24, [R1+0x5218] ;  /* 0x0052180001187983 */ /* 0x002ee80000300a00 */
[----:B------:R-:W-:Y:S04]  /*103ca0*/  STL.64 [R1+0x1a60], R26 ;  /* 0x001a601a01007387 */ /* 0x000fe80000100a00 */
[----:B------:R-:W-:Y:S04]  /*103cb0*/  STL.64 [R1+0x1a98], R28 ;  /* 0x001a981c01007387 */ /* 0x000fe80000100a00 */
[----:B------:R1:W-:Y:S04]  /*103cc0*/  STL.64 [R1+0x1a90], R20 ;  /* 0x001a901401007387 */ /* 0x0003e80000100a00 */
[----:B-1----:R-:W4:Y:S04]  /*103cd0*/  LDL.LU.64 R20, [R1+0x5210] ;  /* 0x0052100001147983 */ /* 0x002f280000300a00 */
[----:B--2---:R1:W-:Y:S04]  /*103ce0*/  STL.64 [R1+0x5200], R14 ;  /* 0x0052000e01007387 */ /* 0x0043e80000100a00 */
[----:B------:R2:W-:Y:S01]  /*103cf0*/  STL [R1+0x5208], R15 ;  /* 0x0052080f01007387 */ /* 0x0005e20000100800 */
[----:B---3--:R-:W-:-:S02]  /*103d00*/  SHF.R.S32.HI R22, RZ, 0x1f, R24 ;  /* 0x0000001fff167819 */ /* 0x008fc40000011418 */
[C---:B------:R-:W-:Y:S02]  /*103d10*/  IADD3 R26, P2, PT, R24.reuse, R4, RZ ;  /* 0x00000004181a7210 */ /* 0x040fe40007f5e0ff */
[C---:B------:R-:W-:Y:S02]  /*103d20*/  IADD3 R28, P3, PT, R24.reuse, R3, RZ ;  /* 0x00000003181c7210 */ /* 0x040fe40007f7e0ff */
[----:B-1----:R-:W-:-:S03]  /*103d30*/  IADD3 R14, P1, PT, R24, R0, RZ ;  /* 0x00000000180e7210 */ /* 0x002fc60007f3e0ff */
[C---:B------:R-:W-:Y:S02]  /*103d40*/  IMAD.X R29, R22.reuse, 0x1, R2, P3 ;  /* 0x00000001161d7824 */ /* 0x040fe400018e0602 */
[C---:B----4-:R-:W-:Y:S02]  /*103d50*/  IMAD.X R27, R22.reuse, 0x1, R20, P2 ;  /* 0x00000001161b7824 */ /* 0x050fe400010e0614 */
[----:B--2---:R-:W-:-:S03]  /*103d60*/  IMAD.X R15, R22, 0x1, R21, P1 ;  /* 0x00000001160f7824 */ /* 0x004fc600008e0615 */
[----:B------:R1:W-:Y:S04]  /*103d70*/  STL.64 [R1+0x1ab8], R26 ;  /* 0x001ab81a01007387 */ /* 0x0003e80000100a00 */
[----:B------:R2:W-:Y:S04]  /*103d80*/  STL.64 [R1+0x1af0], R28 ;  /* 0x001af01c01007387 */ /* 0x0005e80000100a00 */
[----:B------:R3:W-:Y:S01]  /*103d90*/  STL.64 [R1+0x1ae8], R14 ;  /* 0x001ae80e01007387 */ /* 0x0007e20000100a00 */
[C---:B-1----:R-:W-:Y:S02]  /*103da0*/  IADD3 R26, P2, PT, R24.reuse, R5, RZ ;  /* 0x00000005181a7210 */ /* 0x042fe40007f5e0ff */
[----:B--2---:R-:W-:-:S03]  /*103db0*/  IADD3 R28, P3, PT, R24, R7, RZ ;  /* 0x00000007181c7210 */ /* 0x004fc60007f7e0ff */
[----:B------:R-:W-:Y:S01]  /*103dc0*/  IMAD.X R27, R22, 0x1, R6, P2 ;  /* 0x00000001161b7824 */ /* 0x000fe200010e0606 */
[----:B---3--:R-:W-:Y:S01]  /*103dd0*/  IADD3 R14, P1, PT, R24, R9, RZ ;  /* 0x00000009180e7210 */ /* 0x008fe20007f3e0ff */
[----:B------:R-:W-:-:S03]  /*103de0*/  IMAD.X R29, R22, 0x1, R8, P3 ;  /* 0x00000001161d7824 */ /* 0x000fc600018e0608 */
[----:B------:R-:W-:Y:S01]  /*103df0*/  STL.64 [R1+0x1b10], R26 ;  /* 0x001b101a01007387 */ /* 0x000fe20000100a00 */
[----:B------:R-:W-:-:S03]  /*103e00*/  IMAD.X R15, R22, 0x1, R10, P1 ;  /* 0x00000001160f7824 */ /* 0x000fc600008e060a */
[----:B------:R-:W-:Y:S04]  /*103e10*/  STL.64 [R1+0x1b40], R28 ;  /* 0x001b401c01007387 */ /* 0x000fe80000100a00 */
[----:B------:R1:W-:Y:S04]  /*103e20*/  STL.64 [R1+0x1b60], R14 ;  /* 0x001b600e01007387 */ /* 0x0003e80000100a00 */
[----:B-1----:R0:W2:Y:S01]  /*103e30*/  LDL.LU R15, [R1+0x5208] ;  /* 0x00520800010f7983 */ /* 0x0020a20000300800 */
[----:B------:R-:W-:-:S05]  /*103e40*/  IADD3 R14, P1, PT, R23, R4, RZ ;  /* 0x00000004170e7210 */ /* 0x000fca0007f3e0ff */
[----:B------:R2:W-:Y:S01]  /*103e50*/  STL [R1+0x1bb8], R14 ;  /* 0x001bb80e01007387 */ /* 0x0005e20000100800 */
[----:B------:R-:W-:-:S03]  /*103e60*/  IADD3 R26, P2, PT, R24, R11, RZ ;  /* 0x0000000b181a7210 */ /* 0x000fc60007f5e0ff */
[----:B--2---:R-:W2:Y:S02]  /*103e70*/  LDL.LU.64 R14, [R1+0x5200] ;  /* 0x00520000010e7983 */ /* 0x004ea40000300a00 */
[----:B------:R-:W-:Y:S01]  /*103e80*/  IMAD.X R27, R22, 0x1, R12, P2 ;  /* 0x00000001161b7824 */ /* 0x000fe200010e060c */
[----:B------:R-:W-:-:S04]  /*103e90*/  IADD3 R28, P3, PT, R24, R13, RZ ;  /* 0x0000000d181c7210 */ /* 0x000fc80007f7e0ff */
[----:B------:R-:W-:Y:S01]  /*103ea0*/  STL.64 [R1+0x1b98], R26 ;  /* 0x001b981a01007387 */ /* 0x000fe20000100a00 */
[----:B--2---:R-:W-:-:S03]  /*103eb0*/  IMAD.X R29, R22, 0x1, R14, P3 ;  /* 0x00000001161d7824 */ /* 0x004fc600018e060e */
[----:B------:R1:W-:Y:S04]  /*103ec0*/  STL.64 [R1+0x51f0], R14 ;  /* 0x0051f00e01007387 */ /* 0x0003e80000100a00 */
[----:B-1----:R0:W2:Y:S01]  /*103ed0*/  LDL.64 R14, [R1+0x1bb8] ;  /* 0x001bb800010e7983 */ /* 0x0020a20000100a00 */
[----:B------:R-:W-:Y:S02]  /*103ee0*/  SHF.R.S32.HI R24, RZ, 0x1f, R23 ;  /* 0x0000001fff187819 */ /* 0x000fe40000011417 */
[C---:B------:R-:W-:Y:S01]  /*103ef0*/  IADD3 R26, P2, PT, R23.reuse, R3, RZ ;  /* 0x00000003171a7210 */ /* 0x040fe20007f5e0ff */
[----:B------:R1:W-:Y:S04]  /*103f00*/  STL.64 [R1+0x1b90], R28 ;  /* 0x001b901c01007387 */ /* 0x0003e80000100a00 */
[----:B------:R-:W-:Y:S01]  /*103f10*/  IMAD.X R27, R24, 0x1, R2, P2 ;  /* 0x00000001181b7824 */ /* 0x000fe200010e0602 */
[----:B-1----:R-:W-:-:S05]  /*103f20*/  IADD3 R28, P3, PT, R23, R0, RZ ;  /* 0x00000000171c7210 */ /* 0x002fca0007f7e0ff */
[C---:B------:R-:W-:Y:S02]  /*103f30*/  IMAD.X R29, R24.reuse, 0x1, R21, P3 ;  /* 0x00000001181d7824 */ /* 0x040fe400018e0615 */
[----:B--2---:R-:W-:Y:S01]  /*103f40*/  IMAD.X R15, R24, 0x1, R20, P1 ;  /* 0x00000001180f7824 */ /* 0x004fe200008e0614 */
[----:B------:R-:W-:-:S04]  /*103f50*/  IADD3 R14, P1, PT, R23, R5, RZ ;  /* 0x00000005170e7210 */ /* 0x000fc80007f3e0ff */
[----:B------:R1:W-:Y:S04]  /*103f60*/  STL [R1+0x1bbc], R15 ;  /* 0x001bbc0f01007387 */ /* 0x0003e80000100800 */
[----:B------:R2:W-:Y:S01]  /*103f70*/  STL.64 [R1+0x1bf0], R26 ;  /* 0x001bf01a01007387 */ /* 0x0005e20000100a00 */
[----:B-1----:R-:W-:-:S03]  /*103f80*/  IMAD.X R15, R24, 0x1, R6, P1 ;  /* 0x00000001180f7824 */ /* 0x002fc600008e0606 */
[----:B------:R1:W-:Y:S01]  /*103f90*/  STL.64 [R1+0x1be8], R28 ;  /* 0x001be81c01007387 */ /* 0x0003e20000100a00 */
[----:B--2---:R-:W-:-:S03]  /*103fa0*/  IADD3 R26, P2, PT, R23, R7, RZ ;  /* 0x00000007171a7210 */ /* 0x004fc60007f5e0ff */
[----:B------:R2:W-:Y:S01]  /*103fb0*/  STL.64 [R1+0x1c10], R14 ;  /* 0x001c100e01007387 */ /* 0x0005e20000100a00 */
[C---:B-1----:R-:W-:Y:S01]  /*103fc0*/  IADD3 R28, P3, PT, R23.reuse, R9, RZ ;  /* 0x00000009171c7210 */ /* 0x042fe20007f7e0ff */
[----:B------:R-:W-:Y:S01]  /*103fd0*/  IMAD.X R27, R24, 0x1, R8, P2 ;  /* 0x00000001181b7824 */ /* 0x000fe200010e0608 */
[----:B--2---:R-:W-:-:S03]  /*103fe0*/  IADD3 R14, P1, PT, R23, R11, RZ ;  /* 0x0000000b170e7210 */ /* 0x004fc60007f3e0ff */
[C---:B------:R-:W-:Y:S01]  /*103ff0*/  IMAD.X R29, R24.reuse, 0x1, R10, P3 ;  /* 0x00000001181d7824 */ /* 0x040fe200018e060a */
[----:B------:R1:W-:Y:S01]  /*104000*/  STL.64 [R1+0x1c40], R26 ;  /* 0x001c401a01007387 */ /* 0x0003e20000100a00 */
[----:B------:R-:W-:-:S03]  /*104010*/  IMAD.X R15, R24, 0x1, R12, P1 ;  /* 0x00000001180f7824 */ /* 0x000fc600008e060c */
[----:B-1----:R-:W2:Y:S04]  /*104020*/  LDL.LU R27, [R1+0x51f8] ;  /* 0x0051f800011b7983 */ /* 0x002ea80000300800 */
[----:B------:R-:W-:Y:S04]  /*104030*/  STL.64 [R1+0x1c60], R28 ;  /* 0x001c601c01007387 */ /* 0x000fe80000100a00 */
[----:B------:R1:W-:Y:S04]  /*104040*/  STL.64 [R1+0x1c98], R14 ;  /* 0x001c980e01007387 */ /* 0x0003e80000100a00 */
[----:B-1----:R-:W3:Y:S01]  /*104050*/  LDL.LU.64 R14, [R1+0x51f0] ;  /* 0x0051f000010e7983 */ /* 0x002ee20000300a00 */
[----:B------:R-:W-:-:S02]  /*104060*/  IADD3 R22, P2, PT, R23, R13, RZ ;  /* 0x0000000d17167210 */ /* 0x000fc40007f5e0ff */
[----:B------:R-:W-:Y:S01]  /*104070*/  SHF.R.S32.HI R26, RZ, 0x1f, R25 ;  /* 0x0000001fff1a7819 */ /* 0x000fe20000011419 */
[----:B------:R1:W-:Y:S01]  /*104080*/  STL.64 [R1+0x51e8], R12 ;  /* 0x0051e80c01007387 */ /* 0x0003e20000100a00 */
[----:B------:R-:W-:-:S05]  /*104090*/  IADD3 R28, P3, PT, R25, R4, RZ ;  /* 0x00000004191c7210 */ /* 0x000fca0007f7e0ff */
[----:B------:R-:W-:Y:S01]  /*1040a0*/  IMAD.X R29, R26, 0x1, R20, P3 ;  /* 0x000000011a1d7824 */ /* 0x000fe200018e0614 */
[----:B-1----:R-:W-:-:S05]  /*1040b0*/  IADD3 R12, P1, PT, R25, R3, RZ ;  /* 0x00000003190c7210 */ /* 0x002fca0007f3e0ff */
[----:B------:R-:W-:Y:S02]  /*1040c0*/  IMAD.X R13, R26, 0x1, R2, P1 ;  /* 0x000000011a0d7824 */ /* 0x000fe400008e0602 */
[----:B---3--:R-:W-:-:S05]  /*1040d0*/  IMAD.X R23, R24, 0x1, R14, P2 ;  /* 0x0000000118177824 */ /* 0x008fca00010e060e */
[----:B------:R1:W-:Y:S04]  /*1040e0*/  STL.64 [R1+0x1c90], R22 ;  /* 0x001c901601007387 */ /* 0x0003e80000100a00 */
[----:B------:R3:W-:Y:S04]  /*1040f0*/  STL.64 [R1+0x1cc0], R28 ;  /* 0x001cc01c01007387 */ /* 0x0007e80000100a00 */
[----:B------:R4:W-:Y:S01]  /*104100*/  STL.64 [R1+0x1d00], R12 ;  /* 0x001d000c01007387 */ /* 0x0009e20000100a00 */
[C---:B-1----:R-:W-:Y:S02]  /*104110*/  IADD3 R22, P2, PT, R25.reuse, R0, RZ ;  /* 0x0000000019167210 */ /* 0x042fe40007f5e0ff */
[----:B---3--:R-:W-:-:S03]  /*104120*/  IADD3 R28, P3, PT, R25, R5, RZ ;  /* 0x00000005191c7210 */ /* 0x008fc60007f7e0ff */
[C---:B------:R-:W-:Y:S01]  /*104130*/  IMAD.X R23, R26.reuse, 0x1, R21, P2 ;  /* 0x000000011a177824 */ /* 0x040fe200010e0615 */
[----:B----4-:R-:W-:Y:S01]  /*104140*/  IADD3 R12, P1, PT, R25, R7, RZ ;  /* 0x00000007190c7210 */ /* 0x010fe20007f3e0ff */
[----:B------:R-:W-:-:S03]  /*104150*/  IMAD.X R29, R26, 0x1, R6, P3 ;  /* 0x000000011a1d7824 */ /* 0x000fc600018e0606 */
[----:B------:R-:W-:Y:S01]  /*104160*/  STL.64 [R1+0x1cf8], R22 ;  /* 0x001cf81601007387 */ /* 0x000fe20000100a00 */
[----:B------:R-:W-:-:S03]  /*104170*/  IMAD.X R13, R26, 0x1, R8, P1 ;  /* 0x000000011a0d7824 */ /* 0x000fc600008e0608 */
[----:B------:R-:W-:Y:S04]  /*104180*/  STL.64 [R1+0x1d20], R28 ;  /* 0x001d201c01007387 */ /* 0x000fe80000100a00 */
[----:B------:R1:W-:Y:S04]  /*104190*/  STL.64 [R1+0x1d50], R12 ;  /* 0x001d500c01007387 */ /* 0x0003e80000100a00 */
[----:B-1----:R-:W3:Y:S01]  /*1041a0*/  LDL.LU.64 R12, [R1+0x51e8] ;  /* 0x0051e800010c7983 */ /* 0x002ee20000300a00 */
[C---:B------:R-:W-:Y:S02]  /*1041b0*/  IADD3 R22, P2, PT, R25.reuse, R9, RZ ;  /* 0x0000000919167210 */ /* 0x040fe40007f5e0ff */
[----:B------:R-:W-:-:S02]  /*1041c0*/  IADD3 R28, P3, PT, R25, R11, RZ ;  /* 0x0000000b191c7210 */ /* 0x000fc40007f7e0ff */
[----:B---3--:R-:W-:Y:S01]  /*1041d0*/  IADD3 R24, P1, PT, R25, R13, RZ ;  /* 0x0000000d19187210 */ /* 0x008fe20007f3e0ff */
[----:B------:R-:W-:-:S04]  /*1041e0*/  IMAD.MOV.U32 R25, RZ, RZ, R26 ;  /* 0x000000ffff197224 */ /* 0x000fc800078e001a */
[----:B------:R-:W-:Y:S01]  /*1041f0*/  IMAD.X R23, R25, 0x1, R10, P2 ;  /* 0x0000000119177824 */ /* 0x000fe200010e060a */
[----:B------:R-:W-:-:S04]  /*104200*/  SHF.R.S32.HI R26, RZ, 0x1f, R16 ;  /* 0x0000001fff1a7819 */ /* 0x000fc80000011410 */
[----:B------:R1:W-:Y:S01]  /*104210*/  STL.64 [R1+0x1d70], R22 ;  /* 0x001d701601007387 */ /* 0x0003e20000100a00 */
[C---:B------:R-:W-:Y:S02]  /*104220*/  IMAD.X R29, R25.reuse, 0x1, R12, P3 ;  /* 0x00000001191d7824 */ /* 0x040fe400018e060c */
[----:B------:R-:W-:Y:S01]  /*104230*/  IMAD.X R25, R25, 0x1, R14, P1 ;  /* 0x0000000119197824 */ /* 0x000fe200008e060e */
[----:B-1----:R-:W-:Y:S02]  /*104240*/  IADD3 R22, P2, PT, R16, R4, RZ ;  /* 0x0000000410167210 */ /* 0x002fe40007f5e0ff */
[----:B------:R1:W-:Y:S03]  /*104250*/  STL.64 [R1+0x1da8], R28 ;  /* 0x001da81c01007387 */ /* 0x0003e60000100a00 */
[----:B------:R-:W-:Y:S01]  /*104260*/  IMAD.X R23, R26, 0x1, R20, P2 ;  /* 0x000000011a177824 */ /* 0x000fe200010e0614 */
[----:B------:R3:W-:Y:S04]  /*104270*/  STL.64 [R1+0x1da0], R24 ;  /* 0x001da01801007387 */ /* 0x0007e80000100a00 */
[----:B------:R4:W-:Y:S01]  /*104280*/  STL.64 [R1+0x1dc8], R22 ;  /* 0x001dc81601007387 */ /* 0x0009e20000100a00 */
[----:B-1----:R-:W-:-:S02]  /*104290*/  IADD3 R28, P3, PT, R16, R3, RZ ;  /* 0x00000003101c7210 */ /* 0x002fc40007f7e0ff */
[----:B---3--:R-:W-:-:S03]  /*1042a0*/  IADD3 R24, P1, PT, R16, R0, RZ ;  /* 0x0000000010187210 */ /* 0x008fc60007f3e0ff */
[----:B------:R-:W-:Y:S01]  /*1042b0*/  IMAD.X R29, R26, 0x1, R2, P3 ;  /* 0x000000011a1d7824 */ /* 0x000fe200018e0602 */
[----:B----4-:R-:W-:Y:S01]  /*1042c0*/  IADD3 R22, P2, PT, R16, R5, RZ ;  /* 0x0000000510167210 */ /* 0x010fe20007f5e0ff */
[----:B------:R-:W-:-:S03]  /*1042d0*/  IMAD.X R25, R26, 0x1, R21, P1 ;  /* 0x000000011a197824 */ /* 0x000fc600008e0615 */
[----:B------:R1:W-:Y:S01]  /*1042e0*/  STL.64 [R1+0x1e00], R28 ;  /* 0x001e001c01007387 */ /* 0x0003e20000100a00 */
[----:B------:R-:W-:-:S03]  /*1042f0*/  IMAD.X R23, R26, 0x1, R6, P2 ;  /* 0x000000011a177824 */ /* 0x000fc600010e0606 */
[----:B------:R3:W-:Y:S04]  /*104300*/  STL.64 [R1+0x1df8], R24 ;  /* 0x001df81801007387 */ /* 0x0007e80000100a00 */
[----:B------:R4:W-:Y:S01]  /*104310*/  STL.64 [R1+0x1e20], R22 ;  /* 0x001e201601007387 */ /* 0x0009e20000100a00 */
[C---:B-1----:R-:W-:Y:S02]  /*104320*/  IADD3 R28, P3, PT, R16.reuse, R7, RZ ;  /* 0x00000007101c7210 */ /* 0x042fe40007f7e0ff */
        /* <DEDUP_REMOVED lines=8> */
[----:B-1----:R-:W-:Y:S02]  /*1043b0*/  IADD3 R28, P3, PT, R16, R13, RZ ;  /* 0x0000000d101c7210 */ /* 0x002fe40007f7e0ff */
[----:B------:R-:W-:Y:S02]  /*1043c0*/  SHF.R.S32.HI R16, RZ, 0x1f, R17 ;  /* 0x0000001fff107819 */ /* 0x000fe40000011411 */
[C---:B---3--:R-:W-:Y:S01]  /*1043d0*/  IADD3 R24, P1, PT, R17.reuse, R4, RZ ;  /* 0x0000000411187210 */ /* 0x048fe20007f3e0ff */
[----:B------:R-:W-:Y:S01]  /*1043e0*/  IMAD.X R29, R26, 0x1, R14, P3 ;  /* 0x000000011a1d7824 */ /* 0x000fe200018e060e */
[----:B----4-:R-:W-:-:S03]  /*1043f0*/  IADD3 R22, P2, PT, R17, R3, RZ ;  /* 0x0000000311167210 */ /* 0x010fc60007f5e0ff */
[C---:B------:R-:W-:Y:S01]  /*104400*/  IMAD.X R25, R16.reuse, 0x1, R20, P1 ;  /* 0x0000000110197824 */ /* 0x040fe200008e0614 */
[----:B------:R1:W-:Y:S01]  /*104410*/  STL.64 [R1+0x1ea0], R28 ;  /* 0x001ea01c01007387 */ /* 0x0003e20000100a00 */
[----:B------:R-:W-:-:S03]  /*104420*/  IMAD.X R23, R16, 0x1, R2, P2 ;  /* 0x0000000110177824 */ /* 0x000fc600010e0602 */
[----:B------:R3:W-:Y:S04]  /*104430*/  STL.64 [R1+0x1ef0], R24 ;  /* 0x001ef01801007387 */ /* 0x0007e80000100a00 */
[----:B------:R4:W-:Y:S01]  /*104440*/  STL.64 [R1+0x1f18], R22 ;  /* 0x001f181601007387 */ /* 0x0009e20000100a00 */
[C---:B-1----:R-:W-:Y:S02]  /*104450*/  IADD3 R28, P3, PT, R17.reuse, R0, RZ ;  /* 0x00000000111c7210 */ /* 0x042fe40007f7e0ff */
[----:B---3--:R-:W-:-:S03]  /*104460*/  IADD3 R24, P1, PT, R17, R5, RZ ;  /* 0x0000000511187210 */ /* 0x008fc60007f3e0ff */
[C---:B------:R-:W-:Y:S01]  /*104470*/  IMAD.X R29, R16.reuse, 0x1, R21, P3 ;  /* 0x00000001101d7824 */ /* 0x040fe200018e0615 */
        /* <DEDUP_REMOVED lines=12> */
[----:B------:R-:W-:Y:S01]  /*104540*/  IMAD.X R23, R16, 0x1, R14, P2 ;  /* 0x0000000110177824 */ /* 0x000fe200010e060e */
[----:B------:R-:W-:Y:S02]  /*104550*/  SHF.R.S32.HI R17, RZ, 0x1f, R18 ;  /* 0x0000001fff117819 */ /* 0x000fe40000011412 */
        /* <DEDUP_REMOVED lines=21> */
[----:B---3--:R-:W-:Y:S02]  /*1046b0*/  IADD3 R24, P1, PT, R18, R13, RZ ;  /* 0x0000000d12187210 */ /* 0x008fe40007f3e0ff */
[----:B------:R-:W-:Y:S02]  /*1046c0*/  SHF.R.S32.HI R18, RZ, 0x1f, R19 ;  /* 0x0000001fff127819 */ /* 0x000fe40000011413 */
[----:B----4-:R-:W-:Y:S01]  /*1046d0*/  IADD3 R22, P2, PT, R19, R4, RZ ;  /* 0x0000000413167210 */ /* 0x010fe20007f5e0ff */
[----:B------:R-:W-:-:S02]  /*1046e0*/  IMAD.X R29, R17, 0x1, R12, P3 ;  /* 0x00000001111d7824 */ /* 0x000fc400018e060c */
[----:B------:R-:W-:Y:S02]  /*1046f0*/  IMAD.X R25, R17, 0x1, R14, P1 ;  /* 0x0000000111197824 */ /* 0x000fe400008e060e */
[----:B------:R-:W-:Y:S01]  /*104700*/  IMAD.X R23, R18, 0x1, R20, P2 ;  /* 0x0000000112177824 */ /* 0x000fe200010e0614 */
[----:B------:R1:W-:Y:S04]  /*104710*/  STL.64 [R1+0x2080], R28 ;  /* 0x0020801c01007387 */ /* 0x0003e80000100a00 */
[----:B------:R3:W-:Y:S04]  /*104720*/  STL.64 [R1+0x2078], R24 ;  /* 0x0020781801007387 */ /* 0x0007e80000100a00 */
[----:B------:R4:W-:Y:S01]  /*104730*/  STL.64 [R1+0x2088], R22 ;  /* 0x0020881601007387 */ /* 0x0009e20000100a00 */
[----:B-1----:R-:W-:-:S02]  /*104740*/  IADD3 R28, P3, PT, R19, R3, RZ ;  /* 0x00000003131c7210 */ /* 0x002fc40007f7e0ff */
        /* <DEDUP_REMOVED lines=15> */
[----:B------:R3:W-:Y:S01]  /*104840*/  STL.64 [R1+0x20f8], R24 ;  /* 0x0020f81801007387 */ /* 0x0007e20000100a00 */
[----:B--2---:R-:W-:-:S03]  /*104850*/  SHF.R.S32.HI R17, RZ, 0x1f, R27 ;  /* 0x0000001fff117819 */ /* 0x004fc6000001141b */
[----:B------:R2:W-:Y:S01]  /*104860*/  STL.64 [R1+0x2118], R22 ;  /* 0x0021181601007387 */ /* 0x0005e20000100a00 */
[----:B-1----:R-:W-:Y:S02]  /*104870*/  IADD3 R28, P3, PT, R19, R13, RZ ;  /* 0x0000000d131c7210 */ /* 0x002fe40007f7e0ff */
[----:B---3--:R-:W-:-:S03]  /*104880*/  IADD3 R24, P1, PT, R27, R4, RZ ;  /* 0x000000041b187210 */ /* 0x008fc60007f3e0ff */
[----:B------:R-:W-:Y:S01]  /*104890*/  IMAD.X R29, R18, 0x1, R14, P3 ;  /* 0x00000001121d7824 */ /* 0x000fe200018e060e */
[----:B--2---:R-:W-:Y:S01]  /*1048a0*/  IADD3 R22, P2, PT, R27, R3, RZ ;  /* 0x000000031b167210 */ /* 0x004fe20007f5e0ff */
[----:B------:R-:W-:-:S03]  /*1048b0*/  IMAD.X R25, R17, 0x1, R20, P1 ;  /* 0x0000000111197824 */ /* 0x000fc600008e0614 */
[----:B------:R1:W-:Y:S01]  /*1048c0*/  STL.64 [R1+0x2110], R28 ;  /* 0x0021101c01007387 */ /* 0x0003e20000100a00 */
[----:B------:R-:W-:-:S03]  /*1048d0*/  IMAD.X R23, R17, 0x1, R2, P2 ;  /* 0x0000000111177824 */ /* 0x000fc600010e0602 */
        /* <DEDUP_REMOVED lines=11> */
[----:B-1----:R-:W2:Y:S01]  /*104990*/  LDL.LU.64 R22, [R1+0x51e0] ;  /* 0x0051e00001167983 */ /* 0x002ea20000300a00 */
[C---:B------:R-:W-:Y:S01]  /*1049a0*/  IADD3 R28, P3, PT, R27.reuse, R9, RZ ;  /* 0x000000091b1c7210 */ /* 0x040fe20007f7e0ff */
[C---:B------:R-:W-:Y:S01]  /*1049b0*/  VIADD R16, R27.reuse, UR15 ;  /* 0x0000000f1b107c36 */ /* 0x040fe20008000000 */
[C---:B------:R-:W-:Y:S01]  /*1049c0*/  IADD3 R24, P1, PT, R27.reuse, R11, RZ ;  /* 0x0000000b1b187210 */ /* 0x040fe20007f3e0ff */
[C---:B------:R-:W-:Y:S01]  /*1049d0*/  VIADD R19, R27.reuse, UR19 ;  /* 0x000000131b137c36 */ /* 0x040fe20008000000 */
[----:B------:R-:W-:Y:S01]  /*1049e0*/  IADD3 R26, P2, PT, R27, R13, RZ ;  /* 0x0000000d1b1a7210 */ /* 0x000fe20007f5e0ff */
[C---:B------:R-:W-:Y:S01]  /*1049f0*/  IMAD.X R29, R17.reuse, 0x1, R10, P3 ;  /* 0x00000001111d7824 */ /* 0x040fe200018e060a */
[----:B------:R-:W-:Y:S01]  /*104a00*/  SHF.R.S32.HI R18, RZ, 0x1f, R16 ;  /* 0x0000001fff127819 */ /* 0x000fe20000011410 */
[C---:B------:R-:W-:Y:S01]  /*104a10*/  IMAD.X R25, R17.reuse, 0x1, R12, P1 ;  /* 0x0000000111197824 */ /* 0x040fe200008e060c */
[----:B------:R-:W1:Y:S01]  /*104a20*/  LDCU UR15, c[0x0][0x3b8] ;  /* 0x00007700ff0f77ac */ /* 0x000e620008000800 */
[----:B------:R-:W-:Y:S01]  /*104a30*/  IMAD.X R27, R17, 0x1, R14, P2 ;  /* 0x00000001111b7824 */ /* 0x000fe200010e060e */
[----:B------:R3:W-:Y:S01]  /*104a40*/  STL.64 [R1+0x2248], R28 ;  /* 0x0022481c01007387 */ /* 0x0007e20000100a00 */
[----:B------:R-:W-:Y:S01]  /*104a50*/  LOP3.LUT R15, R15, 0xfffffffd, RZ, 0xc0, !PT ;  /* 0xfffffffd0f0f7812 */ /* 0x000fe200078ec0ff */
[----:B------:R-:W4:Y:S02]  /*104a60*/  LDCU UR19, c[0x0][0x398] ;  /* 0x00007300ff1377ac */ /* 0x000f240008000800 */
[----:B------:R0:W-:Y:S01]  /*104a70*/  STL.64 [R1+0x2258], R24 ;  /* 0x0022581801007387 */ /* 0x0001e20000100a00 */
[----:B---3--:R-:W-:-:S03]  /*104a80*/  IADD3 R28, P3, PT, R16, R4, RZ ;  /* 0x00000004101c7210 */ /* 0x008fc60007f7e0ff */
[----:B------:R3:W-:Y:S01]  /*104a90*/  STL.64 [R1+0x2250], R26 ;  /* 0x0022501a01007387 */ /* 0x0007e20000100a00 */
[----:B0-----:R-:W-:Y:S01]  /*104aa0*/  IADD3 R24, P1, PT, R16, R3, RZ ;  /* 0x0000000310187210 */ /* 0x001fe20007f3e0ff */
[----:B------:R-:W-:-:S04]  /*104ab0*/  IMAD.X R29, R18, 0x1, R20, P3 ;  /* 0x00000001121d7824 */ /* 0x000fc800018e0614 */
[----:B------:R-:W-:Y:S01]  /*104ac0*/  IMAD.X R25, R18, 0x1, R2, P1 ;  /* 0x0000000112197824 */ /* 0x000fe200008e0602 */
[----:B---3--:R-:W-:Y:S01]  /*104ad0*/  IADD3 R26, P2, PT, R16, R0, RZ ;  /* 0x00000000101a7210 */ /* 0x008fe20007f5e0ff */
[----:B------:R0:W-:Y:S04]  /*104ae0*/  STL.64 [R1+0x2260], R28 ;  /* 0x0022601c01007387 */ /* 0x0001e80000100a00 */
[----:B------:R-:W-:Y:S01]  /*104af0*/  IMAD.X R27, R18, 0x1, R21, P2 ;  /* 0x00000001121b7824 */ /* 0x000fe200010e0615 */
[----:B------:R3:W-:Y:S01]  /*104b00*/  STL.64 [R1+0x2270], R24 ;  /* 0x0022701801007387 */ /* 0x0007e20000100a00 */
[----:B0-----:R-:W-:-:S03]  /*104b10*/  IADD3 R28, P3, PT, R16, R5, RZ ;  /* 0x00000005101c7210 */ /* 0x001fc60007f7e0ff */
[----:B------:R0:W-:Y:S01]  /*104b20*/  STL.64 [R1+0x2268], R26 ;  /* 0x0022681a01007387 */ /* 0x0001e20000100a00 */
[----:B---3--:R-:W-:Y:S01]  /*104b30*/  IADD3 R24, P1, PT, R16, R7, RZ ;  /* 0x0000000710187210 */ /* 0x008fe20007f3e0ff */
[----:B------:R-:W-:Y:S01]  /*104b40*/  IMAD.X R29, R18, 0x1, R6, P3 ;  /* 0x00000001121d7824 */ /* 0x000fe200018e0606 */
[----:B0-----:R-:W-:-:S04]  /*104b50*/  IADD3 R26, P2, PT, R16, R9, RZ ;  /* 0x00000009101a7210 */ /* 0x001fc80007f5e0ff */
[----:B------:R0:W-:Y:S01]  /*104b60*/  STL.64 [R1+0x2278], R28 ;  /* 0x0022781c01007387 */ /* 0x0001e20000100a00 */
[C---:B------:R-:W-:Y:S02]  /*104b70*/  IMAD.X R25, R18.reuse, 0x1, R8, P1 ;  /* 0x0000000112197824 */ /* 0x040fe400008e0608 */
[----:B-1----:R-:W-:Y:S01]  /*104b80*/  VIADD R19, R19, UR15 ;  /* 0x0000000f13137c36 */ /* 0x002fe20008000000 */
[----:B------:R-:W1:Y:S01]  /*104b90*/  LDCU UR15, c[0x0][0x3b8] ;  /* 0x00007700ff0f77ac */ /* 0x000e620008000800 */
[----:B------:R-:W-:Y:S01]  /*104ba0*/  IMAD.X R27, R18, 0x1, R10, P2 ;  /* 0x00000001121b7824 */ /* 0x000fe200010e060a */
[----:B------:R3:W-:Y:S01]  /*104bb0*/  STL.64 [R1+0x2280], R24 ;  /* 0x0022801801007387 */ /* 0x0007e20000100a00 */
[----:B0-----:R-:W-:-:S03]  /*104bc0*/  IADD3 R28, P3, PT, R16, R11, RZ ;  /* 0x0000000b101c7210 */ /* 0x001fc60007f7e0ff */
[----:B------:R0:W-:Y:S01]  /*104bd0*/  STL.64 [R1+0x2288], R26 ;  /* 0x0022881a01007387 */ /* 0x0001e20000100a00 */
[----:B------:R-:W-:Y:S01]  /*104be0*/  SHF.R.S32.HI R17, RZ, 0x1f, R19 ;  /* 0x0000001fff117819 */ /* 0x000fe20000011413 */
[----:B------:R-:W-:Y:S01]  /*104bf0*/  IMAD.X R29, R18, 0x1, R12, P3 ;  /* 0x00000001121d7824 */ /* 0x000fe200018e060c */
[----:B---3--:R-:W-:Y:S02]  /*104c00*/  IADD3 R24, P1, PT, R16, R13, RZ ;  /* 0x0000000d10187210 */ /* 0x008fe40007f3e0ff */
[----:B0-----:R-:W-:Y:S02]  /*104c10*/  IADD3 R26, P2, PT, R19, R4, RZ ;  /* 0x00000004131a7210 */ /* 0x001fe40007f5e0ff */
[----:B------:R0:W-:Y:S01]  /*104c20*/  STL.64 [R1+0x2298], R28 ;  /* 0x0022981c01007387 */ /* 0x0001e20000100a00 */
[----:B------:R-:W-:Y:S02]  /*104c30*/  IMAD.X R25, R18, 0x1, R14, P1 ;  /* 0x0000000112197824 */ /* 0x000fe400008e060e */
[----:B------:R-:W-:-:S03]  /*104c40*/  IMAD.X R27, R17, 0x1, R20, P2 ;  /* 0x00000001111b7824 */ /* 0x000fc600010e0614 */
[----:B------:R3:W-:Y:S01]  /*104c50*/  STL.64 [R1+0x2290], R24 ;  /* 0x0022901801007387 */ /* 0x0007e20000100a00 */
[----:B0-----:R-:W-:-:S03]  /*104c60*/  IADD3 R28, P3, PT, R19, R3, RZ ;  /* 0x00000003131c7210 */ /* 0x001fc60007f7e0ff */
[----:B------:R0:W-:Y:S02]  /*104c70*/  STL.64 [R1+0x22a0], R26 ;  /* 0x0022a01a01007387 */ /* 0x0001e40000100a00 */
[----:B------:R-:W-:Y:S01]  /*104c80*/  IMAD.X R29, R17, 0x1, R2, P3 ;  /* 0x00000001111d7824 */ /* 0x000fe200018e0602 */
[C---:B---3--:R-:W-:Y:S02]  /*104c90*/  IADD3 R24, P1, PT, R19.reuse, R0, RZ ;  /* 0x0000000013187210 */ /* 0x048fe40007f3e0ff */
[----:B0-----:R-:W-:Y:S02]  /*104ca0*/  IADD3 R26, P2, PT, R19, R5, RZ ;  /* 0x00000005131a7210 */ /* 0x001fe40007f5e0ff */
[----:B------:R0:W-:Y:S01]  /*104cb0*/  STL.64 [R1+0x22b0], R28 ;  /* 0x0022b01c01007387 */ /* 0x0001e20000100a00 */
[C---:B------:R-:W-:Y:S02]  /*104cc0*/  IMAD.X R25, R17.reuse, 0x1, R21, P1 ;  /* 0x0000000111197824 */ /* 0x040fe400008e0615 */
[----:B------:R-:W-:-:S03]  /*104cd0*/  IMAD.X R27, R17, 0x1, R6, P2 ;  /* 0x00000001111b7824 */ /* 0x000fc600010e0606 */
[----:B------:R3:W-:Y:S01]  /*104ce0*/  STL.64 [R1+0x22a8], R24 ;  /* 0x0022a81801007387 */ /* 0x0007e20000100a00 */
[----:B0-----:R-:W-:-:S03]  /*104cf0*/  IADD3 R28, P3, PT, R19, R7, RZ ;  /* 0x00000007131c7210 */ /* 0x001fc60007f7e0ff */
[----:B------:R0:W-:Y:S02]  /*104d00*/  STL.64 [R1+0x22b8], R26 ;  /* 0x0022b81a01007387 */ /* 0x0001e40000100a00 */
[----:B------:R-:W-:Y:S01]  /*104d10*/  IMAD.X R29, R17, 0x1, R8, P3 ;  /* 0x00000001111d7824 */ /* 0x000fe200018e0608 */
[C---:B---3--:R-:W-:Y:S02]  /*104d20*/  IADD3 R24, P1, PT, R19.reuse, R9, RZ ;  /* 0x0000000913187210 */ /* 0x048fe40007f3e0ff */
[C---:B------:R-:W-:Y:S02]  /*104d30*/  IADD3 R18, P3, PT, R19.reuse, R13, RZ ;  /* 0x0000000d13127210 */ /* 0x040fe40007f7e0ff */
[----:B0-----:R-:W-:Y:S01]  /*104d40*/  IADD3 R26, P2, PT, R19, R11, RZ ;  /* 0x0000000b131a7210 */ /* 0x001fe20007f5e0ff */
[----:B------:R-:W-:Y:S01]  /*104d50*/  IMAD.MOV.U32 R19, RZ, RZ, R17 ;  /* 0x000000ffff137224 */ /* 0x000fe200078e0011 */
[----:B------:R0:W-:Y:S03]  /*104d60*/  STL.64 [R1+0x22c0], R28 ;  /* 0x0022c01c01007387 */ /* 0x0001e60000100a00 */
[----:B------:R-:W-:-:S02]  /*104d70*/  IMAD.X R25, R19, 0x1, R10, P1 ;  /* 0x0000000113197824 */ /* 0x000fc400008e060a */
[C---:B------:R-:W-:Y:S01]  /*104d80*/  IMAD.X R27, R19.reuse, 0x1, R12, P2 ;  /* 0x00000001131b7824 */ /* 0x040fe200010e060c */
[----:B0-----:R-:W3:Y:S04]  /*104d90*/  LDL.LU.64 R28, [R1+0x51d8] ;  /* 0x0051d800011c7983 */ /* 0x001ee80000300a00 */
[----:B------:R0:W-:Y:S01]  /*104da0*/  STL.64 [R1+0x22c8], R24 ;  /* 0x0022c81801007387 */ /* 0x0001e20000100a00 */
[----:B------:R-:W-:-:S03]  /*104db0*/  IMAD.X R19, R19, 0x1, R14, P3 ;  /* 0x0000000113137824 */ /* 0x000fc600018e060e */
[----:B------:R0:W-:Y:S04]  /*104dc0*/  STL.64 [R1+0x22d8], R26 ;  /* 0x0022d81a01007387 */ /* 0x0001e80000100a00 */
[----:B------:R0:W-:Y:S01]  /*104dd0*/  STL.64 [R1+0x22d0], R18 ;  /* 0x0022d01201007387 */ /* 0x0001e20000100a00 */
[----:B--2---:R-:W-:Y:S02]  /*104de0*/  SHF.R.S32.HI R17, RZ, 0x1f, R23 ;  /* 0x0000001fff117819 */ /* 0x004fe40000011417 */
[----:B0-----:R-:W-:-:S05]  /*104df0*/  IADD3 R24, P1, PT, R23, R4, RZ ;  /* 0x0000000417187210 */ /* 0x001fca0007f3e0ff */
[----:B------:R-:W-:Y:S01]  /*104e00*/  IMAD.X R25, R17, 0x1, R20, P1 ;  /* 0x0000000111197824 */ /* 0x000fe200008e0614 */
[C---:B------:R-:W-:Y:S02]  /*104e10*/  IADD3 R26, P2, PT, R23.reuse, R3, RZ ;  /* 0x00000003171a7210 */ /* 0x040fe40007f5e0ff */
[----:B------:R-:W-:Y:S02]  /*104e20*/  IADD3 R18, P3, PT, R23, R0, RZ ;  /* 0x0000000017127210 */ /* 0x000fe40007f7e0ff */
[----:B------:R0:W-:Y:S01]  /*104e30*/  STL.64 [R1+0x22e0], R24 ;  /* 0x0022e01801007387 */ /* 0x0001e20000100a00 */
[C---:B------:R-:W-:Y:S02]  /*104e40*/  IMAD.X R27, R17.reuse, 0x1, R2, P2 ;  /* 0x00000001111b7824 */ /* 0x040fe400010e0602 */
[----:B------:R-:W-:Y:S01]  /*104e50*/  IMAD.X R19, R17, 0x1, R21, P3 ;  /* 0x0000000111137824 */ /* 0x000fe200018e0615 */
[----:B0-----:R-:W-:Y:S02]  /*104e60*/  IADD3 R24, P1, PT, R23, R5, RZ ;  /* 0x0000000517187210 */ /* 0x001fe40007f3e0ff */
[----:B------:R0:W-:Y:S03]  /*104e70*/  STL.64 [R1+0x22f0], R26 ;  /* 0x0022f01a01007387 */ /* 0x0001e60000100a00 */
[----:B------:R-:W-:Y:S01]  /*104e80*/  IMAD.X R25, R17, 0x1, R6, P1 ;  /* 0x0000000111197824 */ /* 0x000fe200008e0606 */
[----:B------:R2:W-:Y:S04]  /*104e90*/  STL.64 [R1+0x22e8], R18 ;  /* 0x0022e81201007387 */ /* 0x0005e80000100a00 */
[----:B------:R1:W-:Y:S01]  /*104ea0*/  STL.64 [R1+0x22f8], R24 ;  /* 0x0022f81801007387 */ /* 0x0003e20000100a00 */
[----:B0-----:R-:W-:-:S02]  /*104eb0*/  IADD3 R26, P2, PT, R23, R7, RZ ;  /* 0x00000007171a7210 */ /* 0x001fc40007f5e0ff */
[----:B--2---:R-:W-:-:S03]  /*104ec0*/  IADD3 R18, P3, PT, R23, R9, RZ ;  /* 0x0000000917127210 */ /* 0x004fc60007f7e0ff */
[----:B------:R-:W-:Y:S01]  /*104ed0*/  IMAD.X R27, R17, 0x1, R8, P2 ;  /* 0x00000001111b7824 */ /* 0x000fe200010e0608 */
[----:B-1----:R-:W-:Y:S01]  /*104ee0*/  IADD3 R24, P1, PT, R23, R11, RZ ;  /* 0x0000000b17187210 */ /* 0x002fe20007f3e0ff */
[----:B------:R-:W-:Y:S02]  /*104ef0*/  IMAD.X R19, R17, 0x1, R10, P3 ;  /* 0x0000000111137824 */ /* 0x000fe400018e060a */
[----:B------:R-:W-:Y:S01]  /*104f00*/  VIADD R16, R23, UR15 ;  /* 0x0000000f17107c36 */ /* 0x000fe20008000000 */
[----:B------:R0:W-:Y:S01]  /*104f10*/  STL.64 [R1+0x2300], R26 ;  /* 0x0023001a01007387 */ /* 0x0001e20000100a00 */
[----:B------:R-:W-:Y:S01]  /*104f20*/  IMAD.X R25, R17, 0x1, R12, P1 ;  /* 0x0000000111197824 */ /* 0x000fe200008e060c */
[----:B------:R-:W1:Y:S02]  /*104f30*/  LDCU UR15, c[0x0][0x398] ;  /* 0x00007300ff0f77ac */ /* 0x000e640008000800 */
[----:B------:R2:W-:Y:S04]  /*104f40*/  STL.64 [R1+0x2308], R18 ;  /* 0x0023081201007387 */ /* 0x0005e80000100a00 */
[----:B------:R1:W-:Y:S01]  /*104f50*/  STL.64 [R1+0x2318], R24 ;  /* 0x0023181801007387 */ /* 0x0003e20000100a00 */
[----:B0-----:R-:W-:-:S02]  /*104f60*/  IADD3 R26, P2, PT, R23, R13, RZ ;  /* 0x0000000d171a7210 */ /* 0x001fc40007f5e0ff */
[----:B------:R-:W-:Y:S02]  /*104f70*/  SHF.R.S32.HI R23, RZ, 0x1f, R16 ;  /* 0x0000001fff177819 */ /* 0x000fe40000011410 */
[C---:B--2---:R-:W-:Y:S01]  /*104f80*/  IADD3 R18, P3, PT, R16.reuse, R4, RZ ;  /* 0x0000000410127210 */ /* 0x044fe20007f7e0ff */
[----:B------:R-:W-:Y:S01]  /*104f90*/  IMAD.X R27, R17, 0x1, R14, P2 ;  /* 0x00000001111b7824 */ /* 0x000fe200010e060e */
[----:B-1----:R-:W-:-:S03]  /*104fa0*/  IADD3 R24, P1, PT, R16, R3, RZ ;  /* 0x0000000310187210 */ /* 0x002fc60007f3e0ff */
[C---:B------:R-:W-:Y:S01]  /*104fb0*/  IMAD.X R19, R23.reuse, 0x1, R20, P3 ;  /* 0x0000000117137824 */ /* 0x040fe200018e0614 */
[----:B------:R0:W-:Y:S01]  /*104fc0*/  STL.64 [R1+0x2310], R26 ;  /* 0x0023101a01007387 */ /* 0x0001e20000100a00 */
[----:B------:R-:W-:-:S03]  /*104fd0*/  IMAD.X R25, R23, 0x1, R2, P1 ;  /* 0x0000000117197824 */ /* 0x000fc600008e0602 */
[----:B------:R1:W-:Y:S04]  /*104fe0*/  STL.64 [R1+0x2320], R18 ;  /* 0x0023201201007387 */ /* 0x0003e80000100a00 */
[----:B------:R2:W-:Y:S01]  /*104ff0*/  STL.64 [R1+0x2330], R24 ;  /* 0x0023301801007387 */ /* 0x0005e20000100a00 */
[C---:B0-----:R-:W-:Y:S02]  /*105000*/  IADD3 R26, P2, PT, R16.reuse, R0, RZ ;  /* 0x00000000101a7210 */ /* 0x041fe40007f5e0ff */
[----:B-1----:R-:W-:-:S03]  /*105010*/  IADD3 R18, P3, PT, R16, R5, RZ ;  /* 0x0000000510127210 */ /* 0x002fc60007f7e0ff */
[C---:B------:R-:W-:Y:S01]  /*105020*/  IMAD.X R27, R23.reuse, 0x1, R21, P2 ;  /* 0x00000001171b7824 */ /* 0x040fe200010e0615 */
[----:B--2---:R-:W-:Y:S01]  /*105030*/  IADD3 R24, P1, PT, R16, R7, RZ ;  /* 0x0000000710187210 */ /* 0x004fe20007f3e0ff */
[----:B------:R-:W-:-:S03]  /*105040*/  IMAD.X R19, R23, 0x1, R6, P3 ;  /* 0x0000000117137824 */ /* 0x000fc600018e0606 */
[----:B------:R-:W-:Y:S01]  /*105050*/  STL.64 [R1+0x2328], R26 ;  /* 0x0023281a01007387 */ /* 0x000fe20000100a00 */
[----:B------:R-:W-:-:S03]  /*105060*/  IMAD.X R25, R23, 0x1, R8, P1 ;  /* 0x0000000117197824 */ /* 0x000fc600008e0608 */
[----:B------:R-:W-:Y:S04]  /*105070*/  STL.64 [R1+0x2338], R18 ;  /* 0x0023381201007387 */ /* 0x000fe80000100a00 */
[----:B------:R0:W-:Y:S04]  /*105080*/  STL.64 [R1+0x2340], R24 ;  /* 0x0023401801007387 */ /* 0x0001e80000100a00 */
[----:B0-----:R-:W2:Y:S01]  /*105090*/  LDL.LU.64 R24, [R1+0x51d0] ;  /* 0x0051d00001187983 */ /* 0x001ea20000300a00 */
[----:B------:R-:W-:Y:S01]  /*1050a0*/  IADD3 R26, P2, PT, R16, R9, RZ ;  /* 0x00000009101a7210 */ /* 0x000fe20007f5e0ff */
[----:B------:R-:W-:-:S04]  /*1050b0*/  IMAD.MOV.U32 R17, RZ, RZ, R23 ;  /* 0x000000ffff117224 */ /* 0x000fc800078e0017 */
[C---:B------:R-:W-:Y:S01]  /*1050c0*/  IMAD.X R27, R17.reuse, 0x1, R10, P2 ;  /* 0x00000001111b7824 */ /* 0x040fe200010e060a */
[C---:B------:R-:W-:Y:S02]  /*1050d0*/  IADD3 R18, P3, PT, R16.reuse, R11, RZ ;  /* 0x0000000b10127210 */ /* 0x040fe40007f7e0ff */
[----:B------:R-:W-:Y:S02]  /*1050e0*/  IADD3 R16, P1, PT, R16, R13, RZ ;  /* 0x0000000d10107210 */ /* 0x000fe40007f3e0ff */
[----:B------:R0:W-:Y:S01]  /*1050f0*/  STL.64 [R1+0x2348], R26 ;  /* 0x0023481a01007387 */ /* 0x0001e20000100a00 */
[C---:B------:R-:W-:Y:S02]  /*105100*/  IMAD.X R19, R17.reuse, 0x1, R12, P3 ;  /* 0x0000000111137824 */ /* 0x040fe400018e060c */
[----:B------:R-:W-:-:S03]  /*105110*/  IMAD.X R17, R17, 0x1, R14, P1 ;  /* 0x0000000111117824 */ /* 0x000fc600008e060e */
[----:B------:R1:W-:Y:S04]  /*105120*/  STL.64 [R1+0x2358], R18 ;  /* 0x0023581201007387 */ /* 0x0003e80000100a00 */
[----:B------:R0:W-:Y:S01]  /*105130*/  STL.64 [R1+0x2350], R16 ;  /* 0x0023501001007387 */ /* 0x0001e20000100a00 */
[----:B--2---:R-:W-:Y:S02]  /*105140*/  SHF.R.S32.HI R23, RZ, 0x1f, R25 ;  /* 0x0000001fff177819 */ /* 0x004fe40000011419 */
[----:B0-----:R-:W-:-:S05]  /*105150*/  IADD3 R26, P2, PT, R25, R4, RZ ;  /* 0x00000004191a7210 */ /* 0x001fca0007f5e0ff */
[----:B------:R-:W-:Y:S01]  /*105160*/  IMAD.X R27, R23, 0x1, R20, P2 ;  /* 0x00000001171b7824 */ /* 0x000fe200010e0614 */
[C---:B-1----:R-:W-:Y:S02]  /*105170*/  IADD3 R18, P3, PT, R25.reuse, R3, RZ ;  /* 0x0000000319127210 */ /* 0x042fe40007f7e0ff */
        /* <DEDUP_REMOVED lines=10> */
[----:B-1----:R-:W-:-:S03]  /*105220*/  IADD3 R16, P1, PT, R25, R9, RZ ;  /* 0x0000000919107210 */ /* 0x002fc60007f3e0ff */
[----:B------:R-:W-:Y:S01]  /*105230*/  IMAD.X R19, R23, 0x1, R8, P3 ;  /* 0x0000000117137824 */ /* 0x000fe200018e0608 */
[----:B--2---:R-:W-:Y:S01]  /*105240*/  IADD3 R26, P2, PT, R25, R11, RZ ;  /* 0x0000000b191a7210 */ /* 0x004fe20007f5e0ff */
[----:B------:R-:W-:-:S03]  /*105250*/  IMAD.X R17, R23, 0x1, R10, P1 ;  /* 0x0000000117117824 */ /* 0x000fc600008e060a */
[----:B------:R0:W-:Y:S01]  /*105260*/  STL.64 [R1+0x2380], R18 ;  /* 0x0023801201007387 */ /* 0x0001e20000100a00 */
[----:B------:R-:W-:-:S03]  /*105270*/  IMAD.X R27, R23, 0x1, R12, P2 ;  /* 0x00000001171b7824 */ /* 0x000fc600010e060c */
[----:B------:R1:W-:Y:S04]  /*105280*/  STL.64 [R1+0x2388], R16 ;  /* 0x0023881001007387 */ /* 0x0003e80000100a00 */
[----:B------:R2:W-:Y:S01]  /*105290*/  STL.64 [R1+0x2398], R26 ;  /* 0x0023981a01007387 */ /* 0x0005e20000100a00 */
[----:B0-----:R-:W-:Y:S02]  /*1052a0*/  IADD3 R18, P3, PT, R25, R13, RZ ;  /* 0x0000000d19127210 */ /* 0x001fe40007f7e0ff */
[----:B------:R-:W-:Y:S02]  /*1052b0*/  SHF.R.S32.HI R25, RZ, 0x1f, R22 ;  /* 0x0000001fff197819 */ /* 0x000fe40000011416 */
[C---:B-1----:R-:W-:Y:S01]  /*1052c0*/  IADD3 R16, P1, PT, R22.reuse, R4, RZ ;  /* 0x0000000416107210 */ /* 0x042fe20007f3e0ff */
[----:B------:R-:W-:Y:S01]  /*1052d0*/  IMAD.X R19, R23, 0x1, R14, P3 ;  /* 0x0000000117137824 */ /* 0x000fe200018e060e */
[----:B--2---:R-:W-:-:S03]  /*1052e0*/  IADD3 R26, P2, PT, R22, R3, RZ ;  /* 0x00000003161a7210 */ /* 0x004fc60007f5e0ff */
        /* <DEDUP_REMOVED lines=14> */
[----:B0-----:R-:W2:Y:S01]  /*1053d0*/  LDL.LU R26, [R1+0x51cc] ;  /* 0x0051cc00011a7983 */ /* 0x001ea20000300800 */
[C---:B------:R-:W-:Y:S02]  /*1053e0*/  IADD3 R18, P3, PT, R22.reuse, R9, RZ ;  /* 0x0000000916127210 */ /* 0x040fe40007f7e0ff */
[----:B------:R-:W-:-:S03]  /*1053f0*/  IADD3 R16, P1, PT, R22, R11, RZ ;  /* 0x0000000b16107210 */ /* 0x000fc60007f3e0ff */
[C---:B------:R-:W-:Y:S01]  /*105400*/  IMAD.X R19, R25.reuse, 0x1, R10, P3 ;  /* 0x0000000119137824 */ /* 0x040fe200018e060a */
[----:B------:R-:W-:Y:S01]  /*105410*/  IADD3 R22, P2, PT, R22, R13, RZ ;  /* 0x0000000d16167210 */ /* 0x000fe20007f5e0ff */
[C---:B------:R-:W-:Y:S01]  /*105420*/  IMAD.X R17, R25.reuse, 0x1, R12, P1 ;  /* 0x0000000119117824 */ /* 0x040fe200008e060c */
[----:B------:R-:W-:Y:S02]  /*105430*/  SHF.R.S32.HI R27, RZ, 0x1f, R24 ;  /* 0x0000001fff1b7819 */ /* 0x000fe40000011418 */
[----:B------:R0:W-:Y:S01]  /*105440*/  STL.64 [R1+0x23c8], R18 ;  /* 0x0023c81201007387 */ /* 0x0001e20000100a00 */
[----:B------:R-:W-:-:S03]  /*105450*/  IMAD.X R23, R25, 0x1, R14, P2 ;  /* 0x0000000119177824 */ /* 0x000fc600010e060e */
[----:B------:R1:W-:Y:S01]  /*105460*/  STL.64 [R1+0x23d8], R16 ;  /* 0x0023d81001007387 */ /* 0x0003e20000100a00 */
[----:B0-----:R-:W-:-:S03]  /*105470*/  IADD3 R18, P3, PT, R24, R4, RZ ;  /* 0x0000000418127210 */ /* 0x001fc60007f7e0ff */
[----:B------:R0:W-:Y:S02]  /*105480*/  STL.64 [R1+0x23d0], R22 ;  /* 0x0023d01601007387 */ /* 0x0001e40000100a00 */
[----:B------:R-:W-:Y:S01]  /*105490*/  IMAD.X R19, R27, 0x1, R20, P3 ;  /* 0x000000011b137824 */ /* 0x000fe200018e0614 */
[----:B-1----:R-:W-:-:S04]  /*1054a0*/  IADD3 R16, P1, PT, R24, R3, RZ ;  /* 0x0000000318107210 */ /* 0x002fc80007f3e0ff */
[----:B------:R1:W-:Y:S01]  /*1054b0*/  STL.64 [R1+0x23e0], R18 ;  /* 0x0023e01201007387 */ /* 0x0003e20000100a00 */
[----:B------:R-:W-:Y:S01]  /*1054c0*/  IMAD.X R17, R27, 0x1, R2, P1 ;  /* 0x000000011b117824 */ /* 0x000fe200008e0602 */
[----:B0-----:R-:W-:-:S04]  /*1054d0*/  IADD3 R22, P2, PT, R24, R0, RZ ;  /* 0x0000000018167210 */ /* 0x001fc80007f5e0ff */
[----:B------:R0:W-:Y:S01]  /*1054e0*/  STL.64 [R1+0x23f0], R16 ;  /* 0x0023f01001007387 */ /* 0x0001e20000100a00 */
[----:B------:R-:W-:Y:S01]  /*1054f0*/  IMAD.X R23, R27, 0x1, R21, P2 ;  /* 0x000000011b177824 */ /* 0x000fe200010e0615 */
[----:B-1----:R-:W-:-:S04]  /*105500*/  IADD3 R18, P3, PT, R24, R5, RZ ;  /* 0x0000000518127210 */ /* 0x002fc80007f7e0ff */
[----:B------:R1:W-:Y:S01]  /*105510*/  STL.64 [R1+0x23e8], R22 ;  /* 0x0023e81601007387 */ /* 0x0003e20000100a00 */
[----:B------:R-:W-:Y:S01]  /*105520*/  IMAD.X R19, R27, 0x1, R6, P3 ;  /* 0x000000011b137824 */ /* 0x000fe200018e0606 */
[----:B0-----:R-:W-:-:S04]  /*105530*/  IADD3 R16, P1, PT, R24, R7, RZ ;  /* 0x0000000718107210 */ /* 0x001fc80007f3e0ff */
[----:B------:R0:W-:Y:S01]  /*105540*/  STL.64 [R1+0x23f8], R18 ;  /* 0x0023f81201007387 */ /* 0x0001e20000100a00 */
[----:B------:R-:W-:Y:S01]  /*105550*/  IMAD.X R17, R27, 0x1, R8, P1 ;  /* 0x000000011b117824 */ /* 0x000fe200008e0608 */
[----:B-1----:R-:W-:-:S05]  /*105560*/  IADD3 R22, P2, PT, R24, R9, RZ ;  /* 0x0000000918167210 */ /* 0x002fca0007f5e0ff */
[C---:B------:R-:W-:Y:S01]  /*105570*/  IMAD.X R23, R27.reuse, 0x1, R10, P2 ;  /* 0x000000011b177824 */ /* 0x040fe200010e060a */
[C---:B0-----:R-:W-:Y:S02]  /*105580*/  IADD3 R18, P3, PT, R24.reuse, R11, RZ ;  /* 0x0000000b18127210 */ /* 0x041fe40007f7e0ff */
[----:B------:R-:W-:Y:S01]  /*105590*/  IADD3 R24, P1, PT, R24, R13, RZ ;  /* 0x0000000d18187210 */ /* 0x000fe20007f3e0ff */
[----:B------:R0:W-:Y:S02]  /*1055a0*/  STL.64 [R1+0x2400], R16 ;  /* 0x0024001001007387 */ /* 0x0001e40000100a00 */
[C---:B------:R-:W-:Y:S02]  /*1055b0*/  IMAD.X R19, R27.reuse, 0x1, R12, P3 ;  /* 0x000000011b137824 */ /* 0x040fe400018e060c */
[----:B------:R-:W-:Y:S01]  /*1055c0*/  IMAD.X R25, R27, 0x1, R14, P1 ;  /* 0x000000011b197824 */ /* 0x000fe200008e060e */
[----:B0-----:R-:W4:Y:S04]  /*1055d0*/  LDL.LU R17, [R1+0x51c8] ;  /* 0x0051c80001117983 */ /* 0x001f280000300800 */
[----:B------:R0:W-:Y:S04]  /*1055e0*/  STL.64 [R1+0x2408], R22 ;  /* 0x0024081601007387 */ /* 0x0001e80000100a00 */
[----:B------:R1:W-:Y:S04]  /*1055f0*/  STL.64 [R1+0x2418], R18 ;  /* 0x0024181201007387 */ /* 0x0003e80000100a00 */
[----:B------:R0:W-:Y:S01]  /*105600*/  STL.64 [R1+0x2410], R24 ;  /* 0x0024101801007387 */ /* 0x0001e20000100a00 */
[----:B--2---:R-:W-:-:S02]  /*105610*/  SHF.R.S32.HI R16, RZ, 0x1f, R26 ;  /* 0x0000001fff107819 */ /* 0x004fc4000001141a */
[C---:B0-----:R-:W-:Y:S02]  /*105620*/  IADD3 R22, P2, PT, R26.reuse, R4, RZ ;  /* 0x000000041a167210 */ /* 0x041fe40007f5e0ff */
[C---:B-1----:R-:W-:Y:S02]  /*105630*/  IADD3 R18, P3, PT, R26.reuse, R3, RZ ;  /* 0x000000031a127210 */ /* 0x042fe40007f7e0ff */
[----:B------:R-:W-:Y:S01]  /*105640*/  IADD3 R24, P1, PT, R26, R0, RZ ;  /* 0x000000001a187210 */ /* 0x000fe20007f3e0ff */
[C---:B------:R-:W-:Y:S02]  /*105650*/  IMAD.X R23, R16.reuse, 0x1, R20, P2 ;  /* 0x0000000110177824 */ /* 0x040fe400010e0614 */
[C---:B------:R-:W-:Y:S02]  /*105660*/  IMAD.X R19, R16.reuse, 0x1, R2, P3 ;  /* 0x0000000110137824 */ /* 0x040fe400018e0602 */
[----:B------:R-:W-:Y:S01]  /*105670*/  IMAD.X R25, R16, 0x1, R21, P1 ;  /* 0x0000000110197824 */ /* 0x000fe200008e0615 */
[----:B------:R0:W-:Y:S04]  /*105680*/  STL.64 [R1+0x2420], R22 ;  /* 0x0024201601007387 */ /* 0x0001e80000100a00 */
[----:B------:R1:W-:Y:S01]  /*105690*/  STL.64 [R1+0x2430], R18 ;  /* 0x0024301201007387 */ /* 0x0003e20000100a00 */
[----:B------:R-:W-:-:S03]  /*1056a0*/  IMAD.MOV.U32 R27, RZ, RZ, R16 ;  /* 0x000000ffff1b7224 */ /* 0x000fc600078e0010 */
[----:B------:R2:W-:Y:S01]  /*1056b0*/  STL.64 [R1+0x2428], R24 ;  /* 0x0024281801007387 */ /* 0x0005e20000100a00 */
[C---:B0-----:R-:W-:Y:S02]  /*1056c0*/  IADD3 R22, P2, PT, R26.reuse, R5, RZ ;  /* 0x000000051a167210 */ /* 0x041fe40007f5e0ff */
[----:B-1----:R-:W-:-:S03]  /*1056d0*/  IADD3 R18, P3, PT, R26, R7, RZ ;  /* 0x000000071a127210 */ /* 0x002fc60007f7e0ff */
[----:B------:R-:W-:Y:S01]  /*1056e0*/  IMAD.X R23, R16, 0x1, R6, P2 ;  /* 0x0000000110177824 */ /* 0x000fe200010e0606 */
[----:B--2---:R-:W-:Y:S01]  /*1056f0*/  IADD3 R24, P1, PT, R26, R9, RZ ;  /* 0x000000091a187210 */ /* 0x004fe20007f3e0ff */
[----:B------:R-:W-:-:S03]  /*105700*/  IMAD.X R19, R16, 0x1, R8, P3 ;  /* 0x0000000110137824 */ /* 0x000fc600018e0608 */
[----:B------:R-:W-:Y:S01]  /*105710*/  STL.64 [R1+0x2438], R22 ;  /* 0x0024381601007387 */ /* 0x000fe20000100a00 */
[----:B------:R-:W-:-:S03]  /*105720*/  IMAD.X R25, R27, 0x1, R10, P1 ;  /* 0x000000011b197824 */ /* 0x000fc600008e060a */
[----:B------:R0:W-:Y:S04]  /*105730*/  STL.64 [R1+0x2440], R18 ;  /* 0x0024401201007387 */ /* 0x0001e80000100a00 */
[----:B0-----:R-:W2:Y:S04]  /*105740*/  LDL.LU.64 R18, [R1+0x51c0] ;  /* 0x0051c00001127983 */ /* 0x001ea80000300a00 */
[----:B------:R0:W-:Y:S04]  /*105750*/  STL.64 [R1+0x2448], R24 ;  /* 0x0024481801007387 */ /* 0x0001e80000100a00 */
[----:B0-----:R-:W2:Y:S01]  /*105760*/  LDL R25, [R1+0x2020] ;  /* 0x0020200001197983 */ /* 0x001ea20000100800 */
[----:B------:R-:W-:-:S02]  /*105770*/  IADD3 R22, P2, PT, R26, R11, RZ ;  /* 0x0000000b1a167210 */ /* 0x000fc40007f5e0ff */
[----:B------:R-:W-:-:S03]  /*105780*/  IADD3 R26, P3, PT, R26, R13, RZ ;  /* 0x0000000d1a1a7210 */ /* 0x000fc60007f7e0ff */
[C---:B------:R-:W-:Y:S02]  /*105790*/  IMAD.X R23, R27.reuse, 0x1, R12, P2 ;  /* 0x000000011b177824 */ /* 0x040fe400010e060c */
[----:B------:R-:W-:Y:S01]  /*1057a0*/  IMAD.X R27, R27, 0x1, R14, P3 ;  /* 0x000000011b1b7824 */ /* 0x000fe200018e060e */
[--C-:B---3--:R-:W-:Y:S02]  /*1057b0*/  SHF.R.S32.HI R16, RZ, 0x1f, R28.reuse ;  /* 0x0000001fff107819 */ /* 0x108fe4000001141c */
[C---:B------:R-:W-:Y:S01]  /*1057c0*/  IADD3 R24, P1, PT, R28.reuse, R4, RZ ;  /* 0x000000041c187210 */ /* 0x040fe20007f3e0ff */
[----:B------:R0:W-:Y:S02]  /*1057d0*/  STL.64 [R1+0x2458], R22 ;  /* 0x0024581601007387 */ /* 0x0001e40000100a00 */
[----:B0-----:R-:W-:Y:S01]  /*1057e0*/  IADD3 R22, P2, PT, R28, R3, RZ ;  /* 0x000000031c167210 */ /* 0x001fe20007f5e0ff */
[----:B------:R-:W-:Y:S02]  /*1057f0*/  IMAD.MOV.U32 R23, RZ, RZ, R28 ;  /* 0x000000ffff177224 */ /* 0x000fe400078e001c */
[----:B------:R-:W3:Y:S04]  /*105800*/  LDL.LU R28, [R1+0x51b8] ;  /* 0x0051b800011c7983 */ /* 0x000ee80000300800 */
[----:B------:R0:W-:Y:S04]  /*105810*/  STL.64 [R1+0x2450], R26 ;  /* 0x0024501a01007387 */ /* 0x0001e80000100a00 */
[----:B0-----:R-:W3:Y:S01]  /*105820*/  LDL.LU.64 R26, [R1+0x51b0] ;  /* 0x0051b000011a7983 */ /* 0x001ee20000300a00 */
[----:B--2---:R-:W-:Y:S01]  /*105830*/  ISETP.LT.AND P3, PT, R25, UR44, !P0 ;  /* 0x0000002c19007c0c */ /* 0x004fe2000c761270 */
[----:B------:R-:W-:-:S05]  /*105840*/  IMAD.X R25, R16, 0x1, R20, P1 ;  /* 0x0000000110197824 */ /* 0x000fca00008e0614 */
[----:B------:R0:W-:Y:S07]  /*105850*/  STL.64 [R1+0x2460], R24 ;  /* 0x0024601801007387 */ /* 0x0001ee0000100a00 */
[----:B------:R-:W-:-:S05]  /*105860*/  @P3 LOP3.LUT R15, R15, 0x2, RZ, 0xfc, !PT ;  /* 0x000000020f0f3812 */ /* 0x000fca00078efcff */
[----:B------:R1:W-:Y:S01]  /*105870*/  STL [R1+0x5148], R15 ;  /* 0x0051480f01007387 */ /* 0x0003e20000100800 */
[----:B0-----:R-:W-:Y:S01]  /*105880*/  IADD3 R24, P1, PT, R23, R0, RZ ;  /* 0x0000000017187210 */ /* 0x001fe20007f3e0ff */
[----:B-1----:R-:W-:Y:S02]  /*105890*/  IMAD.MOV.U32 R15, RZ, RZ, R23 ;  /* 0x000000ffff0f7224 */ /* 0x002fe400078e0017 */
[----:B------:R-:W-:-:S05]  /*1058a0*/  IMAD.X R23, R16, 0x1, R2, P2 ;  /* 0x0000000110177824 */ /* 0x000fca00010e0602 */
[----:B------:R0:W-:Y:S01]  /*1058b0*/  STL.64 [R1+0x2470], R22 ;  /* 0x0024701601007387 */ /* 0x0001e20000100a00 */
[----:B------:R-:W-:Y:S01]  /*1058c0*/  IMAD.X R25, R16, 0x1, R21, P1 ;  /* 0x0000000110197824 */ /* 0x000fe200008e0615 */
[----:B0-----:R-:W-:-:S04]  /*1058d0*/  IADD3 R22, P2, PT, R15, R5, RZ ;  /* 0x000000050f167210 */ /* 0x001fc80007f5e0ff */
[----:B------:R0:W-:Y:S01]  /*1058e0*/  STL.64 [R1+0x2468], R24 ;  /* 0x0024681801007387 */ /* 0x0001e20000100a00 */
[----:B------:R-:W-:-:S05]  /*1058f0*/  IMAD.X R23, R16, 0x1, R6, P2 ;  /* 0x0000000110177824 */ /* 0x000fca00010e0606 */
[----:B------:R1:W-:Y:S01]  /*105900*/  STL.64 [R1+0x2478], R22 ;  /* 0x0024781601007387 */ /* 0x0003e20000100a00 */
[----:B0-----:R-:W-:-:S05]  /*105910*/  IADD3 R24, P1, PT, R15, R7, RZ ;  /* 0x000000070f187210 */ /* 0x001fca0007f3e0ff */
[----:B------:R-:W-:Y:S01]  /*105920*/  IMAD.X R25, R16, 0x1, R8, P1 ;  /* 0x0000000110197824 */ /* 0x000fe200008e0608 */
[----:B-1----:R-:W-:-:S04]  /*105930*/  IADD3 R22, P2, PT, R15, R9, RZ ;  /* 0x000000090f167210 */ /* 0x002fc80007f5e0ff */
[----:B------:R0:W-:Y:S01]  /*105940*/  STL.64 [R1+0x2480], R24 ;  /* 0x0024801801007387 */ /* 0x0001e20000100a00 */
[----:B------:R-:W-:-:S05]  /*105950*/  IMAD.X R23, R16, 0x1, R10, P2 ;  /* 0x0000000110177824 */ /* 0x000fca00010e060a */
[----:B------:R1:W-:Y:S01]  /*105960*/  STL.64 [R1+0x2488], R22 ;  /* 0x0024881601007387 */ /* 0x0003e20000100a00 */
[----:B0-----:R-:W-:-:S05]  /*105970*/  IADD3 R24, P1, PT, R15, R11, RZ ;  /* 0x0000000b0f187210 */ /* 0x001fca0007f3e0ff */
[----:B------:R-:W-:Y:S01]  /*105980*/  IMAD.X R25, R16, 0x1, R12, P1 ;  /* 0x0000000110197824 */ /* 0x000fe200008e060c */
[C---:B-1----:R-:W-:Y:S01]  /*105990*/  IADD3 R22, P2, PT, R15.reuse, R13, RZ ;  /* 0x0000000d0f167210 */ /* 0x042fe20007f5e0ff */
[----:B------:R-:W-:-:S03]  /*1059a0*/  VIADD R15, R15, UR16 ;  /* 0x000000100f0f7c36 */ /* 0x000fc60008000000 */
[----:B------:R0:W-:Y:S01]  /*1059b0*/  STL.64 [R1+0x2498], R24 ;  /* 0x0024981801007387 */ /* 0x0001e20000100a00 */
[----:B------:R-:W1:Y:S01]  /*1059c0*/  LDCU UR16, c[0x0][0x3b8] ;  /* 0x00007700ff1077ac */ /* 0x000e620008000800 */
[----:B------:R-:W-:Y:S01]  /*1059d0*/  IMAD.X R23, R16, 0x1, R14, P2 ;  /* 0x0000000110177824 */ /* 0x000fe200010e060e */
[----:B------:R-:W-:-:S04]  /*1059e0*/  SHF.R.S32.HI R16, RZ, 0x1f, R15 ;  /* 0x0000001fff107819 */ /* 0x000fc8000001140f */
[----:B------:R2:W-:Y:S01]  /*1059f0*/  STL.64 [R1+0x24a8], R22 ;  /* 0x0024a81601007387 */ /* 0x0005e20000100a00 */
[C---:B0-----:R-:W-:Y:S02]  /*105a00*/  IADD3 R24, P2, PT, R15.reuse, R4, RZ ;  /* 0x000000040f187210 */ /* 0x041fe40007f5e0ff */
[----:B--2---:R-:W-:-:S03]  /*105a10*/  IADD3 R22, P1, PT, R15, R3, RZ ;  /* 0x000000030f167210 */ /* 0x004fc60007f3e0ff */
[C---:B------:R-:W-:Y:S02]  /*105a20*/  IMAD.X R25, R16.reuse, 0x1, R20, P2 ;  /* 0x0000000110197824 */ /* 0x040fe400010e0614 */
[----:B------:R-:W-:-:S03]  /*105a30*/  IMAD.X R23, R16, 0x1, R2, P1 ;  /* 0x0000000110177824 */ /* 0x000fc600008e0602 */
[----:B------:R0:W-:Y:S04]  /*105a40*/  STL.64 [R1+0x2490], R24 ;  /* 0x0024901801007387 */ /* 0x0001e80000100a00 */
        /* <DEDUP_REMOVED lines=16> */
[----:B-1----:R-:W-:Y:S01]  /*105b50*/  VIADD R15, R15, UR16 ;  /* 0x000000100f0f7c36 */ /* 0x002fe20008000000 */
[----:B------:R-:W0:Y:S01]  /*105b60*/  LDCU UR16, c[0x0][0x3b8] ;  /* 0x00007700ff1077ac */ /* 0x000e220008000800 */
[----:B------:R-:W-:Y:S01]  /*105b70*/  IMAD.X R23, R16, 0x1, R14, P1 ;  /* 0x0000000110177824 */ /* 0x000fe200008e060e */
[----:B------:R1:W-:Y:S02]  /*105b80*/  STL.64 [R1+0x24d8], R24 ;  /* 0x0024d81801007387 */ /* 0x0003e40000100a00 */
[----:B------:R-:W-:Y:S02]  /*105b90*/  SHF.R.S32.HI R16, RZ, 0x1f, R15 ;  /* 0x0000001fff107819 */ /* 0x000fe4000001140f */
[----:B------:R2:W-:Y:S01]  /*105ba0*/  STL.64 [R1+0x24e8], R22 ;  /* 0x0024e81601007387 */ /* 0x0005e20000100a00 */
[----:B-1----:R-:W-:-:S02]  /*105bb0*/  IADD3 R24, P2, PT, R15, R4, RZ ;  /* 0x000000040f187210 */ /* 0x002fc40007f5e0ff */
[----:B--2---:R-:W-:-:S03]  /*105bc0*/  IADD3 R22, P1, PT, R15, R3, RZ ;  /* 0x000000030f167210 */ /* 0x004fc60007f3e0ff */
[C---:B------:R-:W-:Y:S02]  /*105bd0*/  IMAD.X R25, R16.reuse, 0x1, R20, P2 ;  /* 0x0000000110197824 */ /* 0x040fe400010e0614 */
[----:B------:R-:W-:-:S03]  /*105be0*/  IMAD.X R23, R16, 0x1, R2, P1 ;  /* 0x0000000110177824 */ /* 0x000fc600008e0602 */
[----:B------:R1:W-:Y:S04]  /*105bf0*/  STL.64 [R1+0x24d0], R24 ;  /* 0x0024d01801007387 */ /* 0x0003e80000100a00 */
[----:B------:R2:W-:Y:S01]  /*105c00*/  STL.64 [R1+0x24e0], R22 ;  /* 0x0024e01601007387 */ /* 0x0005e20000100a00 */
[C---:B-1----:R-:W-:Y:S02]  /*105c10*/  IADD3 R24, P2, PT, R15.reuse, R0, RZ ;  /* 0x000000000f187210 */ /* 0x042fe40007f5e0ff */
        /* <DEDUP_REMOVED lines=14> */
[----:B0-----:R-:W-:Y:S01]  /*105d00*/  VIADD R15, R15, UR16 ;  /* 0x000000100f0f7c36 */ /* 0x001fe20008000000 */
        /* <DEDUP_REMOVED lines=75> */
[----:B------:R-:W-:Y:S04]  /*1061c0*/  STL.64 [R1+0x25c0], R24 ;  /* 0x0025c01801007387 */ /* 0x000fe80000100a00 */
[----:B------:R1:W-:Y:S02]  /*1061d0*/  STL.64 [R1+0x25c8], R22 ;  /* 0x0025c81601007387 */ /* 0x0003e40000100a00 */
[C---:B-1----:R-:W-:Y:S02]  /*1061e0*/  IADD3 R22, P1, PT, R15.reuse, R13, RZ ;  /* 0x0000000d0f167210 */ /* 0x042fe40007f3e0ff */
[C---:B------:R-:W-:Y:S01]  /*1061f0*/  IADD3 R24, P2, PT, R15.reuse, R11, RZ ;  /* 0x0000000b0f187210 */ /* 0x040fe20007f5e0ff */
[----:B0-----:R-:W-:Y:S01]  /*106200*/  VIADD R15, R15, UR16 ;  /* 0x000000100f0f7c36 */ /* 0x001fe20008000000 */
[----:B------:R-:W0:Y:S01]  /*106210*/  LDCU UR16, c[0x0][0x3b8] ;  /* 0x00007700ff1077ac */ /* 0x000e220008000800 */
[----:B------:R-:W-:-:S02]  /*106220*/  IMAD.X R23, R16, 0x1, R14, P1 ;  /* 0x0000000110177824 */ /* 0x000fc400008e060e */
[----:B------:R-:W-:Y:S01]  /*106230*/  IMAD.X R25, R16, 0x1, R12, P2 ;  /* 0x0000000110197824 */ /* 0x000fe200010e060c */
[----:B------:R-:W-:Y:S02]  /*106240*/  SHF.R.S32.HI R16, RZ, 0x1f, R15 ;  /* 0x0000001fff107819 */ /* 0x000fe4000001140f */
[----:B------:R1:W-:Y:S04]  /*106250*/  STL.64 [R1+0x25e8], R22 ;  /* 0x0025e81601007387 */ /* 0x0003e80000100a00 */
[----:B------:R2:W-:Y:S01]  /*106260*/  STL.64 [R1+0x25d8], R24 ;  /* 0x0025d81801007387 */ /* 0x0005e20000100a00 */
[----:B-1----:R-:W-:-:S03]  /*106270*/  IADD3 R22, P2, PT, R15, R4, RZ ;  /* 0x000000040f167210 */ /* 0x002fc60007f5e0ff */
[----:B------:R-:W-:Y:S02]  /*106280*/  STL [R1+0x514c], R3 ;  /* 0x00514c0301007387 */ /* 0x000fe40000100800 */
[----:B------:R-:W-:Y:S01]  /*106290*/  IMAD.X R23, R16, 0x1, R20, P2 ;  /* 0x0000000110177824 */ /* 0x000fe200010e0614 */
[----:B--2---:R-:W-:-:S04]  /*1062a0*/  IADD3 R24, P1, PT, R15, R3, RZ ;  /* 0x000000030f187210 */ /* 0x004fc80007f3e0ff */
[----:B------:R1:W-:Y:S04]  /*1062b0*/  STL.64 [R1+0x25d0], R22 ;  /* 0x0025d01601007387 */ /* 0x0003e80000100a00 */
[----:B------:R2:W-:Y:S01]  /*1062c0*/  STL [R1+0x5150], R0 ;  /* 0x0051500001007387 */ /* 0x0005e20000100800 */
[----:B-1----:R-:W-:Y:S01]  /*1062d0*/  IADD3 R22, P2, PT, R15, R0, RZ ;  /* 0x000000000f167210 */ /* 0x002fe20007f5e0ff */
[----:B--2---:R-:W-:-:S04]  /*1062e0*/  IMAD.MOV.U32 R0, RZ, RZ, R16 ;  /* 0x000000ffff007224 */ /* 0x004fc800078e0010 */
[C---:B------:R-:W-:Y:S02]  /*1062f0*/  IMAD.X R25, R0.reuse, 0x1, R2, P1 ;  /* 0x0000000100197824 */ /* 0x040fe400008e0602 */
[----:B------:R-:W-:-:S03]  /*106300*/  IMAD.X R23, R0, 0x1, R21, P2 ;  /* 0x0000000100177824 */ /* 0x000fc600010e0615 */
[----:B------:R1:W-:Y:S04]  /*106310*/  STL.64 [R1+0x25e0], R24 ;  /* 0x0025e01801007387 */ /* 0x0003e80000100a00 */
[----:B-1----:R-:W2:Y:S04]  /*106320*/  LDL.LU.64 R24, [R1+0x51a8] ;  /* 0x0051a80001187983 */ /* 0x002ea80000300a00 */
[----:B------:R1:W-:Y:S04]  /*106330*/  STL [R1+0x5154], R2 ;  /* 0x0051540201007387 */ /* 0x0003e80000100800 */
[----:B------:R0:W-:Y:S01]  /*106340*/  STL [R1+0x5158], R5 ;  /* 0x0051580501007387 */ /* 0x0001e20000100800 */
[----:B-1----:R-:W-:-:S03]  /*106350*/  IADD3 R2, P1, PT, R15, R5, RZ ;  /* 0x000000050f027210 */ /* 0x002fc60007f3e0ff */
[----:B0-----:R-:W2:Y:S02]  /*106360*/  LDL R5, [R1+0x2010] ;  /* 0x0020100001057983 */ /* 0x001ea40000100800 */
[----:B------:R-:W-:Y:S02]  /*106370*/  IMAD.X R3, R0, 0x1, R6, P1 ;  /* 0x0000000100037824 */ /* 0x000fe400008e0606 */
[----:B------:R-:W2:Y:S04]  /*106380*/  LDL.LU R21, [R1+0x51a0] ;  /* 0x0051a00001157983 */ /* 0x000ea80000300800 */
[----:B------:R0:W-:Y:S04]  /*106390*/  STL.64 [R1+0x25f0], R22 ;  /* 0x0025f01601007387 */ /* 0x0001e80000100a00 */
[----:B------:R1:W-:Y:S01]  /*1063a0*/  STL [R1+0x515c], R7 ;  /* 0x00515c0701007387 */ /* 0x0003e20000100800 */
[----:B0-----:R-:W-:-:S03]  /*1063b0*/  IADD3 R22, P2, PT, R15, R7, RZ ;  /* 0x000000070f167210 */ /* 0x001fc60007f5e0ff */
[----:B-1----:R-:W2:Y:S02]  /*1063c0*/  LDL R7, [R1+0x2014] ;  /* 0x0020140001077983 */ /* 0x002ea40000100800 */
[----:B------:R-:W-:Y:S02]  /*1063d0*/  IMAD.X R23, R0, 0x1, R8, P2 ;  /* 0x0000000100177824 */ /* 0x000fe400010e0608 */
[----:B------:R-:W2:Y:S04]  /*1063e0*/  LDL.LU R16, [R1+0x92c] ;  /* 0x00092c0001107983 */ /* 0x000ea80000300800 */
[----:B------:R-:W-:Y:S04]  /*1063f0*/  STL [R1+0x5160], R6 ;  /* 0x0051600601007387 */ /* 0x000fe80000100800 */
[----:B------:R0:W-:Y:S04]  /*106400*/  STL.64 [R1+0x25f8], R2 ;  /* 0x0025f80201007387 */ /* 0x0001e80000100a00 */
[----:B------:R1:W-:Y:S01]  /*106410*/  STL [R1+0x5164], R9 ;  /* 0x0051640901007387 */ /* 0x0003e20000100800 */
[----:B0-----:R-:W-:-:S03]  /*106420*/  IADD3 R2, P1, PT, R15, R9, RZ ;  /* 0x000000090f027210 */ /* 0x001fc60007f3e0ff */
[----:B-1----:R-:W2:Y:S04]  /*106430*/  LDL R9, [R1+0x1cb8] ;  /* 0x001cb80001097983 */ /* 0x002ea80000100800 */
[----:B------:R-:W-:Y:S04]  /*106440*/  STL [R1+0x5168], R8 ;  /* 0x0051680801007387 */ /* 0x000fe80000100800 */
[----:B------:R0:W-:Y:S04]  /*106450*/  STL.64 [R1+0x2600], R22 ;  /* 0x0026001601007387 */ /* 0x0001e80000100a00 */
[----:B------:R1:W-:Y:S01]  /*106460*/  STL [R1+0x516c], R11 ;  /* 0x00516c0b01007387 */ /* 0x0003e20000100800 */
[----:B------:R-:W-:Y:S01]  /*106470*/  IMAD.X R3, R0, 0x1, R10, P1 ;  /* 0x0000000100037824 */ /* 0x000fe200008e060a */
[----:B0-----:R-:W-:-:S02]  /*106480*/  IADD3 R22, P2, PT, R15, R11, RZ ;  /* 0x0000000b0f167210 */ /* 0x001fc40007f5e0ff */
[----:B-1----:R-:W2:Y:S04]  /*106490*/  LDL R11, [R1+0x2028] ;  /* 0x00202800010b7983 */ /* 0x002ea80000100800 */
[----:B------:R0:W-:Y:S04]  /*1064a0*/  STL [R1+0x5170], R10 ;  /* 0x0051700a01007387 */ /* 0x0001e80000100800 */
[----:B0-----:R-:W3:Y:S04]  /*1064b0*/  LDL.LU R10, [R1+0x928] ;  /* 0x00092800010a7983 */ /* 0x001ee80000300800 */
[----:B------:R-:W3:Y:S01]  /*1064c0*/  LDL R8, [R1+0x202c] ;  /* 0x00202c0001087983 */ /* 0x000ee20000100800 */
[----:B------:R-:W-:-:S03]  /*1064d0*/  IMAD.X R23, R0, 0x1, R12, P2 ;  /* 0x0000000100177824 */ /* 0x000fc600010e060c */
[----:B------:R0:W-:Y:S01]  /*1064e0*/  STL.64 [R1+0x2608], R2 ;  /* 0x0026080201007387 */ /* 0x0001e20000100a00 */
[----:B------:R-:W-:Y:S01]  /*1064f0*/  VIADD R6, R15, UR16 ;  /* 0x000000100f067c36 */ /* 0x000fe20008000000 */
[----:B------:R-:W-:Y:S01]  /*106500*/  LOP3.LUT R29, R29, 0x7fffffff, RZ, 0xc0, !PT ;  /* 0x7fffffff1d1d7812 */ /* 0x000fe200078ec0ff */
[----:B------:R-:W1:Y:S01]  /*106510*/  LDCU UR16, c[0x0][0x398] ;  /* 0x00007300ff1077ac */ /* 0x000e620008000800 */
[----:B------:R-:W-:Y:S01]  /*106520*/  STL [R1+0x5174], R13 ;  /* 0x0051740d01007387 */ /* 0x000fe20000100800 */
[----:B0-----:R-:W-:-:S03]  /*106530*/  IADD3 R2, P1, PT, R15, R13, RZ ;  /* 0x0000000d0f027210 */ /* 0x001fc60007f3e0ff */
[----:B------:R-:W4:Y:S02]  /*106540*/  LDL R15, [R1+0x2024] ;  /* 0x00202400010f7983 */ /* 0x000f240000100800 */
[----:B------:R-:W-:Y:S02]  /*106550*/  IMAD.X R3, R0, 0x1, R14, P1 ;  /* 0x0000000100037824 */ /* 0x000fe400008e060e */
[----:B------:R0:W-:Y:S01]  /*106560*/  STL.64 [R1+0x2618], R22 ;  /* 0x0026181601007387 */ /* 0x0001e20000100a00 */
[----:B------:R-:W-:-:S03]  /*106570*/  SHF.R.S32.HI R0, RZ, 0x1f, R6 ;  /* 0x0000001fff007819 */ /* 0x000fc60000011406 */
[----:B0-----:R-:W4:Y:S04]  /*106580*/  LDL.LU.64 R22, [R1+0x5198] ;  /* 0x0051980001167983 */ /* 0x001f280000300a00 */
[----:B------:R-:W-:Y:S04]  /*106590*/  STL [R1+0x1c], R6 ;  /* 0x00001c0601007387 */ /* 0x000fe80000100800 */
[----:B------:R0:W-:Y:S04]  /*1065a0*/  STL.64 [R1+0x2620], R2 ;  /* 0x0026200201007387 */ /* 0x0001e80000100a00 */
[----:B------:R1:W-:Y:S01]  /*1065b0*/  STL [R1+0xe4], R0 ;  /* 0x0000e40001007387 */ /* 0x0003e20000100800 */
[----:B0-----:R-:W-:-:S05]  /*1065c0*/  IADD3 R2, P1, PT, R6, R4, RZ ;  /* 0x0000000406027210 */ /* 0x001fca0007f3e0ff */
[----:B------:R-:W-:Y:S02]  /*1065d0*/  IMAD.X R3, R0, 0x1, R20, P1 ;  /* 0x0000000100037824 */ /* 0x000fe400008e0614 */
[----:B------:R-:W4:Y:S04]  /*1065e0*/  LDL.LU R20, [R1+0x5194] ;  /* 0x0051940001147983 */ /* 0x000f280000300800 */
[----:B------:R0:W-:Y:S04]  /*1065f0*/  STL.64 [R1+0x2610], R2 ;  /* 0x0026100201007387 */ /* 0x0001e80000100a00 */
[----:B-1----:R-:W4:Y:S04]  /*106600*/  LDL R0, [R1+0x201c] ;  /* 0x00201c0001007983 */ /* 0x002f280000100800 */
[----:B0-----:R-:W4:Y:S04]  /*106610*/  LDL R2, [R1+0x2018] ;  /* 0x0020180001027983 */ /* 0x001f280000100800 */
[----:B------:R-:W4:Y:S01]  /*106620*/  LDL R3, [R1+0x2020] ;  /* 0x0020200001037983 */ /* 0x000f220000100800 */
[----:B--2---:R-:W-:-:S13]  /*106630*/  ISETP.LT.AND P2, PT, R11, UR42, !P0 ;  /* 0x0000002a0b007c0c */ /* 0x004fda000c741270 */
[----:B------:R-:W-:Y:S02]  /*106640*/  @P2 LOP3.LUT R29, R29, 0x80000000, RZ, 0xfc, !PT ;  /* 0x800000001d1d2812 */ /* 0x000fe400078efcff */
[----:B---3--:R-:W-:Y:S01]  /*106650*/  ISETP.LT.AND P1, PT, R8, UR43, !P0 ;  /* 0x0000002b08007c0c */ /* 0x008fe2000c721270 */
[----:B------:R-:W0:Y:S01]  /*106660*/  LDCU.64 UR42, c[0x0][0x398] ;  /* 0x00007300ff2a77ac */ /* 0x000e220008000a00 */
[----:B------:R-:W-:-:S11]  /*106670*/  LOP3.LUT R29, R29, 0xbfffffff, RZ, 0xc0, !PT ;  /* 0xbfffffff1d1d7812 */ /* 0x000fd600078ec0ff */
[----:B------:R-:W-:Y:S02]  /*106680*/  @P1 LOP3.LUT R29, R29, 0x40000000, RZ, 0xfc, !PT ;  /* 0x400000001d1d1812 */ /* 0x000fe400078efcff */
[----:B------:R-:W-:Y:S01]  /*106690*/  ISETP.LT.AND P1, PT, R7, UR40, !P0 ;  /* 0x0000002807007c0c */ /* 0x000fe2000c721270 */
[----:B------:R-:W1:Y:S01]  /*1066a0*/  LDCU UR40, c[0x0][0x398] ;  /* 0x00007300ff2877ac */ /* 0x000e620008000800 */
[----:B------:R-:W-:Y:S02]  /*1066b0*/  ISETP.LT.AND P0, PT, R5, UR41, !P0 ;  /* 0x0000002905007c0c */ /* 0x000fe4000c701270 */
[----:B------:R-:W-:Y:S01]  /*1066c0*/  LOP3.LUT R29, R29, 0xdfffffff, RZ, 0xc0, !PT ;  /* 0xdfffffff1d1d7812 */ /* 0x000fe200078ec0ff */
[----:B------:R-:W2:Y:S01]  /*1066d0*/  LDCU UR41, c[0x0][0x398] ;  /* 0x00007300ff2977ac */ /* 0x000ea20008000800 */
[----:B------:R-:W-:-:S07]  /*1066e0*/  F2FP.SATFINITE.E4M3.F32.PACK_AB_MERGE_C R10, R16, R10, RZ ;  /* 0x0000000a100a723e */ /* 0x000fce00048070ff */
[----:B------:R-:W-:Y:S01]  /*1066f0*/  @P1 LOP3.LUT R29, R29, 0x20000000, RZ, 0xfc, !PT ;  /* 0x200000001d1d1812 */ /* 0x000fe200078efcff */
[----:B------:R3:W-:Y:S03]  /*106700*/  STL [R1+0xd4], R10 ;  /* 0x0000d40a01007387 */ /* 0x0007e60000100800 */
[----:B------:R-:W-:Y:S01]  /*106710*/  LOP3.LUT R29, R29, 0xefffffff, RZ, 0xc0, !PT ;  /* 0xefffffff1d1d7812 */ /* 0x000fe200078ec0ff */
[----:B------:R-:W2:Y:S01]  /*106720*/  LDL.LU R16, [R1+0x16c] ;  /* 0x00016c0001107983 */ /* 0x000ea20000300800 */
[----:B---3--:R-:W-:Y:S02]  /*106730*/  VIADD R10, R9, 0x54 ;  /* 0x00000054090a7836 */ /* 0x008fe40000000000 */
[----:B------:R-:W-:-:S03]  /*106740*/  @P0 LOP3.LUT R29, R29, 0x10000000, RZ, 0xfc, !PT ;  /* 0x100000001d1d0812 */ /* 0x000fc600078efcff */
[----:B------:R-:W-:Y:S02]  /*106750*/  ISETP.GE.AND P0, PT, R10, UR27, PT ;  /* 0x0000001b0a007c0c */ /* 0x000fe4000bf06270 */
[----:B------:R-:W-:Y:S01]  /*106760*/  LOP3.LUT R29, R29, 0xfeffffff, RZ, 0xc0, !PT ;  /* 0xfeffffff1d1d7812 */ /* 0x000fe200078ec0ff */
[----:B------:R-:W-:Y:S01]  /*106770*/  VIADD R10, R9, 0x53 ;  /* 0x00000053090a7836 */ /* 0x000fe20000000000 */
[----:B----4-:R-:W-:Y:S01]  /*106780*/  ISETP.LT.AND P1, PT, R15, UR28, !P0 ;  /* 0x0000001c0f007c0c */ /* 0x010fe2000c721270 */
[----:B------:R-:W3:Y:S01]  /*106790*/  LDCU UR27, c[0x0][0x398] ;  /* 0x00007300ff1b77ac */ /* 0x000ee20008000800 */
[----:B------:R-:W-:Y:S02]  /*1067a0*/  LOP3.LUT R28, R28, 0x7fffffff, RZ, 0xc0, !PT ;  /* 0x7fffffff1c1c7812 */ /* 0x000fe400078ec0ff */
[----:B------:R-:W-:Y:S01]  /*1067b0*/  LOP3.LUT R27, R27, 0x7fffffff, RZ, 0xc0, !PT ;  /* 0x7fffffff1b1b7812 */ /* 0x000fe200078ec0ff */
[----:B------:R-:W4:Y:S08]  /*1067c0*/  LDCU UR28, c[0x0][0x398] ;  /* 0x00007300ff1c77ac */ /* 0x000f300008000800 */
[----:B------:R-:W-:-:S04]  /*1067d0*/  @P1 LOP3.LUT R29, R29, 0x1000000, RZ, 0xfc, !PT ;  /* 0x010000001d1d1812 */ /* 0x000fc800078efcff */
[----:B------:R-:W-:Y:S02]  /*1067e0*/  LOP3.LUT R29, R29, 0xf7ffffff, RZ, 0xc0, !PT ;  /* 0xf7ffffff1d1d7812 */ /* 0x000fe400078ec0ff */
[----:B------:R-:W-:Y:S01]  /*1067f0*/  ISETP.LT.AND P2, PT, R0, UR31, !P0 ;  /* 0x0000001f00007c0c */ /* 0x000fe2000c741270 */
[----:B------:R-:W0:Y:S01]  /*106800*/  LDCU UR31, c[0x0][0x398] ;  /* 0x00007300ff1f77ac */ /* 0x000e220008000800 */
[----:B------:R-:W-:Y:S01]  /*106810*/  ISETP.LT.AND P3, PT, R2, UR32, !P0 ;  /* 0x0000002002007c0c */ /* 0x000fe2000c761270 */
[----:B------:R-:W0:Y:S01]  /*106820*/  LDCU UR32, c[0x0][0x398] ;  /* 0x00007300ff2077ac */ /* 0x000e220008000800 */
[----:B------:R-:W-:Y:S01]  /*106830*/  ISETP.LT.AND P1, PT, R3, UR30, !P0 ;  /* 0x0000001e03007c0c */ /* 0x000fe2000c721270 */
[----:B------:R-:W0:Y:S10]  /*106840*/  LDCU UR30, c[0x0][0x398] ;  /* 0x00007300ff1e77ac */ /* 0x000e340008000800 */
[----:B------:R-:W-:-:S04]  /*106850*/  @P3 LOP3.LUT R29, R29, 0x8000000, RZ, 0xfc, !PT ;  /* 0x080000001d1d3812 */ /* 0x000fc800078efcff */
[----:B------:R-:W-:-:S04]  /*106860*/  LOP3.LUT R29, R29, 0xfbffffff, RZ, 0xc0, !PT ;  /* 0xfbffffff1d1d7812 */ /* 0x000fc800078ec0ff */
[----:B------:R-:W-:Y:S02]  /*106870*/  @P2 LOP3.LUT R29, R29, 0x4000000, RZ, 0xfc, !PT ;  /* 0x040000001d1d2812 */ /* 0x000fe400078efcff */
[----:B------:R-:W-:Y:S01]  /*106880*/  ISETP.LT.AND P3, PT, R11, UR25, !P0 ;  /* 0x000000190b007c0c */ /* 0x000fe2000c761270 */
[----:B------:R-:W0:Y:S01]  /*106890*/  LDCU UR25, c[0x0][0x398] ;  /* 0x00007300ff1977ac */ /* 0x000e220008000800 */
[----:B------:R-:W-:-:S04]  /*1068a0*/  LOP3.LUT R29, R29, 0xfdffffff, RZ, 0xc0, !PT ;  /* 0xfdffffff1d1d7812 */ /* 0x000fc800078ec0ff */
[----:B------:R-:W-:Y:S02]  /*1068b0*/  @P1 LOP3.LUT R29, R29, 0x2000000, RZ, 0xfc, !PT ;  /* 0x020000001d1d1812 */ /* 0x000fe400078efcff */
[----:B------:R-:W-:Y:S01]  /*1068c0*/  ISETP.LT.AND P2, PT, R8, UR36, !P0 ;  /* 0x0000002408007c0c */ /* 0x000fe2000c741270 */
[----:B------:R-:W0:Y:S01]  /*1068d0*/  LDCU UR36, c[0x0][0x398] ;  /* 0x00007300ff2477ac */ /* 0x000e220008000800 */
[----:B------:R-:W-:-:S04]  /*1068e0*/  LOP3.LUT R29, R29, 0xff7fffff, RZ, 0xc0, !PT ;  /* 0xff7fffff1d1d7812 */ /* 0x000fc800078ec0ff */
[----:B------:R-:W-:Y:S02]  /*1068f0*/  @P3 LOP3.LUT R29, R29, 0x800000, RZ, 0xfc, !PT ;  /* 0x008000001d1d3812 */ /* 0x000fe400078efcff */
[----:B------:R-:W-:Y:S01]  /*106900*/  ISETP.LT.AND P1, PT, R7, UR45, !P0 ;  /* 0x0000002d07007c0c */ /* 0x000fe2000c721270 */
[----:B------:R-:W0:Y:S01]  /*106910*/  LDCU.64 UR44, c[0x0][0x398] ;  /* 0x00007300ff2c77ac */ /* 0x000e220008000a00 */
[----:B------:R-:W-:-:S04]  /*106920*/  LOP3.LUT R29, R29, 0xffbfffff, RZ, 0xc0, !PT ;  /* 0xffbfffff1d1d7812 */ /* 0x000fc800078ec0ff */
[----:B------:R-:W-:Y:S02]  /*106930*/  @P2 LOP3.LUT R29, R29, 0x400000, RZ, 0xfc, !PT ;  /* 0x004000001d1d2812 */ /* 0x000fe400078efcff */
[----:B------:R-:W-:Y:S02]  /*106940*/  ISETP.LT.AND P0, PT, R5, UR46, !P0 ;  /* 0x0000002e05007c0c */ /* 0x000fe4000c701270 */
[----:B------:R-:W-:-:S04]  /*106950*/  LOP3.LUT R29, R29, 0xffdfffff, RZ, 0xc0, !PT ;  /* 0xffdfffff1d1d7812 */ /* 0x000fc800078ec0ff */
[----:B------:R-:W-:-:S04]  /*106960*/  @P1 LOP3.LUT R29, R29, 0x200000, RZ, 0xfc, !PT ;  /* 0x002000001d1d1812 */ /* 0x000fc800078efcff */
[----:B------:R-:W-:-:S04]  /*106970*/  LOP3.LUT R29, R29, 0xffefffff, RZ, 0xc0, !PT ;  /* 0xffefffff1d1d7812 */ /* 0x000fc800078ec0ff */
[----:B------:R-:W-:Y:S02]  /*106980*/  @P0 LOP3.LUT R29, R29, 0x100000, RZ, 0xfc, !PT ;  /* 0x001000001d1d0812 */ /* 0x000fe400078efcff */
[----:B------:R-:W-:Y:S02]  /*106990*/  ISETP.GE.AND P0, PT, R10, UR13, PT ;  /* 0x0000000d0a007c0c */ /* 0x000fe4000bf06270 */
[----:B------:R-:W-:Y:S01]  /*1069a0*/  LOP3.LUT R29, R29, 0xfffeffff, RZ, 0xc0, !PT ;  /* 0xfffeffff1d1d7812 */ /* 0x000fe200078ec0ff */
[----:B------:R-:W-:Y:S01]  /*1069b0*/  VIADD R10, R9, 0x52 ;  /* 0x00000052090a7836 */ /* 0x000fe20000000000 */
[----:B------:R-:W-:Y:S01]  /*1069c0*/  ISETP.LT.AND P2, PT, R15, UR34, !P0 ;  /* 0x000000220f007c0c */ /* 0x000fe2000c741270 */
[----:B------:R-:W0:Y:S01]  /*1069d0*/  LDCU UR13, c[0x0][0x398] ;  /* 0x00007300ff0d77ac */ /* 0x000e220008000800 */
[----:B------:R-:W-:Y:S01]  /*1069e0*/  ISETP.LT.AND P1, PT, R2, UR48, !P0 ;  /* 0x0000003002007c0c */ /* 0x000fe2000c721270 */
[----:B------:R-:W0:Y:S01]  /*1069f0*/  LDCU UR48, c[0x0][0x398] ;  /* 0x00007300ff3077ac */ /* 0x000e220008000800 */
[----:B------:R-:W-:Y:S01]  /*106a00*/  ISETP.LT.AND P3, PT, R11, UR49, !P0 ;  /* 0x000000310b007c0c */ /* 0x000fe2000c761270 */
[----:B------:R-:W0:Y:S08]  /*106a10*/  LDCU UR49, c[0x0][0x398] ;  /* 0x00007300ff3177ac */ /* 0x000e300008000800 */
[----:B------:R-:W-:Y:S01]  /*106a20*/  @P2 LOP3.LUT R29, R29, 0x10000, RZ, 0xfc, !PT ;  /* 0x000100001d1d2812 */ /* 0x000fe200078efcff */
[----:B------:R-:W0:Y:S01]  /*106a30*/  LDCU UR34, c[0x0][0x398] ;  /* 0x00007300ff2277ac */ /* 0x000e220008000800 */
[----:B------:R-:W-:-:S02]  /*106a40*/  ISETP.LT.AND P2, PT, R0, UR37, !P0 ;  /* 0x0000002500007c0c */ /* 0x000fc4000c741270 */
[----:B------:R-:W-:Y:S01]  /*106a50*/  LOP3.LUT R29, R29, 0xfff7ffff, RZ, 0xc0, !PT ;  /* 0xfff7ffff1d1d7812 */ /* 0x000fe200078ec0ff */
[----:B------:R-:W0:Y:S03]  /*106a60*/  LDCU UR37, c[0x0][0x398] ;  /* 0x00007300ff2577ac */ /* 0x000e260008000800 */
[----:B------:R-:W-:Y:S02]  /*106a70*/  @P1 LOP3.LUT R29, R29, 0x80000, RZ, 0xfc, !PT ;  /* 0x000800001d1d1812 */ /* 0x000fe400078efcff */
[----:B------:R-:W-:Y:S01]  /*106a80*/  ISETP.LT.AND P1, PT, R3, UR50, !P0 ;  /* 0x0000003203007c0c */ /* 0x000fe2000c721270 */
[----:B------:R-:W1:Y:S01]  /*106a90*/  LDCU UR50, c[0x0][0x398] ;  /* 0x00007300ff3277ac */ /* 0x000e620008000800 */
[----:B------:R-:W-:-:S04]  /*106aa0*/  LOP3.LUT R29, R29, 0xfffbffff, RZ, 0xc0, !PT ;  /* 0xfffbffff1d1d7812 */ /* 0x000fc800078ec0ff */
[----:B------:R-:W-:-:S04]  /*106ab0*/  @P2 LOP3.LUT R29, R29, 0x40000, RZ, 0xfc, !PT ;  /* 0x000400001d1d2812 */ /* 0x000fc800078efcff */
[----:B------:R-:W-:-:S04]  /*106ac0*/  LOP3.LUT R29, R29, 0xfffdffff, RZ, 0xc0, !PT ;  /* 0xfffdffff1d1d7812 */ /* 0x000fc800078ec0ff */
[----:B------:R-:W-:Y:S02]  /*106ad0*/  @P1 LOP3.LUT R29, R29, 0x20000, RZ, 0xfc, !PT ;  /* 0x000200001d1d1812 */ /* 0x000fe400078efcff */
[----:B0-----:R-:W-:Y:S01]  /*106ae0*/  ISETP.LT.AND P2, PT, R8, UR48, !P0 ;  /* 0x0000003008007c0c */ /* 0x001fe2000c741270 */
[----:B------:R-:W0:Y:S01]  /*106af0*/  LDCU UR48, c[0x0][0x398] ;  /* 0x00007300ff3077ac */ /* 0x000e220008000800 */
[----:B------:R-:W-:-:S04]  /*106b00*/  LOP3.LUT R29, R29, 0xffff7fff, RZ, 0xc0, !PT ;  /* 0xffff7fff1d1d7812 */ /* 0x000fc800078ec0ff */
[----:B------:R-:W-:Y:S02]  /*106b10*/  @P3 LOP3.LUT R29, R29, 0x8000, RZ, 0xfc, !PT ;  /* 0x000080001d1d3812 */ /* 0x000fe400078efcff */
[----:B------:R-:W-:Y:S01]  /*106b20*/  ISETP.LT.AND P1, PT, R7, UR47, !P0 ;  /* 0x0000002f07007c0c */ /* 0x000fe2000c721270 */
[----:B------:R-:W0:Y:S01]  /*106b30*/  LDCU.64 UR46, c[0x0][0x398] ;  /* 0x00007300ff2e77ac */ /* 0x000e220008000a00 */
[----:B------:R-:W-:-:S04]  /*106b40*/  LOP3.LUT R29, R29, 0xffffbfff, RZ, 0xc0, !PT ;  /* 0xffffbfff1d1d7812 */ /* 0x000fc800078ec0ff */
[----:B------:R-:W-:Y:S02]  /*106b50*/  @P2 LOP3.LUT R29, R29, 0x4000, RZ, 0xfc, !PT ;  /* 0x000040001d1d2812 */ /* 0x000fe400078efcff */
[----:B------:R-:W-:Y:S01]  /*106b60*/  ISETP.LT.AND P0, PT, R5, UR4, !P0 ;  /* 0x0000000405007c0c */ /* 0x000fe2000c701270 */
[----:B------:R-:W0:Y:S01]  /*106b70*/  LDCU UR4, c[0x0][0x398] ;  /* 0x00007300ff0477ac */ /* 0x000e220008000800 */
        /* <DEDUP_REMOVED lines=8> */
[----:B------:R-:W1:Y:S01]  /*106c00*/  LDCU UR29, c[0x0][0x398] ;  /* 0x00007300ff1d77ac */ /* 0x000e620008000800 */
[----:B------:R-:W-:Y:S02]  /*106c10*/  ISETP.LT.AND P2, PT, R2, UR49, !P0 ;  /* 0x0000003102007c0c */ /* 0x000fe4000c741270 */
[----:B0-----:R-:W-:Y:S01]  /*106c20*/  ISETP.LT.AND P1, PT, R0, UR48, !P0 ;  /* 0x0000003000007c0c */ /* 0x001fe2000c721270 */
[----:B------:R-:W0:Y:S01]  /*106c30*/  LDCU UR49, c[0x0][0x398] ;  /* 0x00007300ff3177ac */ /* 0x000e220008000800 */
[----:B------:R-:W0:Y:S07]  /*106c40*/  LDCU UR48, c[0x0][0x398] ;  /* 0x00007300ff3077ac */ /* 0x000e2e0008000800 */
[----:B------:R-:W-:-:S04]  /*106c50*/  @P3 LOP3.LUT R29, R29, 0x100, RZ, 0xfc, !PT ;  /* 0x000001001d1d3812 */ /* 0x000fc800078efcff */
[----:B------:R-:W-:-:S04]  /*106c60*/  LOP3.LUT R29, R29, 0xfffff7ff, RZ, 0xc0, !PT ;  /* 0xfffff7ff1d1d7812 */ /* 0x000fc800078ec0ff */
[----:B------:R-:W-:-:S04]  /*106c70*/  @P2 LOP3.LUT R29, R29, 0x800, RZ, 0xfc, !PT ;  /* 0x000008001d1d2812 */ /* 0x000fc800078efcff */
[----:B------:R-:W-:-:S04]  /*106c80*/  LOP3.LUT R29, R29, 0xfffffbff, RZ, 0xc0, !PT ;  /* 0xfffffbff1d1d7812 */ /* 0x000fc800078ec0ff */
[----:B------:R-:W-:Y:S02]  /*106c90*/  @P1 LOP3.LUT R29, R29, 0x400, RZ, 0xfc, !PT ;  /* 0x000004001d1d1812 */ /* 0x000fe400078efcff */
[----:B------:R-:W-:Y:S01]  /*106ca0*/  ISETP.LT.AND P1, PT, R3, UR51, !P0 ;  /* 0x0000003303007c0c */ /* 0x000fe2000c721270 */
[----:B------:R-:W2:Y:S01]  /*106cb0*/  LDCU UR51, c[0x0][0x398] ;  /* 0x00007300ff3377ac */ /* 0x000ea20008000800 */
[----:B-1----:R-:W-:Y:S02]  /*106cc0*/  ISETP.LT.AND P3, PT, R11, UR50, !P0 ;  /* 0x000000320b007c0c */ /* 0x002fe4000c761270 */
[----:B------:R-:W-:Y:S01]  /*106cd0*/  LOP3.LUT R29, R29, 0xfffffdff, RZ, 0xc0, !PT ;  /* 0xfffffdff1d1d7812 */ /* 0x000fe200078ec0ff */
[----:B------:R-:W1:Y:S01]  /*106ce0*/  LDCU UR50, c[0x0][0x398] ;  /* 0x00007300ff3277ac */ /* 0x000e620008000800 */
[----:B0-----:R-:W-:Y:S02]  /*106cf0*/  ISETP.LT.AND P2, PT, R8, UR49, !P0 ;  /* 0x0000003108007c0c */ /* 0x001fe4000c741270 */
[----:B------:R-:W-:Y:S01]  /*106d00*/  LOP3.LUT R26, R26, 0x7fffffff, RZ, 0xc0, !PT ;  /* 0x7fffffff1a1a7812 */ /* 0x000fe200078ec0ff */
[----:B------:R-:W0:Y:S04]  /*106d10*/  LDCU UR49, c[0x0][0x398] ;  /* 0x00007300ff3177ac */ /* 0x000e280008000800 */
        /* <DEDUP_REMOVED lines=22> */
[----:B------:R-:W-:-:S04]  /*106e80*/  @P1 LOP3.LUT R29, R29, 0x1, RZ, 0xfc, !PT ;  /* 0x000000011d1d1812 */ /* 0x000fc800078efcff */
[----:B------:R-:W-:-:S04]  /*106e90*/  LOP3.LUT R29, R29, 0xfffffff7, RZ, 0xc0, !PT ;  /* 0xfffffff71d1d7812 */ /* 0x000fc800078ec0ff */
[----:B------:R-:W-:Y:S02]  /*106ea0*/  @P3 LOP3.LUT R29, R29, 0x8, RZ, 0xfc, !PT ;  /* 0x000000081d1d3812 */ /* 0x000fe400078efcff */
[----:B------:R-:W-:Y:S01]  /*106eb0*/  ISETP.LT.AND P3, PT, R11, UR57, !P0 ;  /* 0x000000390b007c0c */ /* 0x000fe2000c761270 */
[----:B------:R-:W1:Y:S01]  /*106ec0*/  LDCU UR57, c[0x0][0x398] ;  /* 0x00007300ff3977ac */ /* 0x000e620008000800 */
[----:B------:R-:W-:Y:S02]  /*106ed0*/  ISETP.LT.AND P1, PT, R3, UR54, !P0 ;  /* 0x0000003603007c0c */ /* 0x000fe4000c721270 */
[----:B------:R-:W-:Y:S01]  /*106ee0*/  LOP3.LUT R29, R29, 0xfffffffb, RZ, 0xc0, !PT ;  /* 0xfffffffb1d1d7812 */ /* 0x000fe200078ec0ff */
[----:B------:R-:W1:Y:S03]  /*106ef0*/  LDCU UR54, c[0x0][0x398] ;  /* 0x00007300ff3677ac */ /* 0x000e660008000800 */
[----:B------:R-:W-:-:S02]  /*106f00*/  @P2 LOP3.LUT R29, R29, 0x4, RZ, 0xfc, !PT ;  /* 0x000000041d1d2812 */ /* 0x000fc400078efcff */
[----:B0-----:R-:W-:Y:S01]  /*106f10*/  ISETP.LT.AND P2, PT, R8, UR56, !P0 ;  /* 0x0000003808007c0c */ /* 0x001fe2000c741270 */
[----:B------:R-:W0:Y:S01]  /*106f20*/  LDCU UR56, c[0x0][0x398] ;  /* 0x00007300ff3877ac */ /* 0x000e220008000800 */
[----:B------:R-:W-:Y:S02]  /*106f30*/  LOP3.LUT R29, R29, 0xfffffffd, RZ, 0xc0, !PT ;  /* 0xfffffffd1d1d7812 */ /* 0x000fe400078ec0ff */
[----:B------:R-:W-:Y:S02]  /*106f40*/  @P3 LOP3.LUT R28, R28, 0x80000000, RZ, 0xfc, !PT ;  /* 0x800000001c1c3812 */ /* 0x000fe400078efcff */
[----:B------:R-:W-:Y:S02]  /*106f50*/  @P1 LOP3.LUT R29, R29, 0x2, RZ, 0xfc, !PT ;  /* 0x000000021d1d1812 */ /* 0x000fe400078efcff */
[----:B------:R-:W-:Y:S01]  /*106f60*/  ISETP.LT.AND P1, PT, R7, UR55, !P0 ;  /* 0x0000003707007c0c */ /* 0x000fe2000c721270 */
[----:B------:R-:W0:Y:S01]  /*106f70*/  LDCU UR55, c[0x0][0x398] ;  /* 0x00007300ff3777ac */ /* 0x000e220008000800 */
[----:B------:R-:W-:-:S04]  /*106f80*/  LOP3.LUT R28, R28, 0xbfffffff, RZ, 0xc0, !PT ;  /* 0xbfffffff1c1c7812 */ /* 0x000fc800078ec0ff */
[----:B------:R-:W-:Y:S02]  /*106f90*/  @P2 LOP3.LUT R28, R28, 0x40000000, RZ, 0xfc, !PT ;  /* 0x400000001c1c2812 */ /* 0x000fe400078efcff */
[----:B-1----:R-:W-:Y:S01]  /*106fa0*/  ISETP.LT.AND P0, PT, R5, UR54, !P0 ;  /* 0x0000003605007c0c */ /* 0x002fe2000c701270 */
[----:B------:R-:W1:Y:S01]  /*106fb0*/  LDCU UR54, c[0x0][0x398] ;  /* 0x00007300ff3677ac */ /* 0x000e620008000800 */
[----:B------:R-:W-:-:S04]  /*106fc0*/  LOP3.LUT R28, R28, 0xdfffffff, RZ, 0xc0, !PT ;  /* 0xdfffffff1c1c7812 */ /* 0x000fc800078ec0ff */
[----:B------:R-:W-:-:S04]  /*106fd0*/  @P1 LOP3.LUT R28, R28, 0x20000000, RZ, 0xfc, !PT ;  /* 0x200000001c1c1812 */ /* 0x000fc800078efcff */
[----:B------:R-:W-:-:S04]  /*106fe0*/  LOP3.LUT R28, R28, 0xefffffff, RZ, 0xc0, !PT ;  /* 0xefffffff1c1c7812 */ /* 0x000fc800078ec0ff */
[----:B------:R-:W-:Y:S02]  /*106ff0*/  @P0 LOP3.LUT R28, R28, 0x10000000, RZ, 0xfc, !PT ;  /* 0x100000001c1c0812 */ /* 0x000fe400078efcff */
[----:B------:R-:W-:Y:S01]  /*107000*/  ISETP.GE.AND P0, PT, R10, UR43, PT ;  /* 0x0000002b0a007c0c */ /* 0x000fe2000bf06270 */
[----:B------:R-:W0:Y:S03]  /*107010*/  LDCU.64 UR42, c[0x0][0x398] ;  /* 0x00007300ff2a77ac */ /* 0x000e260008000a00 */
[----:B------:R-:W-:Y:S02]  /*107020*/  ISETP.LT.AND P1, PT, R15, UR46, !P0 ;  /* 0x0000002e0f007c0c */ /* 0x000fe4000c721270 */
[----:B------:R-:W-:Y:S01]  /*107030*/  ISETP.LT.AND P3, PT, R2, UR62, !P0 ;  /* 0x0000003e02007c0c */ /* 0x000fe2000c761270 */
[----:B------:R-:W0:Y:S01]  /*107040*/  LDCU UR62, c[0x0][0x398] ;  /* 0x00007300ff3e77ac */ /* 0x000e220008000800 */
[----:B------:R-:W-:-:S02]  /*107050*/  LOP3.LUT R28, R28, 0xfeffffff, RZ, 0xc0, !PT ;  /* 0xfeffffff1c1c7812 */ /* 0x000fc400078ec0ff */
[----:B------:R-:W-:Y:S01]  /*107060*/  ISETP.LT.AND P2, PT, R0, UR61, !P0 ;  /* 0x0000003d00007c0c */ /* 0x000fe2000c741270 */
[----:B------:R-:W0:Y:S06]  /*107070*/  LDCU UR61, c[0x0][0x398] ;  /* 0x00007300ff3d77ac */ /* 0x000e2c0008000800 */
[----:B------:R-:W-:-:S04]  /*107080*/  @P1 LOP3.LUT R28, R28, 0x1000000, RZ, 0xfc, !PT ;  /* 0x010000001c1c1812 */ /* 0x000fc800078efcff */
[----:B------:R-:W-:-:S04]  /*107090*/  LOP3.LUT R28, R28, 0xf7ffffff, RZ, 0xc0, !PT ;  /* 0xf7ffffff1c1c7812 */ /* 0x000fc800078ec0ff */
[----:B------:R-:W-:Y:S02]  /*1070a0*/  @P3 LOP3.LUT R28, R28, 0x8000000, RZ, 0xfc, !PT ;  /* 0x080000001c1c3812 */ /* 0x000fe400078efcff */
[----:B------:R-:W-:Y:S01]  /*1070b0*/  ISETP.LT.AND P1, PT, R3, UR60, !P0 ;  /* 0x0000003c03007c0c */ /* 0x000fe2000c721270 */
[----:B------:R-:W1:Y:S01]  /*1070c0*/  LDCU UR60, c[0x0][0x398] ;  /* 0x00007300ff3c77ac */ /* 0x000e620008000800 */
[----:B------:R-:W-:-:S04]  /*1070d0*/  LOP3.LUT R28, R28, 0xfbffffff, RZ, 0xc0, !PT ;  /* 0xfbffffff1c1c7812 */ /* 0x000fc800078ec0ff */
[----:B------:R-:W-:Y:S02]  /*1070e0*/  @P2 LOP3.LUT R28, R28, 0x4000000, RZ, 0xfc, !PT ;  /* 0x040000001c1c2812 */ /* 0x000fe400078efcff */
[----:B------:R-:W-:Y:S01]  /*1070f0*/  ISETP.LT.AND P3, PT, R11, UR63, !P0 ;  /* 0x0000003f0b007c0c */ /* 0x000fe2000c761270 */
[----:B------:R-:W-:Y:S01]  /*107100*/  VIADD R10, R9, 0x4f ;  /* 0x0000004f090a7836 */ /* 0x000fe20000000000 */
[----:B------:R-:W-:Y:S01]  /*107110*/  LOP3.LUT R28, R28, 0xfdffffff, RZ, 0xc0, !PT ;  /* 0xfdffffff1c1c7812 */ /* 0x000fe200078ec0ff */
[----:B------:R-:W1:Y:S03]  /*107120*/  LDCU UR63, c[0x0][0x398] ;  /* 0x00007300ff3f77ac */ /* 0x000e660008000800 */
[----:B------:R-:W-:Y:S02]  /*107130*/  @P1 LOP3.LUT R28, R28, 0x2000000, RZ, 0xfc, !PT ;  /* 0x020000001c1c1812 */ /* 0x000fe400078efcff */
[----:B0-----:R-:W-:Y:S01]  /*107140*/  ISETP.LT.AND P2, PT, R8, UR62, !P0 ;  /* 0x0000003e08007c0c */ /* 0x001fe2000c741270 */
[----:B------:R-:W0:Y:S01]  /*107150*/  LDCU UR62, c[0x0][0x398] ;  /* 0x00007300ff3e77ac */ /* 0x000e220008000800 */
[----:B------:R-:W-:-:S04]  /*107160*/  LOP3.LUT R28, R28, 0xff7fffff, RZ, 0xc0, !PT ;  /* 0xff7fffff1c1c7812 */ /* 0x000fc800078ec0ff */
        /* <DEDUP_REMOVED lines=48> */
[----:B------:R-:W-:Y:S01]  /*107470*/  LOP3.LUT R28, R28, 0xfffffeff, RZ, 0xc0, !PT ;  /* 0xfffffeff1c1c7812 */ /* 0x000fe200078ec0ff */
[----:B------:R-:W-:Y:S01]  /*107480*/  VIADD R10, R9, 0x4d ;  /* 0x0000004d090a7836 */ /* 0x000fe20000000000 */
[----:B------:R-:W-:Y:S01]  /*107490*/  ISETP.LT.AND P3, PT, R2, UR72, !P0 ;  /* 0x0000004802007c0c */ /* 0x000fe2000c761270 */
[----:B------:R-:W0:Y:S01]  /*1074a0*/  LDCU UR72, c[0x0][0x398] ;  /* 0x00007300ff4877ac */ /* 0x000e220008000800 */
[----:B------:R-:W-:Y:S01]  /*1074b0*/  ISETP.LT.AND P2, PT, R0, UR71, !P0 ;  /* 0x0000004700007c0c */ /* 0x000fe2000c741270 */
[----:B------:R-:W0:Y:S06]  /*1074c0*/  LDCU UR71, c[0x0][0x398] ;  /* 0x00007300ff4777ac */ /* 0x000e2c0008000800 */
[----:B------:R-:W-:Y:S01]  /*1074d0*/  @P1 LOP3.LUT R28, R28, 0x100, RZ, 0xfc, !PT ;  /* 0x000001001c1c1812 */ /* 0x000fe200078efcff */
[----:B------:R-:W0:Y:S03]  /*1074e0*/  LDCU UR44, c[0x0][0x398] ;  /* 0x00007300ff2c77ac */ /* 0x000e260008000800 */
[----:B------:R-:W-:-:S04]  /*1074f0*/  LOP3.LUT R28, R28, 0xfffff7ff, RZ, 0xc0, !PT ;  /* 0xfffff7ff1c1c7812 */ /* 0x000fc800078ec0ff */
[----:B------:R-:W-:Y:S02]  /*107500*/  @P3 LOP3.LUT R28, R28, 0x800, RZ, 0xfc, !PT ;  /* 0x000008001c1c3812 */ /* 0x000fe400078efcff */
[----:B------:R-:W-:Y:S01]  /*107510*/  ISETP.LT.AND P1, PT, R3, UR70, !P0 ;  /* 0x0000004603007c0c */ /* 0x000fe2000c721270 */
[----:B------:R-:W1:Y:S01]  /*107520*/  LDCU UR70, c[0x0][0x398] ;  /* 0x00007300ff4677ac */ /* 0x000e620008000800 */
[----:B------:R-:W-:-:S04]  /*107530*/  LOP3.LUT R28, R28, 0xfffffbff, RZ, 0xc0, !PT ;  /* 0xfffffbff1c1c7812 */ /* 0x000fc800078ec0ff */
[----:B------:R-:W-:Y:S02]  /*107540*/  @P2 LOP3.LUT R28, R28, 0x400, RZ, 0xfc, !PT ;  /* 0x000004001c1c2812 */ /* 0x000fe400078efcff */
[----:B------:R-:W-:Y:S01]  /*107550*/  ISETP.LT.AND P3, PT, R11, UR73, !P0 ;  /* 0x000000490b007c0c */ /* 0x000fe2000c761270 */
[----:B------:R-:W1:Y:S01]  /*107560*/  LDCU UR73, c[0x0][0x398] ;  /* 0x00007300ff4977ac */ /* 0x000e620008000800 */
[----:B------:R-:W-:-:S04]  /*107570*/  LOP3.LUT R28, R28, 0xfffffdff, RZ, 0xc0, !PT ;  /* 0xfffffdff1c1c7812 */ /* 0x000fc800078ec0ff */
        /* <DEDUP_REMOVED lines=16> */
[----:B------:R-:W2:Y:S03]  /*107680*/  LDCU.64 UR42, c[0x0][0x398] ;  /* 0x00007300ff2a77ac */ /* 0x000ea60008000a00 */
[----:B------:R-:W-:Y:S02]  /*107690*/  ISETP.LT.AND P1, PT, R15, UR46, !P0 ;  /* 0x0000002e0f007c0c */ /* 0x000fe4000c721270 */
[----:B------:R-:W-:Y:S01]  /*1076a0*/  LOP3.LUT R28, R28, 0xfffffffe, RZ, 0xc0, !PT ;  /* 0xfffffffe1c1c7812 */ /* 0x000fe200078ec0ff */
[----:B------:R-:W-:Y:S01]  /*1076b0*/  VIADD R10, R9, 0x4c ;  /* 0x0000004c090a7836 */ /* 0x000fe20000000000 */
[----:B0-----:R-:W-:Y:S01]  /*1076c0*/  ISETP.LT.AND P3, PT, R2, UR71, !P0 ;  /* 0x0000004702007c0c */ /* 0x001fe2000c761270 */
[----:B------:R-:W0:Y:S01]  /*1076d0*/  LDCU UR71, c[0x0][0x398] ;  /* 0x00007300ff4777ac */ /* 0x000e220008000800 */
[----:B-1----:R-:W-:Y:S01]  /*1076e0*/  ISETP.LT.AND P2, PT, R0, UR70, !P0 ;  /* 0x0000004600007c0c */ /* 0x002fe2000c741270 */
[----:B------:R-:W1:Y:S06]  /*1076f0*/  LDCU UR70, c[0x0][0x398] ;  /* 0x00007300ff4677ac */ /* 0x000e6c0008000800 */
[----:B------:R-:W-:Y:S01]  /*107700*/  @P1 LOP3.LUT R28, R28, 0x1, RZ, 0xfc, !PT ;  /* 0x000000011c1c1812 */ /* 0x000fe200078efcff */
[----:B------:R-:W0:Y:S03]  /*107710*/  LDCU UR46, c[0x0][0x398] ;  /* 0x00007300ff2e77ac */ /* 0x000e260008000800 */
[----:B------:R-:W-:-:S04]  /*107720*/  LOP3.LUT R28, R28, 0xfffffff7, RZ, 0xc0, !PT ;  /* 0xfffffff71c1c7812 */ /* 0x000fc800078ec0ff */
[----:B------:R-:W-:Y:S02]  /*107730*/  @P3 LOP3.LUT R28, R28, 0x8, RZ, 0xfc, !PT ;  /* 0x000000081c1c3812 */ /* 0x000fe400078efcff */
[----:B------:R-:W-:Y:S01]  /*107740*/  ISETP.LT.AND P3, PT, R11, UR75, !P0 ;  /* 0x0000004b0b007c0c */ /* 0x000fe2000c761270 */
[----:B------:R-:W0:Y:S01]  /*107750*/  LDCU UR75, c[0x0][0x398] ;  /* 0x00007300ff4b77ac */ /* 0x000e220008000800 */
[----:B------:R-:W-:Y:S02]  /*107760*/  ISETP.LT.AND P1, PT, R3, UR76, !P0 ;  /* 0x0000004c03007c0c */ /* 0x000fe4000c721270 */
[----:B------:R-:W-:Y:S01]  /*107770*/  LOP3.LUT R28, R28, 0xfffffffb, RZ, 0xc0, !PT ;  /* 0xfffffffb1c1c7812 */ /* 0x000fe200078ec0ff */
[----:B------:R-:W0:Y:S03]  /*107780*/  LDCU UR76, c[0x0][0x398] ;  /* 0x00007300ff4c77ac */ /* 0x000e260008000800 */
[----:B------:R-:W-:-:S02]  /*107790*/  @P2 LOP3.LUT R28, R28, 0x4, RZ, 0xfc, !PT ;  /* 0x000000041c1c2812 */ /* 0x000fc400078efcff */
[----:B------:R-:W-:Y:S01]  /*1077a0*/  ISETP.LT.AND P2, PT, R8, UR74, !P0 ;  /* 0x0000004a08007c0c */ /* 0x000fe2000c741270 */
        /* <DEDUP_REMOVED lines=16> */
[----:B--2---:R-:W-:Y:S01]  /*1078b0*/  ISETP.LT.AND P1, PT, R15, UR42, !P0 ;  /* 0x0000002a0f007c0c */ /* 0x004fe2000c721270 */
[----:B------:R-:W2:Y:S01]  /*1078c0*/  LDCU UR45, c[0x0][0x398] ;  /* 0x00007300ff2d77ac */ /* 0x000ea20008000800 */
[----:B0-----:R-:W-:Y:S02]  /*1078d0*/  ISETP.LT.AND P3, PT, R2, UR71, !P0 ;  /* 0x0000004702007c0c */ /* 0x001fe4000c761270 */
[----:B-1----:R-:W-:Y:S01]  /*1078e0*/  ISETP.LT.AND P2, PT, R0, UR70, !P0 ;  /* 0x0000004600007c0c */ /* 0x002fe2000c741270 */
[----:B------:R-:W0:Y:S01]  /*1078f0*/  LDCU UR71, c[0x0][0x398] ;  /* 0x00007300ff4777ac */ /* 0x000e220008000800 */
[----:B------:R-:W-:-:S02]  /*107900*/  LOP3.LUT R25, R25, 0x7fffffff, RZ, 0xc0, !PT ;  /* 0x7fffffff19197812 */ /* 0x000fc400078ec0ff */
[----:B------:R-:W-:Y:S01]  /*107910*/  LOP3.LUT R24, R24, 0x7fffffff, RZ, 0xc0, !PT ;  /* 0x7fffffff18187812 */ /* 0x000fe200078ec0ff */
[----:B------:R-:W1:Y:S04]  /*107920*/  LDCU UR70, c[0x0][0x398] ;  /* 0x00007300ff4677ac */ /* 0x000e680008000800 */
[----:B------:R-:W-:-:S04]  /*107930*/  @P1 LOP3.LUT R27, R27, 0x1000000, RZ, 0xfc, !PT ;  /* 0x010000001b1b1812 */ /* 0x000fc800078efcff */
        /* <DEDUP_REMOVED lines=24> */
[----:B0-----:R-:W-:Y:S01]  /*107ac0*/  ISETP.LT.AND P1, PT, R15, UR6, !P0 ;  /* 0x000000060f007c0c */ /* 0x001fe2000c721270 */
[----:B------:R-:W0:Y:S01]  /*107ad0*/  LDCU UR47, c[0x0][0x398] ;  /* 0x00007300ff2f77ac */ /* 0x000e220008000800 */
[----:B------:R-:W-:Y:S02]  /*107ae0*/  ISETP.LT.AND P3, PT, R2, UR9, !P0 ;  /* 0x0000000902007c0c */ /* 0x000fe4000c761270 */
[----:B------:R-:W-:Y:S01]  /*107af0*/  ISETP.LT.AND P2, PT, R0, UR15, !P0 ;  /* 0x0000000f00007c0c */ /* 0x000fe2000c741270 */
[----:B------:R-:W0:Y:S01]  /*107b00*/  LDCU.64 UR14, c[0x0][0x398] ;  /* 0x00007300ff0e77ac */ /* 0x000e220008000a00 */
[----:B------:R-:W0:Y:S07]  /*107b10*/  LDCU UR6, c[0x0][0x398] ;  /* 0x00007300ff0677ac */ /* 0x000e2e0008000800 */
[----:B------:R-:W-:Y:S01]  /*107b20*/  @P1 LOP3.LUT R27, R27, 0x10000, RZ, 0xfc, !PT ;  /* 0x000100001b1b1812 */ /* 0x000fe200078efcff */
[----:B------:R-:W0:Y:S03]  /*107b30*/  LDCU UR9, c[0x0][0x398] ;  /* 0x00007300ff0977ac */ /* 0x000e260008000800 */
        /* <DEDUP_REMOVED lines=27> */
[----:B------:R-:W0:Y:S01]  /*107cf0*/  LDCU.64 UR42, c[0x0][0x398] ;  /* 0x00007300ff2a77ac */ /* 0x000e220008000a00 */
[----:B------:R-:W-:Y:S02]  /*107d00*/  ISETP.LT.AND P3, PT, R2, UR24, !P0 ;  /* 0x0000001802007c0c */ /* 0x000fe4000c761270 */
[----:B------:R-:W-:Y:S01]  /*107d10*/  ISETP.LT.AND P2, PT, R0, UR23, !P0 ;  /* 0x0000001700007c0c */ /* 0x000fe2000c741270 */
[----:B------:R-:W0:Y:S01]  /*107d20*/  LDCU UR10, c[0x0][0x398] ;  /* 0x00007300ff0a77ac */ /* 0x000e220008000800 */
[----:B------:R-:W-:Y:S01]  /*107d30*/  LOP3.LUT R23, R23, 0x7fffffff, RZ, 0xc0, !PT ;  /* 0x7fffffff17177812 */ /* 0x000fe200078ec0ff */
[----:B------:R-:W0:Y:S06]  /*107d40*/  LDCU UR23, c[0x0][0x398] ;  /* 0x00007300ff1777ac */ /* 0x000e2c0008000800 */
        /* <DEDUP_REMOVED lines=19> */
[----:B------:R-:W0:Y:S01]  /*107e80*/  LDCU.64 UR24, c[0x0][0x398] ;  /* 0x00007300ff1877ac */ /* 0x000e220008000a00 */
        /* <DEDUP_REMOVED lines=11> */
[----:B------:R-:W0:Y:S01]  /*107f40*/  LDCU UR7, c[0x0][0x398] ;  /* 0x00007300ff0777ac */ /* 0x000e220008000800 */
[----:B------:R-:W0:Y:S07]  /*107f50*/  LDCU UR30, c[0x0][0x398] ;  /* 0x00007300ff1e77ac */ /* 0x000e2e0008000800 */
[----:B------:R-:W-:Y:S01]  /*107f60*/  @P1 LOP3.LUT R27, R27, 0x1, RZ, 0xfc, !PT ;  /* 0x000000011b1b1812 */ /* 0x000fe200078efcff */
[----:B------:R-:W0:Y:S03]  /*107f70*/  LDCU UR31, c[0x0][0x398] ;  /* 0x00007300ff1f77ac */ /* 0x000e260008000800 */
[----:B------:R-:W-:-:S04]  /*107f80*/  LOP3.LUT R27, R27, 0xfffffff7, RZ, 0xc0, !PT ;  /* 0xfffffff71b1b7812 */ /* 0x000fc800078ec0ff */
[----:B------:R-:W-:Y:S02]  /*107f90*/  @P3 LOP3.LUT R27, R27, 0x8, RZ, 0xfc, !PT ;  /* 0x000000081b1b3812 */ /* 0x000fe400078efcff */
[----:B---3--:R-:W-:Y:S01]  /*107fa0*/  ISETP.LT.AND P3, PT, R11, UR27, !P0 ;  /* 0x0000001b0b007c0c */ /* 0x008fe2000c761270 */
[----:B------:R-:W3:Y:S01]  /*107fb0*/  LDCU UR27, c[0x0][0x398] ;  /* 0x00007300ff1b77ac */ /* 0x000ee20008000800 */
[----:B----4-:R-:W-:Y:S02]  /*107fc0*/  ISETP.LT.AND P1, PT, R3, UR28, !P0 ;  /* 0x0000001c03007c0c */ /* 0x010fe4000c721270 */
[----:B------:R-:W-:Y:S01]  /*107fd0*/  LOP3.LUT R27, R27, 0xfffffffb, RZ, 0xc0, !PT ;  /* 0xfffffffb1b1b7812 */ /* 0x000fe200078ec0ff */
[----:B------:R-:W4:Y:S03]  /*107fe0*/  LDCU UR28, c[0x0][0x398] ;  /* 0x00007300ff1c77ac */ /* 0x000f260008000800 */
[----:B------:R-:W-:-:S02]  /*107ff0*/  @P2 LOP3.LUT R27, R27, 0x4, RZ, 0xfc, !PT ;  /* 0x000000041b1b2812 */ /* 0x000fc400078efcff */
[----:B------:R-:W-:Y:S01]  /*108000*/  ISETP.LT.AND P2, PT, R8, UR4, !P0 ;  /* 0x0000000408007c0c */ /* 0x000fe2000c741270 */
[----:B------:R-:W0:Y:S01]  /*108010*/  LDCU UR4, c[0x0][0x398] ;  /* 0x00007300ff0477ac */ /* 0x000e220008000800 */
[----:B------:R-:W-:Y:S02]  /*108020*/  LOP3.LUT R27, R27, 0xfffffffd, RZ, 0xc0, !PT ;  /* 0xfffffffd1b1b7812 */ /* 0x000fe400078ec0ff */
[----:B------:R-:W-:Y:S02]  /*108030*/  @P3 LOP3.LUT R26, R26, 0x80000000, RZ, 0xfc, !PT ;  /* 0x800000001a1a3812 */ /* 0x000fe400078efcff */
        /* <DEDUP_REMOVED lines=124> */
[----:B------:R-:W-:Y:S01]  /*108800*/  LOP3.LUT R22, R22, 0x7fffffff, RZ, 0xc0, !PT ;  /* 0x7fffffff16167812 */ /* 0x000fe200078ec0ff */
[----:B------:R-:W0:Y:S06]  /*108810*/  LDCU UR62, c[0x0][0x398] ;  /* 0x00007300ff3e77ac */ /* 0x000e2c0008000800 */
        /* <DEDUP_REMOVED lines=30> */
[----:B--2---:R-:W-:Y:S01]  /*108a00*/  ISETP.LT.AND P1, PT, R2, UR45, !P0 ;  /* 0x0000002d02007c0c */ /* 0x004fe2000c721270 */
[----:B------:R-:W2:Y:S10]  /*108a10*/  LDCU UR45, c[0x0][0x398] ;  /* 0x00007300ff2d77ac */ /* 0x000eb40008000800 */
[----:B------:R-:W-:-:S02]  /*108a20*/  @P2 LOP3.LUT R25, R25, 0x1000000, RZ, 0xfc, !PT ;  /* 0x0100000019192812 */ /* 0x000fc400078efcff */
        /* <DEDUP_REMOVED lines=12> */
[----:B--2---:R-:W-:Y:S02]  /*108af0*/  ISETP.LT.AND P2, PT, R8, UR45, !P0 ;  /* 0x0000002d08007c0c */ /* 0x004fe4000c741270 */
[----:B------:R-:W-:-:S04]  /*108b00*/  LOP3.LUT R25, R25, 0xff7fffff, RZ, 0xc0, !PT ;  /* 0xff7fffff19197812 */ /* 0x000fc800078ec0ff */
[----:B------:R-:W-:Y:S02]  /*108b10*/  @P3 LOP3.LUT R25, R25, 0x800000, RZ, 0xfc, !PT ;  /* 0x0080000019193812 */ /* 0x000fe400078efcff */
[----:B------:R-:W-:Y:S01]  /*108b20*/  ISETP.LT.AND P1, PT, R7, UR77, !P0 ;  /* 0x0000004d07007c0c */ /* 0x000fe2000c721270 */
[----:B------:R-:W2:Y:S01]  /*108b30*/  LDCU UR77, c[0x0][0x398] ;  /* 0x00007300ff4d77ac */ /* 0x000ea20008000800 */
[----:B------:R-:W-:Y:S02]  /*108b40*/  LOP3.LUT R25, R25, 0xffbfffff, RZ, 0xc0, !PT ;  /* 0xffbfffff19197812 */ /* 0x000fe400078ec0ff */
[----:B------:R-:W-:Y:S01]  /*108b50*/  ISETP.LT.AND P0, PT, R5, UR44, !P0 ;  /* 0x0000002c05007c0c */ /* 0x000fe2000c701270 */
[----:B------:R-:W0:Y:S01]  /*108b60*/  LDCU.64 UR44, c[0x0][0x398] ;  /* 0x00007300ff2c77ac */ /* 0x000e220008000a00 */
[----:B------:R-:W-:-:S04]  /*108b70*/  @P2 LOP3.LUT R25, R25, 0x400000, RZ, 0xfc, !PT ;  /* 0x0040000019192812 */ /* 0x000fc800078efcff */
        /* <DEDUP_REMOVED lines=19> */
[----:B------:R-:W1:Y:S01]  /*108cb0*/  LDCU UR59, c[0x0][0x398] ;  /* 0x00007300ff3b77ac */ /* 0x000e620008000800 */
[----:B------:R-:W-:Y:S02]  /*108cc0*/  ISETP.LT.AND P3, PT, R11, UR57, !P0 ;  /* 0x000000390b007c0c */ /* 0x000fe4000c761270 */
[----:B------:R-:W-:Y:S01]  /*108cd0*/  LOP3.LUT R25, R25, 0xfffdffff, RZ, 0xc0, !PT ;  /* 0xfffdffff19197812 */ /* 0x000fe200078ec0ff */
[----:B------:R-:W1:Y:S01]  /*108ce0*/  LDCU UR57, c[0x0][0x398] ;  /* 0x00007300ff3977ac */ /* 0x000e620008000800 */
[----:B0-----:R-:W-:Y:S01]  /*108cf0*/  ISETP.LT.AND P2, PT, R8, UR53, !P0 ;  /* 0x0000003508007c0c */ /* 0x001fe2000c741270 */
[----:B------:R-:W0:Y:S06]  /*108d00*/  LDCU UR53, c[0x0][0x398] ;  /* 0x00007300ff3577ac */ /* 0x000e2c0008000800 */
[----:B------:R-:W-:-:S04]  /*108d10*/  @P1 LOP3.LUT R25, R25, 0x20000, RZ, 0xfc, !PT ;  /* 0x0002000019191812 */ /* 0x000fc800078efcff */
[----:B------:R-:W-:-:S04]  /*108d20*/  LOP3.LUT R25, R25, 0xffff7fff, RZ, 0xc0, !PT ;  /* 0xffff7fff19197812 */ /* 0x000fc800078ec0ff */
[----:B------:R-:W-:Y:S02]  /*108d30*/  @P3 LOP3.LUT R25, R25, 0x8000, RZ, 0xfc, !PT ;  /* 0x0000800019193812 */ /* 0x000fe400078efcff */
[----:B------:R-:W-:Y:S02]  /*108d40*/  ISETP.LT.AND P1, PT, R7, UR47, !P0 ;  /* 0x0000002f07007c0c */ /* 0x000fe4000c721270 */
        /* <DEDUP_REMOVED lines=8> */
[----:B------:R-:W-:Y:S01]  /*108dd0*/  ISETP.GE.AND P0, PT, R10, UR43, PT ;  /* 0x0000002b0a007c0c */ /* 0x000fe2000bf06270 */
[----:B------:R-:W1:Y:S03]  /*108de0*/  LDCU.64 UR42, c[0x0][0x398] ;  /* 0x00007300ff2a77ac */ /* 0x000e660008000a00 */
[----:B0-----:R-:W-:Y:S02]  /*108df0*/  ISETP.LT.AND P1, PT, R15, UR46, !P0 ;  /* 0x0000002e0f007c0c */ /* 0x001fe4000c721270 */
        /* <DEDUP_REMOVED lines=10> */
[----:B-1----:R-:W-:Y:S01]  /*108ea0*/  ISETP.LT.AND P1, PT, R3, UR59, !P0 ;  /* 0x0000003b03007c0c */ /* 0x002fe2000c721270 */
        /* <DEDUP_REMOVED lines=31> */
[----:B------:R-:W1:Y:S03]  /*1090a0*/  LDCU UR42, c[0x0][0x398] ;  /* 0x00007300ff2a77ac */ /* 0x000e660008000800 */
[----:B------:R-:W-:-:S04]  /*1090b0*/  LOP3.LUT R25, R25, 0xfffffff7, RZ, 0xc0, !PT ;  /* 0xfffffff719197812 */ /* 0x000fc800078ec0ff */
[----:B------:R-:W-:Y:S02]  /*1090c0*/  @P3 LOP3.LUT R25, R25, 0x8, RZ, 0xfc, !PT ;  /* 0x0000000819193812 */ /* 0x000fe400078efcff */
[----:B------:R-:W-:Y:S01]  /*1090d0*/  ISETP.LT.AND P3, PT, R11, UR69, !P0 ;  /* 0x000000450b007c0c */ /* 0x000fe2000c761270 */
[----:B------:R-:W1:Y:S01]  /*1090e0*/  LDCU UR69, c[0x0][0x398] ;  /* 0x00007300ff4577ac */ /* 0x000e620008000800 */
[----:B0-----:R-:W-:Y:S02]  /*1090f0*/  ISETP.LT.AND P1, PT, R3, UR66, !P0 ;  /* 0x0000004203007c0c */ /* 0x001fe4000c721270 */
[----:B------:R-:W-:Y:S01]  /*109100*/  LOP3.LUT R25, R25, 0xfffffffb, RZ, 0xc0, !PT ;  /* 0xfffffffb19197812 */ /* 0x000fe200078ec0ff */
[----:B------:R-:W0:Y:S03]  /*109110*/  LDCU UR66, c[0x0][0x398] ;  /* 0x00007300ff4277ac */ /* 0x000e260008000800 */
[----:B------:R-:W-:-:S02]  /*109120*/  @P2 LOP3.LUT R25, R25, 0x4, RZ, 0xfc, !PT ;  /* 0x0000000419192812 */ /* 0x000fc400078efcff */
[----:B------:R-:W-:Y:S01]  /*109130*/  ISETP.LT.AND P2, PT, R8, UR68, !P0 ;  /* 0x0000004408007c0c */ /* 0x000fe2000c741270 */
[----:B------:R-:W1:Y:S01]  /*109140*/  LDCU UR68, c[0x0][0x398] ;  /* 0x00007300ff4477ac */ /* 0x000e620008000800 */
[----:B------:R-:W-:Y:S02]  /*109150*/  LOP3.LUT R25, R25, 0xfffffffd, RZ, 0xc0, !PT ;  /* 0xfffffffd19197812 */ /* 0x000fe400078ec0ff */
[----:B------:R-:W-:Y:S02]  /*109160*/  @P3 LOP3.LUT R24, R24, 0x80000000, RZ, 0xfc, !PT ;  /* 0x8000000018183812 */ /* 0x000fe400078efcff */
        /* <DEDUP_REMOVED lines=8> */
[----:B------:R-:W-:-:S04]  /*1091f0*/  @P1 LOP3.LUT R24, R24, 0x20000000, RZ, 0xfc, !PT ;  /* 0x2000000018181812 */ /* 0x000fc800078efcff */
[----:B------:R-:W-:-:S04]  /*109200*/  LOP3.LUT R24, R24, 0xefffffff, RZ, 0xc0, !PT ;  /* 0xefffffff18187812 */ /* 0x000fc800078ec0ff */
[----:B------:R-:W-:Y:S02]  /*109210*/  @P0 LOP3.LUT R24, R24, 0x10000000, RZ, 0xfc, !PT ;  /* 0x1000000018180812 */ /* 0x000fe400078efcff */
[----:B------:R-:W-:-:S04]  /*109220*/  ISETP.GE.AND P0, PT, R10, UR47, PT ;  /* 0x0000002f0a007c0c */ /* 0x000fc8000bf06270 */
[----:B------:R-:W-:Y:S02]  /*109230*/  ISETP.LT.AND P1, PT, R15, UR44, !P0 ;  /* 0x0000002c0f007c0c */ /* 0x000fe4000c721270 */
[----:B------:R-:W-:Y:S01]  /*109240*/  LOP3.LUT R24, R24, 0xfeffffff, RZ, 0xc0, !PT ;  /* 0xfeffffff18187812 */ /* 0x000fe200078ec0ff */
[----:B------:R-:W-:Y:S01]  /*109250*/  VIADD R10, R9, 0x3f ;  /* 0x0000003f090a7836 */ /* 0x000fe20000000000 */
[----:B------:R-:W-:Y:S01]  /*109260*/  ISETP.LT.AND P3, PT, R2, UR46, !P0 ;  /* 0x0000002e02007c0c */ /* 0x000fe2000c761270 */
[----:B------:R-:W0:Y:S01]  /*109270*/  LDCU.64 UR46, c[0x0][0x398] ;  /* 0x00007300ff2e77ac */ /* 0x000e220008000a00 */
[----:B--2---:R-:W-:Y:S01]  /*109280*/  ISETP.LT.AND P2, PT, R0, UR77, !P0 ;  /* 0x0000004d00007c0c */ /* 0x004fe2000c741270 */
[----:B------:R-:W2:Y:S06]  /*109290*/  LDCU UR77, c[0x0][0x398] ;  /* 0x00007300ff4d77ac */ /* 0x000eac0008000800 */
        /* <DEDUP_REMOVED lines=44> */
[----:B--2---:R-:W-:Y:S01]  /*109560*/  ISETP.LT.AND P3, PT, R11, UR77, !P0 ;  /* 0x0000004d0b007c0c */ /* 0x004fe2000c761270 */
[----:B------:R-:W2:Y:S01]  /*109570*/  LDCU UR77, c[0x0][0x398] ;  /* 0x00007300ff4d77ac */ /* 0x000ea20008000800 */
[----:B------:R-:W-:-:S04]  /*109580*/  LOP3.LUT R24, R24, 0xfffdffff, RZ, 0xc0, !PT ;  /* 0xfffdffff18187812 */ /* 0x000fc800078ec0ff */
[----:B------:R-:W-:Y:S02]  /*109590*/  @P1 LOP3.LUT R24, R24, 0x20000, RZ, 0xfc, !PT ;  /* 0x0002000018181812 */ /* 0x000fe400078efcff */
[----:B------:R-:W-:Y:S02]  /*1095a0*/  ISETP.LT.AND P2, PT, R8, UR6, !P0 ;  /* 0x0000000608007c0c */ /* 0x000fe4000c741270 */
        /* <DEDUP_REMOVED lines=51> */
[----:B------:R-:W0:Y:S08]  /*1098e0*/  LDCU UR9, c[0x0][0x398] ;  /* 0x00007300ff0977ac */ /* 0x000e300008000800 */
[----:B------:R-:W-:-:S04]  /*1098f0*/  @P1 LOP3.LUT R24, R24, 0x1, RZ, 0xfc, !PT ;  /* 0x0000000118181812 */ /* 0x000fc800078efcff */
[----:B------:R-:W-:-:S04]  /*109900*/  LOP3.LUT R24, R24, 0xfffffff7, RZ, 0xc0, !PT ;  /* 0xfffffff718187812 */ /* 0x000fc800078ec0ff */
[----:B------:R-:W-:Y:S02]  /*109910*/  @P3 LOP3.LUT R24, R24, 0x8, RZ, 0xfc, !PT ;  /* 0x0000000818183812 */ /* 0x000fe400078efcff */
[----:B------:R-:W-:Y:S01]  /*109920*/  ISETP.LT.AND P3, PT, R11, UR12, !P0 ;  /* 0x0000000c0b007c0c */ /* 0x000fe2000c761270 */
[----:B------:R-:W0:Y:S01]  /*109930*/  LDCU UR12, c[0x0][0x398] ;  /* 0x00007300ff0c77ac */ /* 0x000e220008000800 */
[----:B------:R-:W-:Y:S02]  /*109940*/  ISETP.LT.AND P1, PT, R3, UR11, !P0 ;  /* 0x0000000b03007c0c */ /* 0x000fe4000c721270 */
[----:B------:R-:W-:Y:S01]  /*109950*/  LOP3.LUT R24, R24, 0xfffffffb, RZ, 0xc0, !PT ;  /* 0xfffffffb18187812 */ /* 0x000fe200078ec0ff */
[----:B------:R-:W0:Y:S03]  /*109960*/  LDCU.64 UR10, c[0x0][0x398] ;  /* 0x00007300ff0a77ac */ /* 0x000e260008000a00 */
[----:B------:R-:W-:-:S02]  /*109970*/  @P2 LOP3.LUT R24, R24, 0x4, RZ, 0xfc, !PT ;  /* 0x0000000418182812 */ /* 0x000fc400078efcff */
[----:B------:R-:W-:Y:S01]  /*109980*/  ISETP.LT.AND P2, PT, R8, UR21, !P0 ;  /* 0x0000001508007c0c */ /* 0x000fe2000c741270 */
[----:B------:R-:W0:Y:S01]  /*109990*/  LDCU UR21, c[0x0][0x398] ;  /* 0x00007300ff1577ac */ /* 0x000e220008000800 */
[----:B------:R-:W-:Y:S02]  /*1099a0*/  LOP3.LUT R24, R24, 0xfffffffd, RZ, 0xc0, !PT ;  /* 0xfffffffd18187812 */ /* 0x000fe400078ec0ff */
[----:B------:R-:W-:Y:S02]  /*1099b0*/  @P3 LOP3.LUT R23, R23, 0x80000000, RZ, 0xfc, !PT ;  /* 0x8000000017173812 */ /* 0x000fe400078efcff */
[----:B------:R-:W-:Y:S02]  /*1099c0*/  @P1 LOP3.LUT R24, R24, 0x2, RZ, 0xfc, !PT ;  /* 0x0000000218181812 */ /* 0x000fe400078efcff */
[----:B------:R-:W-:Y:S02]  /*1099d0*/  ISETP.LT.AND P1, PT, R7, UR22, !P0 ;  /* 0x0000001607007c0c */ /* 0x000fe4000c721270 */
        /* <DEDUP_REMOVED lines=16> */
[----:B------:R-:W0:Y:S06]  /*109ae0*/  LDCU.64 UR16, c[0x0][0x398] ;  /* 0x00007300ff1077ac */ /* 0x000e2c0008000a00 */
        /* <DEDUP_REMOVED lines=12> */
[----:B----4-:R-:W-:Y:S01]  /*109bb0*/  ISETP.LT.AND P2, PT, R8, UR28, !P0 ;  /* 0x0000001c08007c0c */ /* 0x010fe2000c741270 */
[----:B------:R-:W4:Y:S01]  /*109bc0*/  LDCU UR28, c[0x0][0x398] ;  /* 0x00007300ff1c77ac */ /* 0x000f220008000800 */
        /* <DEDUP_REMOVED lines=11> */
[----:B------:R-:W-:Y:S01]  /*109c80*/  ISETP.GE.AND P0, PT, R10, UR7, PT ;  /* 0x000000070a007c0c */ /* 0x000fe2000bf06270 */
[----:B------:R-:W0:Y:S03]  /*109c90*/  LDCU.64 UR6, c[0x0][0x398] ;  /* 0x00007300ff0677ac */ /* 0x000e260008000a00 */
[----:B-1----:R-:W-:Y:S02]  /*109ca0*/  ISETP.LT.AND P1, PT, R15, UR4, !P0 ;  /* 0x000000040f007c0c */ /* 0x002fe4000c721270 */
[----:B------:R-:W-:Y:S01]  /*109cb0*/  LOP3.LUT R23, R23, 0xfffeffff, RZ, 0xc0, !PT ;  /* 0xfffeffff17177812 */ /* 0x000fe200078ec0ff */
[----:B------:R-:W-:Y:S01]  /*109cc0*/  VIADD R10, R9, 0x3a ;  /* 0x0000003a090a7836 */ /* 0x000fe20000000000 */
[----:B------:R-:W-:Y:S01]  /*109cd0*/  ISETP.LT.AND P3, PT, R2, UR24, !P0 ;  /* 0x0000001802007c0c */ /* 0x000fe2000c761270 */
[----:B------:R-:W1:Y:S01]  /*109ce0*/  LDCU UR4, c[0x0][0x398] ;  /* 0x00007300ff0477ac */ /* 0x000e620008000800 */
        /* <DEDUP_REMOVED lines=10> */
[----:B---3--:R-:W-:Y:S01]  /*109d90*/  ISETP.LT.AND P3, PT, R11, UR27, !P0 ;  /* 0x0000001b0b007c0c */ /* 0x008fe2000c761270 */
[----:B------:R-:W3:Y:S01]  /*109da0*/  LDCU UR27, c[0x0][0x398] ;  /* 0x00007300ff1b77ac */ /* 0x000ee20008000800 */
        /* <DEDUP_REMOVED lines=100> */
[----:B------:R-:W-:Y:S01]  /*10a3f0*/  VIADD R18, R9, 0x2d ;  /* 0x0000002d09127836 */ /* 0x000fe20000000000 */
[----:B------:R-:W-:Y:S01]  /*10a400*/  LOP3.LUT R22, R22, 0xfbffffff, RZ, 0xc0, !PT ;  /* 0xfbffffff16167812 */ /* 0x000fe200078ec0ff */
[----:B------:R-:W0:Y:S03]  /*10a410*/  LDCU UR53, c[0x0][0x398] ;  /* 0x00007300ff3577ac */ /* 0x000e260008000800 */
        /* <DEDUP_REMOVED lines=91> */
[----:B------:R-:W-:Y:S01]  /*10a9d0*/  ISETP.LT.AND P1, PT, R2, UR45, !P0 ;  /* 0x0000002d02007c0c */ /* 0x000fe2000c721270 */
[----:B------:R-:W0:Y:S10]  /*10a9e0*/  LDCU UR45, c[0x0][0x398] ;  /* 0x00007300ff2d77ac */ /* 0x000e340008000800 */
[----:B------:R-:W-:-:S02]  /*10a9f0*/  @P2 LOP3.LUT R22, R22, 0x1, RZ, 0xfc, !PT ;  /* 0x0000000116162812 */ /* 0x000fc400078efcff */
[----:B------:R-:W-:Y:S01]  /*10aa00*/  ISETP.LT.AND P2, PT, R0, UR56, !P0 ;  /* 0x0000003800007c0c */ /* 0x000fe2000c741270 */
[----:B------:R-:W1:Y:S01]  /*10aa10*/  LDCU UR56, c[0x0][0x398] ;  /* 0x00007300ff3877ac */ /* 0x000e620008000800 */
[----:B------:R-:W-:Y:S02]  /*10aa20*/  LOP3.LUT R22, R22, 0xfffffff7, RZ, 0xc0, !PT ;  /* 0xfffffff716167812 */ /* 0x000fe400078ec0ff */
[----:B------:R-:W-:Y:S01]  /*10aa30*/  ISETP.LT.AND P3, PT, R11, UR52, !P0 ;  /* 0x000000340b007c0c */ /* 0x000fe2000c761270 */
[----:B------:R-:W1:Y:S01]  /*10aa40*/  LDCU UR52, c[0x0][0x398] ;  /* 0x00007300ff3477ac */ /* 0x000e620008000800 */
[----:B------:R-:W-:Y:S02]  /*10aa50*/  @P1 LOP3.LUT R22, R22, 0x8, RZ, 0xfc, !PT ;  /* 0x0000000816161812 */ /* 0x000fe400078efcff */
[----:B------:R-:W-:Y:S01]  /*10aa60*/  ISETP.LT.AND P1, PT, R3, UR55, !P0 ;  /* 0x0000003703007c0c */ /* 0x000fe2000c721270 */
[----:B------:R-:W1:Y:S01]  /*10aa70*/  LDCU UR55, c[0x0][0x398] ;  /* 0x00007300ff3777ac */ /* 0x000e620008000800 */
[----:B------:R-:W-:-:S04]  /*10aa80*/  LOP3.LUT R22, R22, 0xfffffffb, RZ, 0xc0, !PT ;  /* 0xfffffffb16167812 */ /* 0x000fc800078ec0ff */
[----:B------:R-:W-:Y:S02]  /*10aa90*/  @P2 LOP3.LUT R22, R22, 0x4, RZ, 0xfc, !PT ;  /* 0x0000000416162812 */ /* 0x000fe400078efcff */
[----:B0-----:R-:W-:Y:S01]  /*10aaa0*/  ISETP.LT.AND P2, PT, R8, UR45, !P0 ;  /* 0x0000002d08007c0c */ /* 0x001fe2000c741270 */
[----:B------:R-:W0:Y:S01]  /*10aab0*/  LDCU.64 UR44, c[0x0][0x398] ;  /* 0x00007300ff2c77ac */ /* 0x000e220008000a00 */
[----:B------:R-:W-:Y:S02]  /*10aac0*/  LOP3.LUT R22, R22, 0xfffffffd, RZ, 0xc0, !PT ;  /* 0xfffffffd16167812 */ /* 0x000fe400078ec0ff */
[----:B------:R-:W-:Y:S02]  /*10aad0*/  @P3 LOP3.LUT R21, R21, 0x80000000, RZ, 0xfc, !PT ;  /* 0x8000000015153812 */ /* 0x000fe400078efcff */
[----:B------:R-:W-:Y:S02]  /*10aae0*/  @P1 LOP3.LUT R22, R22, 0x2, RZ, 0xfc, !PT ;  /* 0x0000000216161812 */ /* 0x000fe400078efcff */
[----:B--2---:R-:W-:Y:S01]  /*10aaf0*/  ISETP.LT.AND P1, PT, R7, UR77, !P0 ;  /* 0x0000004d07007c0c */ /* 0x004fe2000c721270 */
[----:B------:R-:W2:Y:S01]  /*10ab00*/  LDCU UR77, c[0x0][0x398] ;  /* 0x00007300ff4d77ac */ /* 0x000ea20008000800 */
        /* <DEDUP_REMOVED lines=8> */
[----:B------:R-:W-:Y:S01]  /*10ab90*/  ISETP.GE.AND P0, PT, R10, UR37, PT ;  /* 0x000000250a007c0c */ /* 0x000fe2000bf06270 */
[----:B------:R-:W1:Y:S03]  /*10aba0*/  LDCU.64 UR36, c[0x0][0x398] ;  /* 0x00007300ff2477ac */ /* 0x000e660008000a00 */
[----:B0-----:R-:W-:Y:S02]  /*10abb0*/  ISETP.LT.AND P1, PT, R15, UR44, !P0 ;  /* 0x0000002c0f007c0c */ /* 0x001fe4000c721270 */
[----:B------:R-:W-:Y:S02]  /*10abc0*/  ISETP.LT.AND P3, PT, R2, UR63, !P0 ;  /* 0x0000003f02007c0c */ /* 0x000fe4000c761270 */
[----:B------:R-:W-:Y:S01]  /*10abd0*/  LOP3.LUT R21, R21, 0xfeffffff, RZ, 0xc0, !PT ;  /* 0xfeffffff15157812 */ /* 0x000fe200078ec0ff */
[----:B------:R-:W-:Y:S01]  /*10abe0*/  VIADD R10, R9, 0x33 ;  /* 0x00000033090a7836 */ /* 0x000fe20000000000 */
[----:B------:R-:W-:Y:S01]  /*10abf0*/  ISETP.LT.AND P2, PT, R0, UR65, !P0 ;  /* 0x0000004100007c0c */ /* 0x000fe2000c741270 */
[----:B------:R-:W0:Y:S01]  /*10ac00*/  LDCU UR65, c[0x0][0x398] ;  /* 0x00007300ff4177ac */ /* 0x000e220008000800 */
[----:B------:R-:W0:Y:S05]  /*10ac10*/  LDCU UR63, c[0x0][0x398] ;  /* 0x00007300ff3f77ac */ /* 0x000e2a0008000800 */
        /* <DEDUP_REMOVED lines=65> */
[----:B--2---:R-:W-:Y:S01]  /*10b030*/  ISETP.LT.AND P3, PT, R2, UR77, !P0 ;  /* 0x0000004d02007c0c */ /* 0x004fe2000c761270 */
[----:B------:R-:W2:Y:S01]  /*10b040*/  LDCU UR42, c[0x0][0x398] ;  /* 0x00007300ff2a77ac */ /* 0x000ea20008000800 */
        /* <DEDUP_REMOVED lines=42> */
[----:B-1----:R-:W-:Y:S02]  /*10b2f0*/  ISETP.LT.AND P1, PT, R3, UR68, !P0 ;  /* 0x0000004403007c0c */ /* 0x002fe4000c721270 */
[----:B------:R-:W-:Y:S01]  /*10b300*/  LOP3.LUT R21, R21, 0xfffffffb, RZ, 0xc0, !PT ;  /* 0xfffffffb15157812 */ /* 0x000fe200078ec0ff */
[----:B------:R-:W1:Y:S03]  /*10b310*/  LDCU UR68, c[0x0][0x398] ;  /* 0x00007300ff4477ac */ /* 0x000e660008000800 */
        /* <DEDUP_REMOVED lines=22> */
[----:B--2---:R-:W-:Y:S01]  /*10b480*/  ISETP.LT.AND P2, PT, R0, UR42, !P0 ;  /* 0x0000002a00007c0c */ /* 0x004fe2000c741270 */
[----:B------:R-:W2:Y:S01]  /*10b490*/  LDCU UR12, c[0x0][0x398] ;  /* 0x00007300ff0c77ac */ /* 0x000ea20008000800 */
[----:B------:R-:W0:Y:S07]  /*10b4a0*/  LDCU UR42, c[0x0][0x398] ;  /* 0x00007300ff2a77ac */ /* 0x000e2e0008000800 */
[----:B------:R-:W-:-:S04]  /*10b4b0*/  @P1 LOP3.LUT R20, R20, 0x1000000, RZ, 0xfc, !PT ;  /* 0x0100000014141812 */ /* 0x000fc800078efcff */
        /* <DEDUP_REMOVED lines=25> */
[----:B------:R-:W1:Y:S03]  /*10b650*/  LDCU UR45, c[0x0][0x398] ;  /* 0x00007300ff2d77ac */ /* 0x000e660008000800 */
[----:B0-----:R-:W-:Y:S02]  /*10b660*/  ISETP.LT.AND P1, PT, R15, UR10, !P0 ;  /* 0x0000000a0f007c0c */ /* 0x001fe4000c721270 */
[----:B------:R-:W-:Y:S02]  /*10b670*/  LOP3.LUT R20, R20, 0xfffeffff, RZ, 0xc0, !PT ;  /* 0xfffeffff14147812 */ /* 0x000fe400078ec0ff */
[----:B------:R-:W-:-:S02]  /*10b680*/  ISETP.LT.AND P2, PT, R0, UR15, !P0 ;  /* 0x0000000f00007c0c */ /* 0x000fc4000c741270 */
[----:B-1----:R-:W-:Y:S01]  /*10b690*/  ISETP.LT.AND P3, PT, R2, UR45, !P0 ;  /* 0x0000002d02007c0c */ /* 0x002fe2000c761270 */
[----:B------:R-:W-:-:S06]  /*10b6a0*/  VIADD R10, R9, 0x2e ;  /* 0x0000002e090a7836 */ /* 0x000fcc0000000000 */
[----:B------:R-:W-:Y:S01]  /*10b6b0*/  @P1 LOP3.LUT R20, R20, 0x10000, RZ, 0xfc, !PT ;  /* 0x0001000014141812 */ /* 0x000fe200078efcff */
[----:B------:R-:W0:Y:S03]  /*10b6c0*/  LDCU UR45, c[0x0][0x398] ;  /* 0x00007300ff2d77ac */ /* 0x000e260008000800 */
[----:B------:R-:W-:Y:S02]  /*10b6d0*/  LOP3.LUT R20, R20, 0xfff7ffff, RZ, 0xc0, !PT ;  /* 0xfff7ffff14147812 */ /* 0x000fe400078ec0ff */
[----:B------:R-:W-:Y:S02]  /*10b6e0*/  ISETP.LT.AND P1, PT, R3, UR4, !P0 ;  /* 0x0000000403007c0c */ /* 0x000fe4000c721270 */
[----:B------:R-:W-:-:S04]  /*10b6f0*/  @P3 LOP3.LUT R20, R20, 0x80000, RZ, 0xfc, !PT ;  /* 0x0008000014143812 */ /* 0x000fc800078efcff */
[----:B------:R-:W-:-:S04]  /*10b700*/  LOP3.LUT R20, R20, 0xfffbffff, RZ, 0xc0, !PT ;  /* 0xfffbffff14147812 */ /* 0x000fc800078ec0ff */
[----:B------:R-:W-:Y:S02]  /*10b710*/  @P2 LOP3.LUT R20, R20, 0x40000, RZ, 0xfc, !PT ;  /* 0x0004000014142812 */ /* 0x000fe400078efcff */
[----:B------:R-:W-:Y:S01]  /*10b720*/  ISETP.LT.AND P3, PT, R11, UR14, !P0 ;  /* 0x0000000e0b007c0c */ /* 0x000fe2000c761270 */
[----:B------:R-:W1:Y:S01]  /*10b730*/  LDCU.64 UR14, c[0x0][0x398] ;  /* 0x00007300ff0e77ac */ /* 0x000e620008000a00 */
        /* <DEDUP_REMOVED lines=17> */
[----:B------:R-:W0:Y:S01]  /*10b850*/  LDCU UR13, c[0x0][0x398] ;  /* 0x00007300ff0d77ac */ /* 0x000e220008000800 */
[----:B------:R-:W-:Y:S02]  /*10b860*/  LOP3.LUT R10, R16, 0xffff, RZ, 0xc0, !PT ;  /* 0x0000ffff100a7812 */ /* 0x000fe400078ec0ff */
[----:B------:R-:W-:Y:S02]  /*10b870*/  LOP3.LUT R16, R19, 0xffff, RZ, 0xc0, !PT ;  /* 0x0000ffff13107812 */ /* 0x000fe400078ec0ff */
[----:B------:R-:W2:Y:S01]  /*10b880*/  LDL.LU R19, [R1+0x5190] ;  /* 0x0051900001137983 */ /* 0x000ea20000300800 */
[----:B-1----:R-:W-:Y:S02]  /*10b890*/  ISETP.LT.AND P1, PT, R15, UR14, !P0 ;  /* 0x0000000e0f007c0c */ /* 0x002fe4000c721270 */
[----:B------:R-:W-:-:S02]  /*10b8a0*/  ISETP.LT.AND P3, PT, R2, UR18, !P0 ;  /* 0x0000001202007c0c */ /* 0x000fc4000c761270 */
[----:B------:R-:W-:Y:S02]  /*10b8b0*/  LOP3.LUT R20, R20, 0xfffffeff, RZ, 0xc0, !PT ;  /* 0xfffffeff14147812 */ /* 0x000fe400078ec0ff */
[----:B------:R-:W-:Y:S01]  /*10b8c0*/  ISETP.LT.AND P2, PT, R0, UR16, !P0 ;  /* 0x0000001000007c0c */ /* 0x000fe2000c741270 */
[----:B------:R1:W-:Y:S01]  /*10b8d0*/  STL [R1+0x92c], R10 ;  /* 0x00092c0a01007387 */ /* 0x0003e20000100800 */
[----:B------:R-:W0:Y:S05]  /*10b8e0*/  LDCU UR18, c[0x0][0x398] ;  /* 0x00007300ff1277ac */ /* 0x000e2a0008000800 */
[----:B------:R-:W-:Y:S01]  /*10b8f0*/  @P1 LOP3.LUT R20, R20, 0x100, RZ, 0xfc, !PT ;  /* 0x0000010014141812 */ /* 0x000fe200078efcff */
[----:B------:R-:W0:Y:S03]  /*10b900*/  LDCU UR16, c[0x0][0x398] ;  /* 0x00007300ff1077ac */ /* 0x000e260008000800 */
[----:B------:R-:W-:-:S04]  /*10b910*/  LOP3.LUT R20, R20, 0xfffff7ff, RZ, 0xc0, !PT ;  /* 0xfffff7ff14147812 */ /* 0x000fc800078ec0ff */
[----:B------:R-:W-:Y:S02]  /*10b920*/  @P3 LOP3.LUT R20, R20, 0x800, RZ, 0xfc, !PT ;  /* 0x0000080014143812 */ /* 0x000fe400078efcff */
[----:B------:R-:W-:Y:S01]  /*10b930*/  ISETP.LT.AND P1, PT, R3, UR20, !P0 ;  /* 0x0000001403007c0c */ /* 0x000fe2000c721270 */
[----:B------:R-:W-:Y:S01]  /*10b940*/  STL [R1+0x634], R16 ;  /* 0x0006341001007387 */ /* 0x000fe20000100800 */
[----:B------:R-:W-:Y:S01]  /*10b950*/  LOP3.LUT R20, R20, 0xfffffbff, RZ, 0xc0, !PT ;  /* 0xfffffbff14147812 */ /* 0x000fe200078ec0ff */
[----:B------:R-:W0:Y:S03]  /*10b960*/  LDCU UR20, c[0x0][0x398] ;  /* 0x00007300ff1477ac */ /* 0x000e260008000800 */
        /* <DEDUP_REMOVED lines=8> */
[----:B---3--:R-:W-:Y:S01]  /*10b9f0*/  ISETP.LT.AND P1, PT, R7, UR27, !P0 ;  /* 0x0000001b07007c0c */ /* 0x008fe2000c721270 */
[----:B------:R3:W-:Y:S01]  /*10ba00*/  STL [R1+0x29dc], R13 ;  /* 0x0029dc0d01007387 */ /* 0x0007e20000100800 */
[----:B------:R-:W-:Y:S01]  /*10ba10*/  LOP3.LUT R20, R20, 0xffffffbf, RZ, 0xc0, !PT ;  /* 0xffffffbf14147812 */ /* 0x000fe200078ec0ff */
[----:B------:R-:W0:Y:S03]  /*10ba20*/  LDCU UR27, c[0x0][0x398] ;  /* 0x00007300ff1b77ac */ /* 0x000e260008000800 */
        /* <DEDUP_REMOVED lines=11> */
[----:B------:R-:W2:Y:S01]  /*10bae0*/  LDCU.64 UR10, c[0x0][0x398] ;  /* 0x00007300ff0a77ac */ /* 0x000ea20008000a00 */
[----:B0-----:R-:W-:Y:S02]  /*10baf0*/  ISETP.LT.AND P1, PT, R11, UR4, !P0 ;  /* 0x000000040b007c0c */ /* 0x001fe4000c721270 */
[----:B------:R-:W-:Y:S01]  /*10bb00*/  ISETP.LT.AND P2, PT, R0, UR32, !P0 ;  /* 0x0000002000007c0c */ /* 0x000fe2000c741270 */
[----:B------:R-:W0:Y:S01]  /*10bb10*/  LDCU UR4, c[0x0][0x398] ;  /* 0x00007300ff0477ac */ /* 0x000e220008000800 */
[----:B-1----:R-:W-:-:S02]  /*10bb20*/  PRMT R10, R10, 0x3340, R16 ;  /* 0x000033400a0a7816 */ /* 0x002fc40000000010 */
[----:B---3--:R-:W-:Y:S01]  /*10bb30*/  PRMT R13, R13, 0x3340, R1 ;  /* 0x000033400d0d7816 */ /* 0x008fe20000000001 */
[----:B------:R-:W3:Y:S01]  /*10bb40*/  LDL.LU R16, [R1+0x518c] ;  /* 0x00518c0001107983 */ /* 0x000ee20000300800 */
[----:B------:R-:W1:Y:S03]  /*10bb50*/  LDCU UR32, c[0x0][0x398] ;  /* 0x00007300ff2077ac */ /* 0x000e660008000800 */
[----:B------:R-:W-:-:S04]  /*10bb60*/  @P3 LOP3.LUT R20, R20, 0x8, RZ, 0xfc, !PT ;  /* 0x0000000814143812 */ /* 0x000fc800078efcff */
[----:B------:R-:W-:-:S04]  /*10bb70*/  LOP3.LUT R20, R20, 0xfffffffb, RZ, 0xc0, !PT ;  /* 0xfffffffb14147812 */ /* 0x000fc800078ec0ff */
[----:B------:R-:W-:Y:S02]  /*10bb80*/  @P2 LOP3.LUT R20, R20, 0x4, RZ, 0xfc, !PT ;  /* 0x0000000414142812 */ /* 0x000fe400078efcff */
[----:B------:R-:W-:Y:S02]  /*10bb90*/  ISETP.LT.AND P2, PT, R8, UR41, !P0 ;  /* 0x0000002908007c0c */ /* 0x000fe4000c741270 */
[----:B------:R-:W-:Y:S02]  /*10bba0*/  LOP3.LUT R20, R20, 0xfffffffd, RZ, 0xc0, !PT ;  /* 0xfffffffd14147812 */ /* 0x000fe400078ec0ff */
[----:B----4-:R-:W-:Y:S01]  /*10bbb0*/  ISETP.LT.AND P3, PT, R15, UR28, !P0 ;  /* 0x0000001c0f007c0c */ /* 0x010fe2000c761270 */
[----:B------:R-:W4:Y:S01]  /*10bbc0*/  LDCU.64 UR28, c[0x0][0x398] ;  /* 0x00007300ff1c77ac */ /* 0x000f220008000a00 */
[----:B------:R-:W-:Y:S02]  /*10bbd0*/  PRMT R13, R10, 0x5410, R13 ;  /* 0x000054100a0d7816 */ /* 0x000fe4000000000d */
[----:B--2---:R-:W-:-:S04]  /*10bbe0*/  LOP3.LUT R19, R19, 0x7fffffff, RZ, 0xc0, !PT ;  /* 0x7fffffff13137812 */ /* 0x004fc800078ec0ff */
[----:B------:R-:W-:Y:S02]  /*10bbf0*/  @P1 LOP3.LUT R19, R19, 0x80000000, RZ, 0xfc, !PT ;  /* 0x8000000013131812 */ /* 0x000fe400078efcff */
[----:B------:R-:W-:Y:S01]  /*10bc00*/  ISETP.LT.AND P1, PT, R3, UR7, !P0 ;  /* 0x0000000703007c0c */ /* 0x000fe2000c721270 */
[----:B------:R-:W2:Y:S01]  /*10bc10*/  LDCU UR7, c[0x0][0x398] ;  /* 0x00007300ff0777ac */ /* 0x000ea20008000800 */
[----:B------:R-:W-:-:S04]  /*10bc20*/  LOP3.LUT R19, R19, 0xbfffffff, RZ, 0xc0, !PT ;  /* 0xbfffffff13137812 */ /* 0x000fc800078ec0ff */
[----:B------:R-:W-:-:S07]  /*10bc30*/  @P2 LOP3.LUT R19, R19, 0x40000000, RZ, 0xfc, !PT ;  /* 0x4000000013132812 */ /* 0x000fce00078efcff */
[----:B------:R-:W-:Y:S02]  /*10bc40*/  @P1 LOP3.LUT R20, R20, 0x2, RZ, 0xfc, !PT ;  /* 0x0000000214141812 */ /* 0x000fe400078efcff */
[----:B------:R-:W-:Y:S01]  /*10bc50*/  ISETP.LT.AND P1, PT, R7, UR30, !P0 ;  /* 0x0000001e07007c0c */ /* 0x000fe2000c721270 */
[----:B------:R-:W0:Y:S01]  /*10bc60*/  LDCU UR30, c[0x0][0x398] ;  /* 0x00007300ff1e77ac */ /* 0x000e220008000800 */
[----:B------:R-:W-:Y:S02]  /*10bc70*/  ISETP.LT.AND P0, PT, R5, UR17, !P0 ;  /* 0x0000001105007c0c */ /* 0x000fe4000c701270 */
[----:B------:R-:W-:Y:S01]  /*10bc80*/  LOP3.LUT R19, R19, 0xdfffffff, RZ, 0xc0, !PT ;  /* 0xdfffffff13137812 */ /* 0x000fe200078ec0ff */
[----:B------:R-:W0:Y:S08]  /*10bc90*/  LDCU UR17, c[0x0][0x398] ;  /* 0x00007300ff1177ac */ /* 0x000e300008000800 */
[----:B------:R-:W-:-:S04]  /*10bca0*/  @P1 LOP3.LUT R19, R19, 0x20000000, RZ, 0xfc, !PT ;  /* 0x2000000013131812 */ /* 0x000fc800078efcff */
[----:B------:R-:W-:-:S04]  /*10bcb0*/  LOP3.LUT R19, R19, 0xefffffff, RZ, 0xc0, !PT ;  /* 0xefffffff13137812 */ /* 0x000fc800078ec0ff */
[----:B------:R-:W-:Y:S02]  /*10bcc0*/  @P0 LOP3.LUT R19, R19, 0x10000000, RZ, 0xfc, !PT ;  /* 0x1000000013130812 */ /* 0x000fe400078efcff */
[----:B------:R-:W-:Y:S01]  /*10bcd0*/  ISETP.GE.AND P0, PT, R18, UR15, PT ;  /* 0x0000000f12007c0c */ /* 0x000fe2000bf06270 */
[----:B------:R-:W0:Y:S01]  /*10bce0*/  LDCU.64 UR14, c[0x0][0x398] ;  /* 0x00007300ff0e77ac */ /* 0x000e220008000a00 */
[----:B------:R-:W2:Y:S04]  /*10bcf0*/  LDL.LU R18, [R1+0x5188] ;  /* 0x0051880001127983 */ /* 0x000ea80000300800 */
[----:B------:R-:W4:Y:S01]  /*10bd00*/  LDL.LU R10, [R1+0x170] ;  /* 0x00017000010a7983 */ /* 0x000f220000300800 */
[----:B------:R-:W-:Y:S01]  /*10bd10*/  ISETP.LT.AND P1, PT, R11, UR10, !P0 ;  /* 0x0000000a0b007c0c */ /* 0x000fe2000c721270 */
[----:B------:R-:W0:Y:S01]  /*10bd20*/  LDCU UR10, c[0x0][0x398] ;  /* 0x00007300ff0a77ac */ /* 0x000e220008000800 */
[----:B------:R-:W-:-:S02]  /*10bd30*/  LOP3.LUT R20, R20, 0xfffffffe, RZ, 0xc0, !PT ;  /* 0xfffffffe14147812 */ /* 0x000fc400078ec0ff */
[----:B------:R-:W-:Y:S02]  /*10bd40*/  LOP3.LUT R19, R19, 0xff7fffff, RZ, 0xc0, !PT ;  /* 0xff7fffff13137812 */ /* 0x000fe400078ec0ff */
[----:B------:R-:W-:Y:S02]  /*10bd50*/  @P3 LOP3.LUT R20, R20, 0x1, RZ, 0xfc, !PT ;  /* 0x0000000114143812 */ /* 0x000fe400078efcff */
[----:B------:R-:W-:Y:S02]  /*10bd60*/  ISETP.LT.AND P3, PT, R2, UR33, !P0 ;  /* 0x0000002102007c0c */ /* 0x000fe4000c761270 */
[----:B------:R-:W-:Y:S01]  /*10bd70*/  ISETP.LT.AND P2, PT, R0, UR34, !P0 ;  /* 0x0000002200007c0c */ /* 0x000fe2000c741270 */
[----:B------:R0:W-:Y:S01]  /*10bd80*/  STL [R1+0xec], R13 ;  /* 0x0000ec0d01007387 */ /* 0x0001e20000100800 */
[----:B------:R-:W1:Y:S01]  /*10bd90*/  LDCU UR33, c[0x0][0x398] ;  /* 0x00007300ff2177ac */ /* 0x000e620008000800 */
[----:B------:R-:W-:Y:S01]  /*10bda0*/  @P1 LOP3.LUT R19, R19, 0x800000, RZ, 0xfc, !PT ;  /* 0x0080000013131812 */ /* 0x000fe200078efcff */
[----:B------:R-:W1:Y:S03]  /*10bdb0*/  LDCU UR34, c[0x0][0x398] ;  /* 0x00007300ff2277ac */ /* 0x000e660008000800 */
[----:B------:R-:W-:-:S04]  /*10bdc0*/  LOP3.LUT R19, R19, 0xf7ffffff, RZ, 0xc0, !PT ;  /* 0xf7ffffff13137812 */ /* 0x000fc800078ec0ff */
[----:B------:R-:W-:Y:S02]  /*10bdd0*/  @P3 LOP3.LUT R19, R19, 0x8000000, RZ, 0xfc, !PT ;  /* 0x0800000013133812 */ /* 0x000fe400078efcff */
[----:B------:R-:W-:Y:S01]  /*10bde0*/  ISETP.LT.AND P1, PT, R3, UR35, !P0 ;  /* 0x0000002303007c0c */ /* 0x000fe2000c721270 */
[----:B0-----:R-:W-:Y:S01]  /*10bdf0*/  VIADD R13, R9, 0x2b ;  /* 0x0000002b090d7836 */ /* 0x001fe20000000000 */
[----:B------:R-:W-:Y:S01]  /*10be00*/  LOP3.LUT R19, R19, 0xfbffffff, RZ, 0xc0, !PT ;  /* 0xfbffffff13137812 */ /* 0x000fe200078ec0ff */
[----:B------:R-:W0:Y:S03]  /*10be10*/  LDCU UR35, c[0x0][0x398] ;  /* 0x00007300ff2377ac */ /* 0x000e260008000800 */
        /* <DEDUP_REMOVED lines=20> */
[----:B------:R-:W0:Y:S01]  /*10bf60*/  LDCU UR5, c[0x0][0x398] ;  /* 0x00007300ff0577ac */ /* 0x000e220008000800 */
[----:B---3--:R-:W-:Y:S02]  /*10bf70*/  LOP3.LUT R13, R16, 0xffff, RZ, 0xc0, !PT ;  /* 0x0000ffff100d7812 */ /* 0x008fe400078ec0ff */
[----:B------:R-:W-:Y:S02]  /*10bf80*/  ISETP.LT.AND P1, PT, R11, UR14, !P0 ;  /* 0x0000000e0b007c0c */ /* 0x000fe4000c721270 */
[----:B------:R-:W-:Y:S02]  /*10bf90*/  ISETP.LT.AND P3, PT, R2, UR46, !P0 ;  /* 0x0000002e02007c0c */ /* 0x000fe4000c761270 */
[----:B------:R-:W-:-:S02]  /*10bfa0*/  LOP3.LUT R19, R19, 0xffff7fff, RZ, 0xc0, !PT ;  /* 0xffff7fff13137812 */ /* 0x000fc400078ec0ff */
[----:B------:R-:W-:Y:S01]  /*10bfb0*/  ISETP.LT.AND P2, PT, R0, UR47, !P0 ;  /* 0x0000002f00007c0c */ /* 0x000fe2000c741270 */
[----:B------:R-:W-:Y:S01]  /*10bfc0*/  VIADD R16, R9, 0x2a ;  /* 0x0000002a09107836 */ /* 0x000fe20000000000 */
[----:B------:R-:W3:Y:S01]  /*10bfd0*/  LDCU UR47, c[0x0][0x398] ;  /* 0x00007300ff2f77ac */ /* 0x000ee20008000800 */
[----:B------:R-:W0:Y:S04]  /*10bfe0*/  LDCU UR46, c[0x0][0x398] ;  /* 0x00007300ff2e77ac */ /* 0x000e280008000800 */
        /* <DEDUP_REMOVED lines=27> */
[----:B------:R-:W-:Y:S02]  /*10c1a0*/  LOP3.LUT R19, R19, 0xffffff7f, RZ, 0xc0, !PT ;  /* 0xffffff7f13137812 */ /* 0x000fe400078ec0ff */
[----:B--2---:R-:W-:Y:S02]  /*10c1b0*/  LOP3.LUT R18, R18, 0xffff, RZ, 0xc0, !PT ;  /* 0x0000ffff12127812 */ /* 0x004fe400078ec0ff */
[----:B----4-:R-:W-:Y:S01]  /*10c1c0*/  LOP3.LUT R10, R10, 0xffff, RZ, 0xc0, !PT ;  /* 0x0000ffff0a0a7812 */ /* 0x010fe200078ec0ff */
[----:B------:R-:W-:Y:S01]  /*10c1d0*/  VIADD R16, R9, 0x29 ;  /* 0x0000002909107836 */ /* 0x000fe20000000000 */
[----:B------:R-:W2:Y:S03]  /*10c1e0*/  LDCU UR11, c[0x0][0x398] ;  /* 0x00007300ff0b77ac */ /* 0x000ea60008000800 */
[----:B------:R4:W-:Y:S04]  /*10c1f0*/  STL [R1+0x29f8], R10 ;  /* 0x0029f80a01007387 */ /* 0x0009e80000100800 */
[----:B------:R0:W-:Y:S04]  /*10c200*/  STL [R1+0x29f4], R18 ;  /* 0x0029f41201007387 */ /* 0x0001e80000100800 */
[----:B------:R1:W-:Y:S01]  /*10c210*/  STL [R1+0x2a00], R13 ;  /* 0x002a000d01007387 */ /* 0x0003e20000100800 */
[----:B----4-:R-:W-:-:S03]  /*10c220*/  PRMT R10, R10, 0x3340, R18 ;  /* 0x000033400a0a7816 */ /* 0x010fc60000000012 */
[----:B0-----:R-:W4:Y:S01]  /*10c230*/  LDL.LU R18, [R1+0x5184] ;  /* 0x0051840001127983 */ /* 0x001f220000300800 */
[----:B------:R-:W-:Y:S01]  /*10c240*/  ISETP.LT.AND P1, PT, R11, UR22, !P0 ;  /* 0x000000160b007c0c */ /* 0x000fe2000c721270 */
[----:B------:R-:W0:Y:S01]  /*10c250*/  LDCU UR22, c[0x0][0x398] ;  /* 0x00007300ff1677ac */ /* 0x000e220008000800 */
[----:B------:R-:W-:Y:S02]  /*10c260*/  ISETP.LT.AND P3, PT, R2, UR31, !P0 ;  /* 0x0000001f02007c0c */ /* 0x000fe4000c761270 */
[----:B------:R-:W-:Y:S01]  /*10c270*/  ISETP.LT.AND P2, PT, R0, UR52, !P0 ;  /* 0x0000003400007c0c */ /* 0x000fe2000c741270 */
[----:B------:R-:W0:Y:S01]  /*10c280*/  LDCU UR52, c[0x0][0x3b8] ;  /* 0x00007700ff3477ac */ /* 0x000e220008000800 */
[----:B-1----:R-:W-:Y:S01]  /*10c290*/  PRMT R13, R13, 0x3340, R1 ;  /* 0x000033400d0d7816 */ /* 0x002fe20000000001 */
[----:B------:R-:W1:Y:S06]  /*10c2a0*/  LDCU UR31, c[0x0][0x398] ;  /* 0x00007300ff1f77ac */ /* 0x000e6c0008000800 */
[----:B------:R-:W-:-:S04]  /*10c2b0*/  @P1 LOP3.LUT R19, R19, 0x80, RZ, 0xfc, !PT ;  /* 0x0000008013131812 */ /* 0x000fc800078efcff */
[----:B------:R-:W-:-:S04]  /*10c2c0*/  LOP3.LUT R19, R19, 0xfffff7ff, RZ, 0xc0, !PT ;  /* 0xfffff7ff13137812 */ /* 0x000fc800078ec0ff */
[----:B------:R-:W-:Y:S02]  /*10c2d0*/  @P3 LOP3.LUT R19, R19, 0x800, RZ, 0xfc, !PT ;  /* 0x0000080013133812 */ /* 0x000fe400078efcff */
[----:B------:R-:W-:Y:S01]  /*10c2e0*/  ISETP.LT.AND P1, PT, R3, UR53, !P0 ;  /* 0x0000003503007c0c */ /* 0x000fe2000c721270 */
[----:B------:R-:W0:Y:S01]  /*10c2f0*/  LDCU UR53, c[0x0][0x3b8] ;  /* 0x00007700ff3577ac */ /* 0x000e220008000800 */
[----:B------:R-:W-:-:S04]  /*10c300*/  LOP3.LUT R19, R19, 0xfffffbff, RZ, 0xc0, !PT ;  /* 0xfffffbff13137812 */ /* 0x000fc800078ec0ff */
[----:B------:R-:W-:Y:S02]  /*10c310*/  @P2 LOP3.LUT R19, R19, 0x400, RZ, 0xfc, !PT ;  /* 0x0000040013132812 */ /* 0x000fe400078efcff */
[----:B------:R-:W-:Y:S02]  /*10c320*/  ISETP.LT.AND P3, PT, R15, UR54, !P0 ;  /* 0x000000360f007c0c */ /* 0x000fe4000c761270 */
[----:B----4-:R-:W-:Y:S01]  /*10c330*/  LOP3.LUT R18, R18, 0x7fffffff, RZ, 0xc0, !PT ;  /* 0x7fffffff12127812 */ /* 0x010fe200078ec0ff */
[----:B0-----:R-:W-:Y:S01]  /*10c340*/  VIADD R6, R6, UR52 ;  /* 0x0000003406067c36 */ /* 0x001fe20008000000 */
[----:B------:R-:W-:Y:S01]  /*10c350*/  LOP3.LUT R19, R19, 0xfffffdff, RZ, 0xc0, !PT ;  /* 0xfffffdff13137812 */ /* 0x000fe200078ec0ff */
[----:B------:R-:W0:Y:S03]  /*10c360*/  LDCU UR54, c[0x0][0x3b8] ;  /* 0x00007700ff3677ac */ /* 0x000e260008000800 */
[----:B------:R-:W-:Y:S01]  /*10c370*/  @P1 LOP3.LUT R19, R19, 0x200, RZ, 0xfc, !PT ;  /* 0x0000020013131812 */ /* 0x000fe200078efcff */
[----:B------:R-:W4:Y:S01]  /*10c380*/  LDCU UR52, c[0x0][0x3b8] ;  /* 0x00007700ff3477ac */ /* 0x000f220008000800 */
[----:B------:R-:W-:-:S02]  /*10c390*/  ISETP.LT.AND P2, PT, R8, UR62, !P0 ;  /* 0x0000003e08007c0c */ /* 0x000fc4000c741270 */
        /* <DEDUP_REMOVED lines=11> */
[----:B------:R-:W-:Y:S02]  /*10c450*/  PRMT R13, R10, 0x5410, R13 ;  /* 0x000054100a0d7816 */ /* 0x000fe4000000000d */
[----:B------:R-:W-:Y:S01]  /*10c460*/  LOP3.LUT R19, R19, 0xffffffef, RZ, 0xc0, !PT ;  /* 0xffffffef13137812 */ /* 0x000fe200078ec0ff */
[----:B------:R-:W2:Y:S03]  /*10c470*/  LDL.LU R10, [R1+0x150] ;  /* 0x00015000010a7983 */ /* 0x000ea60000300800 */
[----:B------:R-:W-:Y:S01]  /*10c480*/  @P0 LOP3.LUT R19, R19, 0x10, RZ, 0xfc, !PT ;  /* 0x0000001013130812 */ /* 0x000fe200078efcff */
[----:B------:R0:W-:Y:S01]  /*10c490*/  STL [R1+0xe8], R13 ;  /* 0x0000e80d01007387 */ /* 0x0001e20000100800 */
[----:B------:R-:W-:Y:S01]  /*10c4a0*/  ISETP.GE.AND P0, PT, R16, UR15, PT ;  /* 0x0000000f10007c0c */ /* 0x000fe2000bf06270 */
[----:B------:R-:W1:Y:S02]  /*10c4b0*/  LDCU UR15, c[0x0][0x398] ;  /* 0x00007300ff0f77ac */ /* 0x000e640008000800 */
[----:B------:R-:W4:Y:S01]  /*10c4c0*/  LDL.LU R16, [R1+0x14c] ;  /* 0x00014c0001107983 */ /* 0x000f220000300800 */
[----:B------:R-:W-:Y:S01]  /*10c4d0*/  ISETP.LT.AND P3, PT, R2, UR58, !P0 ;  /* 0x0000003a02007c0c */ /* 0x000fe2000c761270 */
[----:B------:R-:W1:Y:S01]  /*10c4e0*/  LDCU UR58, c[0x0][0x3b8] ;  /* 0x00007700ff3a77ac */ /* 0x000e620008000800 */
[----:B------:R-:W-:-:S02]  /*10c4f0*/  ISETP.LT.AND P1, PT, R11, UR28, !P0 ;  /* 0x0000001c0b007c0c */ /* 0x000fc4000c721270 */
[----:B------:R-:W-:Y:S02]  /*10c500*/  ISETP.LT.AND P2, PT, R0, UR59, !P0 ;  /* 0x0000003b00007c0c */ /* 0x000fe4000c741270 */
[----:B------:R-:W-:Y:S01]  /*10c510*/  LOP3.LUT R19, R19, 0xfffffff7, RZ, 0xc0, !PT ;  /* 0xfffffff713137812 */ /* 0x000fe200078ec0ff */
[----:B0-----:R-:W-:Y:S01]  /*10c520*/  VIADD R13, R9, 0x28 ;  /* 0x00000028090d7836 */ /* 0x001fe20000000000 */
[----:B------:R-:W0:Y:S05]  /*10c530*/  LDCU UR59, c[0x0][0x3b8] ;  /* 0x00007700ff3b77ac */ /* 0x000e2a0008000800 */
[----:B------:R-:W-:Y:S02]  /*10c540*/  @P3 LOP3.LUT R19, R19, 0x8, RZ, 0xfc, !PT ;  /* 0x0000000813133812 */ /* 0x000fe400078efcff */
[----:B------:R-:W-:-:S02]  /*10c550*/  @P1 LOP3.LUT R18, R18, 0x80000000, RZ, 0xfc, !PT ;  /* 0x8000000012121812 */ /* 0x000fc400078efcff */
[----:B------:R-:W-:Y:S01]  /*10c560*/  ISETP.LT.AND P1, PT, R3, UR60, !P0 ;  /* 0x0000003c03007c0c */ /* 0x000fe2000c721270 */
[----:B------:R-:W0:Y:S01]  /*10c570*/  LDCU UR60, c[0x0][0x398] ;  /* 0x00007300ff3c77ac */ /* 0x000e220008000800 */
[----:B------:R-:W-:-:S04]  /*10c580*/  LOP3.LUT R19, R19, 0xfffffffb, RZ, 0xc0, !PT ;  /* 0xfffffffb13137812 */ /* 0x000fc800078ec0ff */
[----:B------:R-:W-:Y:S02]  /*10c590*/  @P2 LOP3.LUT R19, R19, 0x4, RZ, 0xfc, !PT ;  /* 0x0000000413132812 */ /* 0x000fe400078efcff */
[----:B------:R-:W-:Y:S01]  /*10c5a0*/  ISETP.LT.AND P2, PT, R8, UR36, !P0 ;  /* 0x0000002408007c0c */ /* 0x000fe2000c741270 */
[----:B------:R-:W0:Y:S01]  /*10c5b0*/  LDCU UR36, c[0x0][0x398] ;  /* 0x00007300ff2477ac */ /* 0x000e220008000800 */
[----:B------:R-:W-:Y:S02]  /*10c5c0*/  LOP3.LUT R19, R19, 0xfffffffd, RZ, 0xc0, !PT ;  /* 0xfffffffd13137812 */ /* 0x000fe400078ec0ff */
[----:B------:R-:W-:Y:S02]  /*10c5d0*/  LOP3.LUT R18, R18, 0xbfffffff, RZ, 0xc0, !PT ;  /* 0xbfffffff12127812 */ /* 0x000fe400078ec0ff */
[----:B------:R-:W-:Y:S02]  /*10c5e0*/  @P1 LOP3.LUT R19, R19, 0x2, RZ, 0xfc, !PT ;  /* 0x0000000213131812 */ /* 0x000fe400078efcff */
[----:B------:R-:W-:Y:S01]  /*10c5f0*/  ISETP.LT.AND P1, PT, R7, UR65, !P0 ;  /* 0x0000004107007c0c */ /* 0x000fe2000c721270 */
[----:B------:R-:W0:Y:S01]  /*10c600*/  LDCU UR65, c[0x0][0x398] ;  /* 0x00007300ff4177ac */ /* 0x000e220008000800 */
[----:B------:R-:W-:-:S03]  /*10c610*/  ISETP.LT.AND P3, PT, R15, UR61, !P0 ;  /* 0x0000003d0f007c0c */ /* 0x000fc6000c761270 */
[----:B------:R-:W-:Y:S01]  /*10c620*/  @P2 LOP3.LUT R18, R18, 0x40000000, RZ, 0xfc, !PT ;  /* 0x4000000012122812 */ /* 0x000fe200078efcff */
[----:B------:R-:W0:Y:S01]  /*10c630*/  LDCU UR61, c[0x0][0x398] ;  /* 0x00007300ff3d77ac */ /* 0x000e220008000800 */
[----:B------:R-:W-:Y:S02]  /*10c640*/  ISETP.LT.AND P0, PT, R5, UR66, !P0 ;  /* 0x0000004205007c0c */ /* 0x000fe4000c701270 */
[----:B------:R-:W-:Y:S01]  /*10c650*/  LOP3.LUT R18, R18, 0xdfffffff, RZ, 0xc0, !PT ;  /* 0xdfffffff12127812 */ /* 0x000fe200078ec0ff */
[----:B------:R-:W0:Y:S03]  /*10c660*/  LDCU UR66, c[0x0][0x3b8] ;  /* 0x00007700ff4277ac */ /* 0x000e260008000800 */
[----:B------:R-:W-:-:S04]  /*10c670*/  @P1 LOP3.LUT R18, R18, 0x20000000, RZ, 0xfc, !PT ;  /* 0x2000000012121812 */ /* 0x000fc800078efcff */
[----:B------:R-:W-:-:S04]  /*10c680*/  LOP3.LUT R18, R18, 0xefffffff, RZ, 0xc0, !PT ;  /* 0xefffffff12127812 */ /* 0x000fc800078ec0ff */
[----:B------:R-:W-:Y:S02]  /*10c690*/  @P0 LOP3.LUT R18, R18, 0x10000000, RZ, 0xfc, !PT ;  /* 0x1000000012120812 */ /* 0x000fe400078efcff */
[----:B------:R-:W-:Y:S01]  /*10c6a0*/  ISETP.GE.AND P0, PT, R13, UR23, PT ;  /* 0x000000170d007c0c */ /* 0x000fe2000bf06270 */
[----:B------:R-:W0:Y:S03]  /*10c6b0*/  LDCU UR23, c[0x0][0x398] ;  /* 0x00007300ff1777ac */ /* 0x000e260008000800 */
[----:B------:R-:W-:Y:S02]  /*10c6c0*/  ISETP.LT.AND P1, PT, R11, UR40, !P0 ;  /* 0x000000280b007c0c */ /* 0x000fe4000c721270 */
[----:B------:R-:W-:Y:S02]  /*10c6d0*/  LOP3.LUT R19, R19, 0xfffffffe, RZ, 0xc0, !PT ;  /* 0xfffffffe13137812 */ /* 0x000fe400078ec0ff */
[----:B------:R-:W-:-:S02]  /*10c6e0*/  LOP3.LUT R18, R18, 0xff7fffff, RZ, 0xc0, !PT ;  /* 0xff7fffff12127812 */ /* 0x000fc400078ec0ff */
[----:B------:R-:W-:Y:S02]  /*10c6f0*/  @P3 LOP3.LUT R19, R19, 0x1, RZ, 0xfc, !PT ;  /* 0x0000000113133812 */ /* 0x000fe400078efcff */
[----:B---3--:R-:W-:Y:S02]  /*10c700*/  ISETP.LT.AND P3, PT, R2, UR47, !P0 ;  /* 0x0000002f02007c0c */ /* 0x008fe4000c761270 */
[----:B------:R-:W-:Y:S01]  /*10c710*/  ISETP.LT.AND P2, PT, R0, UR46, !P0 ;  /* 0x0000002e00007c0c */ /* 0x000fe2000c741270 */
[----:B------:R-:W3:Y:S02]  /*10c720*/  LDCU.64 UR46, c[0x0][0x398] ;  /* 0x00007300ff2e77ac */ /* 0x000ee40008000a00 */
        /* <DEDUP_REMOVED lines=23> */
[----:B------:R-:W-:Y:S01]  /*10c8a0*/  LOP3.LUT R13, R17, 0xffff, RZ, 0xc0, !PT ;  /* 0x0000ffff110d7812 */ /* 0x000fe200078ec0ff */
[----:B------:R-:W-:Y:S01]  /*10c8b0*/  VIADD R17, R9, 0x27 ;  /* 0x0000002709117836 */ /* 0x000fe20000000000 */
[----:B------:R-:W-:-:S04]  /*10c8c0*/  LOP3.LUT R18, R18, 0xffefffff, RZ, 0xc0, !PT ;  /* 0xffefffff12127812 */ /* 0x000fc800078ec0ff */
[----:B------:R-:W-:Y:S02]  /*10c8d0*/  @P0 LOP3.LUT R18, R18, 0x100000, RZ, 0xfc, !PT ;  /* 0x0010000012120812 */ /* 0x000fe400078efcff */
[----:B------:R-:W-:Y:S02]  /*10c8e0*/  ISETP.GE.AND P0, PT, R17, UR29, PT ;  /* 0x0000001d11007c0c */ /* 0x000fe4000bf06270 */
[----:B------:R-:W-:Y:S01]  /*10c8f0*/  LOP3.LUT R18, R18, 0xffff7fff, RZ, 0xc0, !PT ;  /* 0xffff7fff12127812 */ /* 0x000fe200078ec0ff */
[----:B------:R-:W-:Y:S01]  /*10c900*/  VIADD R17, R9, 0x26 ;  /* 0x0000002609117836 */ /* 0x000fe20000000000 */
[----:B---3--:R-:W-:Y:S01]  /*10c910*/  ISETP.LT.AND P1, PT, R11, UR46, !P0 ;  /* 0x0000002e0b007c0c */ /* 0x008fe2000c721270 */
[----:B------:R-:W3:Y:S01]  /*10c920*/  LDCU.64 UR28, c[0x0][0x398] ;  /* 0x00007300ff1c77ac */ /* 0x000ee20008000a00 */
        /* <DEDUP_REMOVED lines=31> */
[----:B------:R-:W0:Y:S01]  /*10cb20*/  LDCU.64 UR40, c[0x0][0x398] ;  /* 0x00007300ff2877ac */ /* 0x000e220008000a00 */
[----:B--2---:R-:W-:Y:S02]  /*10cb30*/  LOP3.LUT R10, R10, 0xffff, RZ, 0xc0, !PT ;  /* 0x0000ffff0a0a7812 */ /* 0x004fe400078ec0ff */
[----:B----4-:R-:W-:-:S03]  /*10cb40*/  LOP3.LUT R16, R16, 0xffff, RZ, 0xc0, !PT ;  /* 0x0000ffff10107812 */ /* 0x010fc600078ec0ff */
[----:B------:R2:W-:Y:S04]  /*10cb50*/  STL [R1+0x29e8], R10 ;  /* 0x0029e80a01007387 */ /* 0x0005e80000100800 */
[----:B------:R4:W-:Y:S04]  /*10cb60*/  STL [R1+0x29e4], R16 ;  /* 0x0029e41001007387 */ /* 0x0009e80000100800 */
[----:B------:R0:W-:Y:S01]  /*10cb70*/  STL [R1+0x29e0], R13 ;  /* 0x0029e00d01007387 */ /* 0x0001e20000100800 */
[----:B--2---:R-:W-:-:S03]  /*10cb80*/  PRMT R10, R10, 0x3340, R16 ;  /* 0x000033400a0a7816 */ /* 0x004fc60000000010 */
[----:B----4-:R-:W2:Y:S04]  /*10cb90*/  LDL.LU R16, [R1+0x5180] ;  /* 0x0051800001107983 */ /* 0x010ea80000300800 */
[----:B------:R-:W4:Y:S01]  /*10cba0*/  LDL.LU R17, [R1+0x517c] ;  /* 0x00517c0001117983 */ /* 0x000f220000300800 */
[----:B0-----:R-:W-:-:S04]  /*10cbb0*/  PRMT R13, R13, 0x3340, R1 ;  /* 0x000033400d0d7816 */ /* 0x001fc80000000001 */
[----:B------:R-:W-:Y:S02]  /*10cbc0*/  PRMT R10, R10, 0x5410, R13 ;  /* 0x000054100a0a7816 */ /* 0x000fe4000000000d */
[----:B---3--:R-:W-:Y:S01]  /*10cbd0*/  ISETP.LT.AND P1, PT, R11, UR28, !P0 ;  /* 0x0000001c0b007c0c */ /* 0x008fe2000c721270 */
[----:B------:R-:W0:Y:S02]  /*10cbe0*/  LDCU UR28, c[0x0][0x3b8] ;  /* 0x00007700ff1c77ac */ /* 0x000e240008000800 */
[----:B------:R-:W-:Y:S04]  /*10cbf0*/  STL [R1+0xd8], R10 ;  /* 0x0000d80a01007387 */ /* 0x000fe80000100800 */
[----:B------:R3:W-:Y:S01]  /*10cc00*/  STL [R1+0xe0], R6 ;  /* 0x0000e00601007387 */ /* 0x0007e20000100800 */
[----:B------:R-:W-:Y:S01]  /*10cc10*/  ISETP.LT.AND P3, PT, R2, UR76, !P0 ;  /* 0x0000004c02007c0c */ /* 0x000fe2000c761270 */
[----:B------:R-:W0:Y:S01]  /*10cc20*/  LDCU UR76, c[0x0][0x398] ;  /* 0x00007300ff4c77ac */ /* 0x000e220008000800 */
[----:B---3--:R-:W-:Y:S01]  /*10cc30*/  VIADD R6, R6, UR50 ;  /* 0x0000003206067c36 */ /* 0x008fe20008000000 */
[----:B------:R-:W-:-:S02]  /*10cc40*/  LOP3.LUT R18, R18, 0xffffff7f, RZ, 0xc0, !PT ;  /* 0xffffff7f12127812 */ /* 0x000fc400078ec0ff */
[----:B------:R-:W-:Y:S01]  /*10cc50*/  ISETP.LT.AND P2, PT, R0, UR75, !P0 ;  /* 0x0000004b00007c0c */ /* 0x000fe2000c741270 */
[----:B------:R-:W-:Y:S01]  /*10cc60*/  VIADD R10, R9, 0x25 ;  /* 0x00000025090a7836 */ /* 0x000fe20000000000 */
[----:B------:R3:W-:Y:S01]  /*10cc70*/  STL [R1+0xc8], R6 ;  /* 0x0000c80601007387 */ /* 0x0007e20000100800 */
[----:B------:R-:W-:Y:S01]  /*10cc80*/  @P1 LOP3.LUT R18, R18, 0x80, RZ, 0xfc, !PT ;  /* 0x0000008012121812 */ /* 0x000fe200078efcff */
[----:B------:R-:W0:Y:S01]  /*10cc90*/  LDCU UR50, c[0x0][0x3b8] ;  /* 0x00007700ff3277ac */ /* 0x000e220008000800 */
[----:B------:R-:W0:Y:S01]  /*10cca0*/  LDCU UR75, c[0x0][0x398] ;  /* 0x00007300ff4b77ac */ /* 0x000e220008000800 */
[----:B---3--:R-:W-:Y:S01]  /*10ccb0*/  VIADD R6, R6, UR53 ;  /* 0x0000003506067c36 */ /* 0x008fe20008000000 */
[----:B------:R-:W-:Y:S01]  /*10ccc0*/  LOP3.LUT R18, R18, 0xfffff7ff, RZ, 0xc0, !PT ;  /* 0xfffff7ff12127812 */ /* 0x000fe200078ec0ff */
[----:B------:R-:W3:Y:S03]  /*10ccd0*/  LDCU UR53, c[0x0][0x3b8] ;  /* 0x00007700ff3577ac */ /* 0x000ee60008000800 */
[----:B------:R0:W-:Y:S02]  /*10cce0*/  STL [R1+0xc4], R6 ;  /* 0x0000c40601007387 */ /* 0x0001e40000100800 */
[----:B0-----:R-:W-:Y:S01]  /*10ccf0*/  VIADD R6, R6, UR51 ;  /* 0x0000003306067c36 */ /* 0x001fe20008000000 */
[----:B------:R-:W-:Y:S01]  /*10cd00*/  @P3 LOP3.LUT R18, R18, 0x800, RZ, 0xfc, !PT ;  /* 0x0000080012123812 */ /* 0x000fe200078efcff */
[----:B------:R-:W0:Y:S03]  /*10cd10*/  LDCU UR51, c[0x0][0x3b8] ;  /* 0x00007700ff3377ac */ /* 0x000e260008000800 */
[----:B------:R1:W-:Y:S01]  /*10cd20*/  STL [R1+0xc0], R6 ;  /* 0x0000c00601007387 */ /* 0x0003e20000100800 */
[----:B------:R-:W-:Y:S01]  /*10cd30*/  ISETP.LT.AND P1, PT, R3, UR74, !P0 ;  /* 0x0000004a03007c0c */ /* 0x000fe2000c721270 */
[----:B------:R-:W0:Y:S01]  /*10cd40*/  LDCU UR74, c[0x0][0x398] ;  /* 0x00007300ff4a77ac */ /* 0x000e220008000800 */
[----:B-1----:R-:W-:Y:S01]  /*10cd50*/  VIADD R6, R6, UR46 ;  /* 0x0000002e06067c36 */ /* 0x002fe20008000000 */
[----:B------:R-:W-:Y:S01]  /*10cd60*/  LOP3.LUT R18, R18, 0xfffffbff, RZ, 0xc0, !PT ;  /* 0xfffffbff12127812 */ /* 0x000fe200078ec0ff */
[----:B------:R-:W1:Y:S03]  /*10cd70*/  LDCU UR46, c[0x0][0x3b8] ;  /* 0x00007700ff2e77ac */ /* 0x000e660008000800 */
[----:B------:R0:W-:Y:S01]  /*10cd80*/  STL [R1+0xb8], R6 ;  /* 0x0000b80601007387 */ /* 0x0001e20000100800 */
[----:B------:R-:W-:Y:S01]  /*10cd90*/  @P2 LOP3.LUT R18, R18, 0x400, RZ, 0xfc, !PT ;  /* 0x0000040012122812 */ /* 0x000fe200078efcff */
[----:B0-----:R-:W-:Y:S01]  /*10cda0*/  VIADD R6, R6, UR57 ;  /* 0x0000003906067c36 */ /* 0x001fe20008000000 */
[----:B------:R-:W-:Y:S01]  /*10cdb0*/  ISETP.LT.AND P3, PT, R15, UR73, !P0 ;  /* 0x000000490f007c0c */ /* 0x000fe2000c761270 */
[----:B------:R-:W0:Y:S03]  /*10cdc0*/  LDCU UR57, c[0x0][0x3b8] ;  /* 0x00007700ff3977ac */ /* 0x000e260008000800 */
[----:B------:R1:W-:Y:S01]  /*10cdd0*/  STL [R1+0xb4], R6 ;  /* 0x0000b40601007387 */ /* 0x0003e20000100800 */
[----:B------:R-:W-:Y:S01]  /*10cde0*/  LOP3.LUT R18, R18, 0xfffffdff, RZ, 0xc0, !PT ;  /* 0xfffffdff12127812 */ /* 0x000fe200078ec0ff */
[----:B-1----:R-:W-:-:S03]  /*10cdf0*/  VIADD R6, R6, UR56 ;  /* 0x0000003806067c36 */ /* 0x002fc60008000000 */
[----:B------:R-:W-:Y:S01]  /*10ce00*/  @P1 LOP3.LUT R18, R18, 0x200, RZ, 0xfc, !PT ;  /* 0x0000020012121812 */ /* 0x000fe200078efcff */
[----:B------:R-:W1:Y:S01]  /*10ce10*/  LDCU UR56, c[0x0][0x3b8] ;  /* 0x00007700ff3877ac */ /* 0x000e620008000800 */
[----:B------:R0:W-:Y:S01]  /*10ce20*/  STL [R1+0x10], R6 ;  /* 0x0000100601007387 */ /* 0x0001e20000100800 */
[----:B------:R-:W-:Y:S01]  /*10ce30*/  ISETP.LT.AND P2, PT, R8, UR44, !P0 ;  /* 0x0000002c08007c0c */ /* 0x000fe2000c741270 */
[----:B------:R-:W1:Y:S01]  /*10ce40*/  LDCU UR44, c[0x0][0x3b8] ;  /* 0x00007700ff2c77ac */ /* 0x000e620008000800 */
[----:B------:R-:W-:Y:S02]  /*10ce50*/  ISETP.LT.AND P1, PT, R7, UR67, !P0 ;  /* 0x0000004307007c0c */ /* 0x000fe4000c721270 */
[----:B------:R-:W-:Y:S01]  /*10ce60*/  LOP3.LUT R18, R18, 0xfffffeff, RZ, 0xc0, !PT ;  /* 0xfffffeff12127812 */ /* 0x000fe200078ec0ff */
[----:B------:R-:W1:Y:S01]  /*10ce70*/  LDCU UR67, c[0x0][0x3b8] ;  /* 0x00007700ff4377ac */ /* 0x000e620008000800 */
[----:B0-----:R-:W-:Y:S02]  /*10ce80*/  VIADD R6, R6, UR55 ;  /* 0x0000003706067c36 */ /* 0x001fe40008000000 */
[----:B------:R-:W-:Y:S01]  /*10ce90*/  @P3 LOP3.LUT R18, R18, 0x100, RZ, 0xfc, !PT ;  /* 0x0000010012123812 */ /* 0x000fe200078efcff */
[----:B------:R-:W0:Y:S02]  /*10cea0*/  LDCU UR55, c[0x0][0x3b8] ;  /* 0x00007700ff3777ac */ /* 0x000e240008000800 */
        /* <DEDUP_REMOVED lines=8> */
[----:B0-----:R-:W-:Y:S01]  /*10cf30*/  VIADD R6, R6, UR37 ;  /* 0x0000002506067c36 */ /* 0x001fe20008000000 */
[----:B------:R-:W-:Y:S01]  /*10cf40*/  LOP3.LUT R18, R18, 0xffffffdf, RZ, 0xc0, !PT ;  /* 0xffffffdf12127812 */ /* 0x000fe200078ec0ff */
[----:B------:R-:W0:Y:S03]  /*10cf50*/  LDCU UR37, c[0x0][0x3b8] ;  /* 0x00007700ff2577ac */ /* 0x000e260008000800 */
[----:B------:R1:W-:Y:S01]  /*10cf60*/  STL [R1+0x18], R6 ;  /* 0x0000180601007387 */ /* 0x0003e20000100800 */
[----:B------:R-:W-:Y:S01]  /*10cf70*/  @P1 LOP3.LUT R18, R18, 0x20, RZ, 0xfc, !PT ;  /* 0x0000002012121812 */ /* 0x000fe200078efcff */
[----:B-1----:R-:W-:-:S03]  /*10cf80*/  VIADD R6, R6, UR9 ;  /* 0x0000000906067c36 */ /* 0x002fc60008000000 */
[----:B------:R-:W-:Y:S01]  /*10cf90*/  LOP3.LUT R18, R18, 0xffffffef, RZ, 0xc0, !PT ;  /* 0xffffffef12127812 */ /* 0x000fe200078ec0ff */
[----:B------:R-:W1:Y:S01]  /*10cfa0*/  LDCU UR9, c[0x0][0x3b8] ;  /* 0x00007700ff0977ac */ /* 0x000e620008000800 */
[----:B------:R0:W-:Y:S02]  /*10cfb0*/  STL [R1+0x20], R6 ;  /* 0x0000200601007387 */ /* 0x0001e40000100800 */
[----:B0-----:R-:W-:Y:S01]  /*10cfc0*/  VIADD R6, R6, UR67 ;  /* 0x0000004306067c36 */ /* 0x001fe20008000000 */
[----:B------:R-:W-:Y:S01]  /*10cfd0*/  @P0 LOP3.LUT R18, R18, 0x10, RZ, 0xfc, !PT ;  /* 0x0000001012120812 */ /* 0x000fe200078efcff */
[----:B------:R-:W0:Y:S03]  /*10cfe0*/  LDCU UR67, c[0x0][0x3b8] ;  /* 0x00007700ff4377ac */ /* 0x000e260008000800 */
[----:B------:R1:W-:Y:S01]  /*10cff0*/  STL [R1+0x24], R6 ;  /* 0x0000240601007387 */ /* 0x0003e20000100800 */
[----:B------:R-:W-:Y:S01]  /*10d000*/  ISETP.GE.AND P0, PT, R10, UR47, PT ;  /* 0x0000002f0a007c0c */ /* 0x000fe2000bf06270 */
[----:B------:R-:W0:Y:S01]  /*10d010*/  LDCU UR47, c[0x0][0x3b8] ;  /* 0x00007700ff2f77ac */ /* 0x000e220008000800 */
[----:B-1----:R-:W-:-:S02]  /*10d020*/  VIADD R6, R6, UR66 ;  /* 0x0000004206067c36 */ /* 0x002fc40008000000 */
[----:B------:R-:W-:Y:S01]  /*10d030*/  ISETP.LT.AND P1, PT, R11, UR40, !P0 ;  /* 0x000000280b007c0c */ /* 0x000fe2000c721270 */
[----:B------:R-:W1:Y:S02]  /*10d040*/  LDCU UR40, c[0x0][0x3b8] ;  /* 0x00007700ff2877ac */ /* 0x000e640008000800 */
[----:B------:R0:W-:Y:S01]  /*10d050*/  STL [R1+0x28], R6 ;  /* 0x0000280601007387 */ /* 0x0001e20000100800 */
[----:B------:R-:W-:Y:S01]  /*10d060*/  ISETP.LT.AND P2, PT, R0, UR6, !P0 ;  /* 0x0000000600007c0c */ /* 0x000fe2000c741270 */
[----:B------:R-:W0:Y:S01]  /*10d070*/  LDCU UR6, c[0x0][0x3b8] ;  /* 0x00007700ff0677ac */ /* 0x000e220008000800 */
[----:B----4-:R-:W-:Y:S01]  /*10d080*/  LOP3.LUT R17, R17, 0x7fffffff, RZ, 0xc0, !PT ;  /* 0x7fffffff11117812 */ /* 0x010fe200078ec0ff */
[----:B0-----:R-:W-:Y:S01]  /*10d090*/  VIADD R6, R6, UR59 ;  /* 0x0000003b06067c36 */ /* 0x001fe20008000000 */
[----:B------:R-:W-:Y:S01]  /*10d0a0*/  ISETP.LT.AND P3, PT, R2, UR68, !P0 ;  /* 0x0000004402007c0c */ /* 0x000fe2000c761270 */
[----:B------:R-:W0:Y:S03]  /*10d0b0*/  LDCU UR68, c[0x0][0x3b8] ;  /* 0x00007700ff4477ac */ /* 0x000e260008000800 */
[----:B------:R4:W-:Y:S01]  /*10d0c0*/  STL [R1+0x2c], R6 ;  /* 0x00002c0601007387 */ /* 0x0009e20000100800 */
[----:B------:R-:W-:Y:S01]  /*10d0d0*/  LOP3.LUT R18, R18, 0xfffffff7, RZ, 0xc0, !PT ;  /* 0xfffffff712127812 */ /* 0x000fe200078ec0ff */
[----:B------:R-:W0:Y:S01]  /*10d0e0*/  LDCU UR66, c[0x0][0x3b8] ;  /* 0x00007700ff4277ac */ /* 0x000e220008000800 */
[----:B----4-:R-:W-:Y:S01]  /*10d0f0*/  VIADD R6, R6, UR58 ;  /* 0x0000003a06067c36 */ /* 0x010fe20008000000 */
[----:B------:R-:W-:Y:S01]  /*10d100*/  @P1 LOP3.LUT R17, R17, 0x80000000, RZ, 0xfc, !PT ;  /* 0x8000000011111812 */ /* 0x000fe200078efcff */
[----:B------:R-:W4:Y:S03]  /*10d110*/  LDCU UR58, c[0x0][0x3b8] ;  /* 0x00007700ff3a77ac */ /* 0x000f260008000800 */
[----:B------:R0:W-:Y:S01]  /*10d120*/  STL [R1+0x30], R6 ;  /* 0x0000300601007387 */ /* 0x0001e20000100800 */
[----:B------:R-:W-:Y:S01]  /*10d130*/  ISETP.LT.AND P1, PT, R3, UR12, !P0 ;  /* 0x0000000c03007c0c */ /* 0x000fe2000c721270 */
[----:B------:R-:W1:Y:S01]  /*10d140*/  LDCU UR12, c[0x0][0x3b8] ;  /* 0x00007700ff0c77ac */ /* 0x000e620008000800 */
[----:B0-----:R-:W-:Y:S01]  /*10d150*/  VIADD R6, R6, UR43 ;  /* 0x0000002b06067c36 */ /* 0x001fe20008000000 */
[----:B------:R-:W-:Y:S01]  /*10d160*/  @P3 LOP3.LUT R18, R18, 0x8, RZ, 0xfc, !PT ;  /* 0x0000000812123812 */ /* 0x000fe200078efcff */
[----:B------:R-:W0:Y:S03]  /*10d170*/  LDCU UR43, c[0x0][0x3b8] ;  /* 0x00007700ff2b77ac */ /* 0x000e260008000800 */
[----:B------:R1:W-:Y:S02]  /*10d180*/  STL [R1+0x34], R6 ;  /* 0x0000340601007387 */ /* 0x0003e40000100800 */
[----:B-1----:R-:W-:Y:S01]  /*10d190*/  VIADD R6, R6, UR28 ;  /* 0x0000001c06067c36 */ /* 0x002fe20008000000 */
[----:B------:R-:W-:Y:S01]  /*10d1a0*/  LOP3.LUT R18, R18, 0xfffffffb, RZ, 0xc0, !PT ;  /* 0xfffffffb12127812 */ /* 0x000fe200078ec0ff */
[----:B------:R-:W1:Y:S03]  /*10d1b0*/  LDCU UR28, c[0x0][0x3b8] ;  /* 0x00007700ff1c77ac */ /* 0x000e660008000800 */
[----:B------:R0:W-:Y:S02]  /*10d1c0*/  STL [R1+0x38], R6 ;  /* 0x0000380601007387 */ /* 0x0001e40000100800 */
[----:B0-----:R-:W-:Y:S01]  /*10d1d0*/  VIADD R6, R6, UR44 ;  /* 0x0000002c06067c36 */ /* 0x001fe20008000000 */
[----:B------:R-:W-:Y:S01]  /*10d1e0*/  @P2 LOP3.LUT R18, R18, 0x4, RZ, 0xfc, !PT ;  /* 0x0000000412122812 */ /* 0x000fe200078efcff */
[----:B------:R-:W0:Y:S03]  /*10d1f0*/  LDCU UR44, c[0x0][0x3b8] ;  /* 0x00007700ff2c77ac */ /* 0x000e260008000800 */
[----:B------:R1:W-:Y:S02]  /*10d200*/  STL [R1+0x3c], R6 ;  /* 0x00003c0601007387 */ /* 0x0003e40000100800 */
[----:B-1----:R-:W-:Y:S01]  /*10d210*/  VIADD R6, R6, UR6 ;  /* 0x0000000606067c36 */ /* 0x002fe20008000000 */
[----:B------:R-:W-:Y:S01]  /*10d220*/  ISETP.LT.AND P2, PT, R8, UR19, !P0 ;  /* 0x0000001308007c0c */ /* 0x000fe2000c741270 */
[----:B------:R-:W1:Y:S03]  /*10d230*/  LDCU UR19, c[0x0][0x3b8] ;  /* 0x00007700ff1377ac */ /* 0x000e660008000800 */
[----:B------:R0:W-:Y:S01]  /*10d240*/  STL [R1+0x40], R6 ;  /* 0x0000400601007387 */ /* 0x0001e20000100800 */
[----:B------:R-:W-:Y:S01]  /*10d250*/  LOP3.LUT R18, R18, 0xfffffffd, RZ, 0xc0, !PT ;  /* 0xfffffffd12127812 */ /* 0x000fe200078ec0ff */
[----:B------:R-:W1:Y:S01]  /*10d260*/  LDCU UR6, c[0x0][0x3b8] ;  /* 0x00007700ff0677ac */ /* 0x000e620008000800 */
[----:B0-----:R-:W-:-:S02]  /*10d270*/  VIADD R6, R6, UR12 ;  /* 0x0000000c06067c36 */ /* 0x001fc40008000000 */
[----:B------:R-:W-:Y:S01]  /*10d280*/  @P1 LOP3.LUT R18, R18, 0x2, RZ, 0xfc, !PT ;  /* 0x0000000212121812 */ /* 0x000fe200078efcff */
[----:B------:R-:W0:Y:S02]  /*10d290*/  LDCU UR12, c[0x0][0x3b8] ;  /* 0x00007700ff0c77ac */ /* 0x000e240008000800 */
[----:B------:R1:W-:Y:S04]  /*10d2a0*/  STL [R1+0x44], R6 ;  /* 0x0000440601007387 */ /* 0x0003e80000100800 */
[----:B------:R-:W4:Y:S04]  /*10d2b0*/  LDL.LU R10, [R1+0x168] ;  /* 0x00016800010a7983 */ /* 0x000f280000300800 */
[----:B------:R-:W4:Y:S01]  /*10d2c0*/  LDL.LU R13, [R1+0x154] ;  /* 0x00015400010d7983 */ /* 0x000f220000300800 */
[----:B------:R-:W-:Y:S01]  /*10d2d0*/  ISETP.LT.AND P1, PT, R7, UR21, !P0 ;  /* 0x0000001507007c0c */ /* 0x000fe2000c721270 */
[----:B------:R-:W0:Y:S01]  /*10d2e0*/  LDCU UR21, c[0x0][0x3b8] ;  /* 0x00007700ff1577ac */ /* 0x000e220008000800 */
[----:B-1----:R-:W-:Y:S01]  /*10d2f0*/  VIADD R6, R6, UR68 ;  /* 0x0000004406067c36 */ /* 0x002fe20008000000 */
[----:B------:R-:W-:-:S02]  /*10d300*/  ISETP.LT.AND P3, PT, R15, UR42, !P0 ;  /* 0x0000002a0f007c0c */ /* 0x000fc4000c761270 */
[----:B--2---:R-:W-:Y:S01]  /*10d310*/  LOP3.LUT R16, R16, 0xffff, RZ, 0xc0, !PT ;  /* 0x0000ffff10107812 */ /* 0x004fe200078ec0ff */
[----:B------:R-:W1:Y:S01]  /*10d320*/  LDCU UR42, c[0x0][0x3b8] ;  /* 0x00007700ff2a77ac */ /* 0x000e620008000800 */
[----:B------:R2:W-:Y:S01]  /*10d330*/  STL [R1+0x48], R6 ;  /* 0x0000480601007387 */ /* 0x0005e20000100800 */
[----:B------:R-:W-:Y:S02]  /*10d340*/  LOP3.LUT R17, R17, 0xbfffffff, RZ, 0xc0, !PT ;  /* 0xbfffffff11117812 */ /* 0x000fe400078ec0ff */
[----:B------:R-:W-:Y:S01]  /*10d350*/  LOP3.LUT R18, R18, 0xfffffffe, RZ, 0xc0, !PT ;  /* 0xfffffffe12127812 */ /* 0x000fe200078ec0ff */
[----:B------:R-:W0:Y:S01]  /*10d360*/  LDCU UR68, c[0x0][0x398] ;  /* 0x00007300ff4477ac */ /* 0x000e220008000800 */
[----:B--2---:R-:W-:Y:S01]  /*10d370*/  VIADD R6, R6, UR19 ;  /* 0x0000001306067c36 */ /* 0x004fe20008000000 */
[----:B------:R-:W-:Y:S01]  /*10d380*/  ISETP.LT.AND P0, PT, R5, UR24, !P0 ;  /* 0x0000001805007c0c */ /* 0x000fe2000c701270 */
[----:B------:R-:W2:Y:S03]  /*10d390*/  LDCU UR24, c[0x0][0x3b8] ;  /* 0x00007700ff1877ac */ /* 0x000ea60008000800 */
[----:B------:R0:W-:Y:S01]  /*10d3a0*/  STL [R1+0x4c], R6 ;  /* 0x00004c0601007387 */ /* 0x0001e20000100800 */
[----:B------:R-:W-:Y:S01]  /*10d3b0*/  @P2 LOP3.LUT R17, R17, 0x40000000, RZ, 0xfc, !PT ;  /* 0x4000000011112812 */ /* 0x000fe200078efcff */
[----:B------:R-:W1:Y:S01]  /*10d3c0*/  LDCU UR19, c[0x0][0x3b8] ;  /* 0x00007700ff1377ac */ /* 0x000e620008000800 */
[----:B0-----:R-:W-:-:S02]  /*10d3d0*/  VIADD R6, R6, UR21 ;  /* 0x0000001506067c36 */ /* 0x001fc40008000000 */
[----:B------:R-:W-:Y:S01]  /*10d3e0*/  LOP3.LUT R17, R17, 0xdfffffff, RZ, 0xc0, !PT ;  /* 0xdfffffff11117812 */ /* 0x000fe200078ec0ff */
[----:B------:R-:W0:Y:S02]  /*10d3f0*/  LDCU UR21, c[0x0][0x3b8] ;  /* 0x00007700ff1577ac */ /* 0x000e240008000800 */
[----:B------:R1:W-:Y:S02]  /*10d400*/  STL [R1+0x50], R6 ;  /* 0x0000500601007387 */ /* 0x0003e40000100800 */
[----:B-1----:R-:W-:Y:S01]  /*10d410*/  VIADD R6, R6, UR69 ;  /* 0x0000004506067c36 */ /* 0x002fe20008000000 */
[----:B------:R-:W-:Y:S01]  /*10d420*/  @P1 LOP3.LUT R17, R17, 0x20000000, RZ, 0xfc, !PT ;  /* 0x2000000011111812 */ /* 0x000fe200078efcff */
[----:B------:R-:W1:Y:S03]  /*10d430*/  LDCU UR69, c[0x0][0x398] ;  /* 0x00007300ff4577ac */ /* 0x000e660008000800 */
[----:B------:R0:W-:Y:S02]  /*10d440*/  STL [R1+0x54], R6 ;  /* 0x0000540601007387 */ /* 0x0001e40000100800 */
[----:B0-----:R-:W-:-:S05]  /*10d450*/  VIADD R6, R6, UR57 ;  /* 0x0000003906067c36 */ /* 0x001fca0008000000 */
[----:B------:R3:W-:Y:S02]  /*10d460*/  STL [R1+0x58], R6 ;  /* 0x0000580601007387 */ /* 0x0007e40000100800 */
[----:B---3--:R-:W-:-:S05]  /*10d470*/  VIADD R6, R6, UR53 ;  /* 0x0000003506067c36 */ /* 0x008fca0008000000 */
[----:B------:R2:W-:Y:S02]  /*10d480*/  STL [R1+0x5c], R6 ;  /* 0x00005c0601007387 */ /* 0x0005e40000100800 */
[----:B--2---:R-:W-:Y:S01]  /*10d490*/  VIADD R6, R6, UR24 ;  /* 0x0000001806067c36 */ /* 0x004fe20008000000 */
[----:B------:R-:W-:Y:S01]  /*10d4a0*/  LOP3.LUT R17, R17, 0xefffffff, RZ, 0xc0, !PT ;  /* 0xefffffff11117812 */ /* 0x000fe200078ec0ff */
[----:B------:R-:W0:Y:S03]  /*10d4b0*/  LDCU UR24, c[0x0][0x3b8] ;  /* 0x00007700ff1877ac */ /* 0x000e260008000800 */
[----:B------:R2:W-:Y:S02]  /*10d4c0*/  STL [R1+0x60], R6 ;  /* 0x0000600601007387 */ /* 0x0005e40000100800 */
[----:B--2---:R-:W-:Y:S01]  /*10d4d0*/  VIADD R6, R6, UR52 ;  /* 0x0000003406067c36 */ /* 0x004fe20008000000 */
[----:B------:R-:W-:Y:S01]  /*10d4e0*/  @P0 LOP3.LUT R17, R17, 0x10000000, RZ, 0xfc, !PT ;  /* 0x1000000011110812 */ /* 0x000fe200078efcff */
[----:B------:R-:W2:Y:S03]  /*10d4f0*/  LDCU.64 UR52, c[0x0][0x398] ;  /* 0x00007300ff3477ac */ /* 0x000ea60008000a00 */
[----:B------:R3:W-:Y:S02]  /*10d500*/  STL [R1+0x64], R6 ;  /* 0x0000640601007387 */ /* 0x0007e40000100800 */
[----:B---3--:R-:W-:Y:S01]  /*10d510*/  VIADD R6, R6, UR40 ;  /* 0x0000002806067c36 */ /* 0x008fe20008000000 */
[----:B------:R-:W-:Y:S01]  /*10d520*/  @P3 LOP3.LUT R18, R18, 0x1, RZ, 0xfc, !PT ;  /* 0x0000000112123812 */ /* 0x000fe200078efcff */
[----:B------:R-:W3:Y:S03]  /*10d530*/  LDCU UR40, c[0x0][0x3b8] ;  /* 0x00007700ff2877ac */ /* 0x000ee60008000800 */
[----:B------:R0:W-:Y:S02]  /*10d540*/  STL [R1+0x68], R6 ;  /* 0x0000680601007387 */ /* 0x0001e40000100800 */
[----:B0-----:R-:W-:-:S05]  /*10d550*/  VIADD R6, R6, UR51 ;  /* 0x0000003306067c36 */ /* 0x001fca0008000000 */
[----:B------:R0:W-:Y:S02]  /*10d560*/  STL [R1+0x6c], R6 ;  /* 0x00006c0601007387 */ /* 0x0001e40000100800 */
[----:B0-----:R-:W-:Y:S01]  /*10d570*/  VIADD R6, R6, UR50 ;  /* 0x0000003206067c36 */ /* 0x001fe20008000000 */
[----:B------:R-:W-:Y:S01]  /*10d580*/  LOP3.LUT R17, R17, 0xff7fffff, RZ, 0xc0, !PT ;  /* 0xff7fffff11117812 */ /* 0x000fe200078ec0ff */
[----:B------:R-:W0:Y:S03]  /*10d590*/  LDCU.64 UR50, c[0x0][0x398] ;  /* 0x00007300ff3277ac */ /* 0x000e260008000a00 */
[----:B------:R1:W-:Y:S02]  /*10d5a0*/  STL [R1+0x70], R6 ;  /* 0x0000700601007387 */ /* 0x0003e40000100800 */
[----:B-1----:R-:W-:-:S05]  /*10d5b0*/  VIADD R6, R6, UR47 ;  /* 0x0000002f06067c36 */ /* 0x002fca0008000000 */
[----:B------:R1:W-:Y:S02]  /*10d5c0*/  STL [R1+0x74], R6 ;  /* 0x0000740601007387 */ /* 0x0003e40000100800 */
[----:B-1----:R-:W-:Y:S01]  /*10d5d0*/  VIADD R6, R6, UR46 ;  /* 0x0000002e06067c36 */ /* 0x002fe20008000000 */
[----:B------:R-:W1:Y:S04]  /*10d5e0*/  LDCU.64 UR46, c[0x0][0x398] ;  /* 0x00007300ff2e77ac */ /* 0x000e680008000a00 */
[----:B------:R0:W-:Y:S02]  /*10d5f0*/  STL [R1+0x78], R6 ;  /* 0x0000780601007387 */ /* 0x0001e40000100800 */
[----:B0-----:R-:W-:-:S05]  /*10d600*/  VIADD R6, R6, UR42 ;  /* 0x0000002a06067c36 */ /* 0x001fca0008000000 */
[----:B------:R0:W-:Y:S02]  /*10d610*/  STL [R1+0x7c], R6 ;  /* 0x00007c0601007387 */ /* 0x0001e40000100800 */
[----:B0-----:R-:W-:Y:S01]  /*10d620*/  VIADD R6, R6, UR43 ;  /* 0x0000002b06067c36 */ /* 0x001fe20008000000 */
[----:B------:R-:W0:Y:S04]  /*10d630*/  LDCU.64 UR42, c[0x0][0x398] ;  /* 0x00007300ff2a77ac */ /* 0x000e280008000a00 */
[----:B------:R4:W-:Y:S02]  /*10d640*/  STL [R1+0x80], R6 ;  /* 0x0000800601007387 */ /* 0x0009e40000100800 */
[----:B----4-:R-:W-:Y:S01]  /*10d650*/  VIADD R6, R6, UR58 ;  /* 0x0000003a06067c36 */ /* 0x010fe20008000000 */
[----:B------:R-:W4:Y:S04]  /*10d660*/  LDCU.64 UR58, c[0x0][0x398] ;  /* 0x00007300ff3a77ac */ /* 0x000f280008000a00 */
[----:B------:R-:W-:Y:S01]  /*10d670*/  STL [R1+0x84], R6 ;  /* 0x0000840601007387 */ /* 0x000fe20000100800 */
[----:B------:R-:W-:-:S02]  /*10d680*/  LOP3.LUT R10, R10, 0xffff, RZ, 0xc0, !PT ;  /* 0x0000ffff0a0a7812 */ /* 0x000fc400078ec0ff */
[----:B------:R-:W-:-:S03]  /*10d690*/  LOP3.LUT R13, R13, 0xffff, RZ, 0xc0, !PT ;  /* 0x0000ffff0d0d7812 */ /* 0x000fc600078ec0ff */
[----:B------:R0:W-:Y:S04]  /*10d6a0*/  STL [R1+0x29f0], R10 ;  /* 0x0029f00a01007387 */ /* 0x0001e80000100800 */
[----:B------:R-:W-:Y:S04]  /*10d6b0*/  STL [R1+0x29fc], R13 ;  /* 0x0029fc0d01007387 */ /* 0x000fe80000100800 */
[----:B------:R1:W-:Y:S01]  /*10d6c0*/  STL [R1+0x29ec], R16 ;  /* 0x0029ec1001007387 */ /* 0x0003e20000100800 */
[----:B0-----:R-:W-:-:S03]  /*10d6d0*/  PRMT R10, R10, 0x3340, R16 ;  /* 0x000033400a0a7816 */ /* 0x001fc60000000010 */
[----:B-1----:R-:W3:Y:S01]  /*10d6e0*/  LDL.LU R16, [R1+0x5178] ;  /* 0x0051780001107983 */ /* 0x002ee20000300800 */
[----:B------:R-:W-:-:S04]  /*10d6f0*/  PRMT R13, R13, 0x3340, R1 ;  /* 0x000033400d0d7816 */ /* 0x000fc80000000001 */
[----:B------:R-:W-:Y:S01]  /*10d700*/  PRMT R13, R10, 0x5410, R13 ;  /* 0x000054100a0d7816 */ /* 0x000fe2000000000d */
[----:B------:R-:W-:-:S05]  /*10d710*/  VIADD R10, R9, 0x24 ;  /* 0x00000024090a7836 */ /* 0x000fca0000000000 */
[----:B------:R-:W-:-:S04]  /*10d720*/  ISETP.GE.AND P0, PT, R10, UR29, PT ;  /* 0x0000001d0a007c0c */ /* 0x000fc8000bf06270 */
[----:B------:R-:W-:Y:S02]  /*10d730*/  ISETP.LT.AND P3, PT, R11, UR42, !P0 ;  /* 0x0000002a0b007c0c */ /* 0x000fe4000c761270 */
[----:B------:R-:W-:Y:S01]  /*10d740*/  ISETP.LT.AND P2, PT, R2, UR76, !P0 ;  /* 0x0000004c02007c0c */ /* 0x000fe2000c741270 */
[----:B------:R-:W0:Y:S01]  /*10d750*/  LDCU UR76, c[0x0][0x398] ;  /* 0x00007300ff4c77ac */ /* 0x000e220008000800 */
[----:B------:R-:W-:Y:S01]  /*10d760*/  ISETP.LT.AND P1, PT, R0, UR77, !P0 ;  /* 0x0000004d00007c0c */ /* 0x000fe2000c721270 */
[----:B------:R-:W1:Y:S08]  /*10d770*/  LDCU UR77, c[0x0][0x398] ;  /* 0x00007300ff4d77ac */ /* 0x000e700008000800 */
[----:B------:R-:W-:-:S04]  /*10d780*/  @P3 LOP3.LUT R17, R17, 0x800000, RZ, 0xfc, !PT ;  /* 0x0080000011113812 */ /* 0x000fc800078efcff */
[----:B------:R-:W-:-:S04]  /*10d790*/  LOP3.LUT R17, R17, 0xf7ffffff, RZ, 0xc0, !PT ;  /* 0xf7ffffff11117812 */ /* 0x000fc800078ec0ff */
[----:B------:R-:W-:-:S04]  /*10d7a0*/  @P2 LOP3.LUT R17, R17, 0x8000000, RZ, 0xfc, !PT ;  /* 0x0800000011112812 */ /* 0x000fc800078efcff */
[----:B------:R-:W-:-:S04]  /*10d7b0*/  LOP3.LUT R17, R17, 0xfbffffff, RZ, 0xc0, !PT ;  /* 0xfbffffff11117812 */ /* 0x000fc800078ec0ff */
[----:B------:R-:W-:Y:S02]  /*10d7c0*/  @P1 LOP3.LUT R17, R17, 0x4000000, RZ, 0xfc, !PT ;  /* 0x0400000011111812 */ /* 0x000fe400078efcff */
[----:B------:R-:W-:Y:S01]  /*10d7d0*/  ISETP.LT.AND P1, PT, R3, UR74, !P0 ;  /* 0x0000004a03007c0c */ /* 0x000fe2000c721270 */
[----:B------:R-:W-:Y:S01]  /*10d7e0*/  VIADD R6, R6, UR28 ;  /* 0x0000001c06067c36 */ /* 0x000fe20008000000 */
[----:B------:R-:W-:Y:S01]  /*10d7f0*/  ISETP.LT.AND P3, PT, R15, UR75, !P0 ;  /* 0x0000004b0f007c0c */ /* 0x000fe2000c761270 */
[----:B------:R-:W1:Y:S01]  /*10d800*/  LDCU UR75, c[0x0][0x398] ;  /* 0x00007300ff4b77ac */ /* 0x000e620008000800 */
[----:B------:R-:W-:Y:S02]  /*10d810*/  LOP3.LUT R17, R17, 0xfdffffff, RZ, 0xc0, !PT ;  /* 0xfdffffff11117812 */ /* 0x000fe400078ec0ff */
[----:B0-----:R-:W-:Y:S01]  /*10d820*/  ISETP.LT.AND P2, PT, R8, UR76, !P0 ;  /* 0x0000004c08007c0c */ /* 0x001fe2000c741270 */
[----:B------:R0:W-:Y:S01]  /*10d830*/  STL [R1+0x88], R6 ;  /* 0x0000880601007387 */ /* 0x0001e20000100800 */
[----:B------:R-:W2:Y:S01]  /*10d840*/  LDCU UR76, c[0x0][0x398] ;  /* 0x00007300ff4c77ac */ /* 0x000ea20008000800 */
[----:B------:R-:W2:Y:S04]  /*10d850*/  LDCU UR74, c[0x0][0x398] ;  /* 0x00007300ff4a77ac */ /* 0x000ea80008000800 */
[----:B------:R-:W-:Y:S01]  /*10d860*/  @P1 LOP3.LUT R17, R17, 0x2000000, RZ, 0xfc, !PT ;  /* 0x0200000011111812 */ /* 0x000fe200078efcff */
[----:B------:R-:W-:Y:S01]  /*10d870*/  VIADD R10, R9, 0x22 ;  /* 0x00000022090a7836 */ /* 0x000fe20000000000 */
[----:B------:R-:W2:Y:S02]  /*10d880*/  LDCU.64 UR28, c[0x0][0x398] ;  /* 0x00007300ff1c77ac */ /* 0x000ea40008000a00 */
[----:B------:R-:W-:-:S04]  /*10d890*/  LOP3.LUT R17, R17, 0xfeffffff, RZ, 0xc0, !PT ;  /* 0xfeffffff11117812 */ /* 0x000fc800078ec0ff */
[----:B------:R-:W-:Y:S02]  /*10d8a0*/  @P3 LOP3.LUT R17, R17, 0x1000000, RZ, 0xfc, !PT ;  /* 0x0100000011113812 */ /* 0x000fe400078efcff */
[----:B-1----:R-:W-:Y:S01]  /*10d8b0*/  ISETP.LT.AND P1, PT, R7, UR77, !P0 ;  /* 0x0000004d07007c0c */ /* 0x002fe2000c721270 */
[----:B0-----:R-:W-:Y:S01]  /*10d8c0*/  VIADD R6, R6, UR56 ;  /* 0x0000003806067c36 */ /* 0x001fe20008000000 */
[----:B------:R-:W-:Y:S01]  /*10d8d0*/  LOP3.LUT R17, R17, 0xffbfffff, RZ, 0xc0, !PT ;  /* 0xffbfffff11117812 */ /* 0x000fe200078ec0ff */
[----:B------:R-:W0:Y:S03]  /*10d8e0*/  LDCU UR77, c[0x0][0x398] ;  /* 0x00007300ff4d77ac */ /* 0x000e260008000800 */
[----:B------:R-:W-:Y:S01]  /*10d8f0*/  @P2 LOP3.LUT R17, R17, 0x400000, RZ, 0xfc, !PT ;  /* 0x0040000011112812 */ /* 0x000fe200078efcff */
[----:B------:R-:W1:Y:S01]  /*10d900*/  LDCU.64 UR56, c[0x0][0x398] ;  /* 0x00007300ff3877ac */ /* 0x000e620008000a00 */
[----:B------:R-:W-:-:S02]  /*10d910*/  ISETP.LT.AND P0, PT, R5, UR13, !P0 ;  /* 0x0000000d05007c0c */ /* 0x000fc4000c701270 */
[----:B------:R-:W-:Y:S01]  /*10d920*/  LOP3.LUT R17, R17, 0xffdfffff, RZ, 0xc0, !PT ;  /* 0xffdfffff11117812 */ /* 0x000fe200078ec0ff */
[----:B------:R-:W-:Y:S03]  /*10d930*/  STL [R1+0x8c], R6 ;  /* 0x00008c0601007387 */ /* 0x000fe60000100800 */
[----:B------:R-:W-:Y:S01]  /*10d940*/  @P1 LOP3.LUT R17, R17, 0x200000, RZ, 0xfc, !PT ;  /* 0x0020000011111812 */ /* 0x000fe200078efcff */
[----:B------:R0:W-:Y:S03]  /*10d950*/  STL [R1+0xdc], R13 ;  /* 0x0000dc0d01007387 */ /* 0x0001e60000100800 */
[----:B------:R-:W-:Y:S01]  /*10d960*/  LOP3.LUT R17, R17, 0xffefffff, RZ, 0xc0, !PT ;  /* 0xffefffff11117812 */ /* 0x000fe200078ec0ff */
[----:B0-----:R-:W-:-:S03]  /*10d970*/  VIADD R13, R9, 0x23 ;  /* 0x00000023090d7836 */ /* 0x001fc60000000000 */
[----:B------:R-:W-:Y:S02]  /*10d980*/  @P0 LOP3.LUT R17, R17, 0x100000, RZ, 0xfc, !PT ;  /* 0x0010000011110812 */ /* 0x000fe400078efcff */
[----:B------:R-:W-:-:S04]  /*10d990*/  ISETP.GE.AND P0, PT, R13, UR41, PT ;  /* 0x000000290d007c0c */ /* 0x000fc8000bf06270 */
[----:B------:R-:W-:Y:S02]  /*10d9a0*/  ISETP.LT.AND P1, PT, R11, UR46, !P0 ;  /* 0x0000002e0b007c0c */ /* 0x000fe4000c721270 */
[----:B------:R-:W-:Y:S01]  /*10d9b0*/  ISETP.LT.AND P3, PT, R2, UR75, !P0 ;  /* 0x0000004b02007c0c */ /* 0x000fe2000c761270 */
[----:B------:R-:W0:Y:S01]  /*10d9c0*/  LDCU UR75, c[0x0][0x398] ;  /* 0x00007300ff4b77ac */ /* 0x000e220008000800 */
[----:B------:R-:W-:Y:S02]  /*10d9d0*/  LOP3.LUT R17, R17, 0xffff7fff, RZ, 0xc0, !PT ;  /* 0xffff7fff11117812 */ /* 0x000fe400078ec0ff */
[----:B--2---:R-:W-:Y:S01]  /*10d9e0*/  ISETP.LT.AND P2, PT, R0, UR76, !P0 ;  /* 0x0000004c00007c0c */ /* 0x004fe2000c741270 */
[----:B------:R-:W2:Y:S06]  /*10d9f0*/  LDCU UR76, c[0x0][0x398] ;  /* 0x00007300ff4c77ac */ /* 0x000eac0008000800 */
[----:B------:R-:W-:-:S04]  /*10da00*/  @P1 LOP3.LUT R17, R17, 0x8000, RZ, 0xfc, !PT ;  /* 0x0000800011111812 */ /* 0x000fc800078efcff */
[----:B------:R-:W-:-:S04]  /*10da10*/  LOP3.LUT R17, R17, 0xfff7ffff, RZ, 0xc0, !PT ;  /* 0xfff7ffff11117812 */ /* 0x000fc800078ec0ff */
[----:B------:R-:W-:Y:S02]  /*10da20*/  @P3 LOP3.LUT R17, R17, 0x80000, RZ, 0xfc, !PT ;  /* 0x0008000011113812 */ /* 0x000fe400078efcff */
[----:B------:R-:W-:Y:S01]  /*10da30*/  ISETP.LT.AND P1, PT, R3, UR77, !P0 ;  /* 0x0000004d03007c0c */ /* 0x000fe2000c721270 */
[----:B------:R-:W1:Y:S01]  /*10da40*/  LDCU UR77, c[0x0][0x398] ;  /* 0x00007300ff4d77ac */ /* 0x000e620008000800 */
[----:B------:R-:W-:-:S04]  /*10da50*/  LOP3.LUT R17, R17, 0xfffbffff, RZ, 0xc0, !PT ;  /* 0xfffbffff11117812 */ /* 0x000fc800078ec0ff */
[----:B------:R-:W-:-:S04]  /*10da60*/  @P2 LOP3.LUT R17, R17, 0x40000, RZ, 0xfc, !PT ;  /* 0x0004000011112812 */ /* 0x000fc800078efcff */
[----:B------:R-:W-:-:S04]  /*10da70*/  LOP3.LUT R17, R17, 0xfffdffff, RZ, 0xc0, !PT ;  /* 0xfffdffff11117812 */ /* 0x000fc800078ec0ff */
[----:B------:R-:W-:Y:S02]  /*10da80*/  @P1 LOP3.LUT R17, R17, 0x20000, RZ, 0xfc, !PT ;  /* 0x0002000011111812 */ /* 0x000fe400078efcff */
[----:B------:R-:W-:Y:S01]  /*10da90*/  ISETP.LT.AND P1, PT, R15, UR74, !P0 ;  /* 0x0000004a0f007c0c */ /* 0x000fe2000c721270 */
[----:B------:R-:W1:Y:S01]  /*10daa0*/  LDCU UR74, c[0x0][0x398] ;  /* 0x00007300ff4a77ac */ /* 0x000e620008000800 */
[----:B0-----:R-:W-:Y:S02]  /*10dab0*/  ISETP.LT.AND P3, PT, R8, UR75, !P0 ;  /* 0x0000004b08007c0c */ /* 0x001fe4000c761270 */
[----:B------:R-:W-:Y:S01]  /*10dac0*/  LOP3.LUT R17, R17, 0xfffeffff, RZ, 0xc0, !PT ;  /* 0xfffeffff11117812 */ /* 0x000fe200078ec0ff */
[----:B------:R-:W0:Y:S01]  /*10dad0*/  LDCU UR75, c[0x0][0x398] ;  /* 0x00007300ff4b77ac */ /* 0x000e220008000800 */
[----:B--2---:R-:W-:Y:S01]  /*10dae0*/  ISETP.LT.AND P2, PT, R7, UR76, !P0 ;  /* 0x0000004c07007c0c */ /* 0x004fe2000c741270 */
[----:B------:R-:W2:Y:S06]  /*10daf0*/  LDCU UR76, c[0x0][0x398] ;  /* 0x00007300ff4c77ac */ /* 0x000eac0008000800 */
[----:B------:R-:W-:-:S04]  /*10db00*/  @P1 LOP3.LUT R17, R17, 0x10000, RZ, 0xfc, !PT ;  /* 0x0001000011111812 */ /* 0x000fc800078efcff */
[----:B------:R-:W-:-:S04]  /*10db10*/  LOP3.LUT R17, R17, 0xffffbfff, RZ, 0xc0, !PT ;  /* 0xffffbfff11117812 */ /* 0x000fc800078ec0ff */
[----:B------:R-:W-:Y:S02]  /*10db20*/  @P3 LOP3.LUT R17, R17, 0x4000, RZ, 0xfc, !PT ;  /* 0x0000400011113812 */ /* 0x000fe400078efcff */
[----:B-1----:R-:W-:Y:S01]  /*10db30*/  ISETP.LT.AND P1, PT, R5, UR77, !P0 ;  /* 0x0000004d05007c0c */ /* 0x002fe2000c721270 */
[----:B------:R-:W1:Y:S01]  /*10db40*/  LDCU UR77, c[0x0][0x398] ;  /* 0x00007300ff4d77ac */ /* 0x000e620008000800 */
[----:B------:R-:W-:-:S04]  /*10db50*/  LOP3.LUT R17, R17, 0xffffdfff, RZ, 0xc0, !PT ;  /* 0xffffdfff11117812 */ /* 0x000fc800078ec0ff */
[----:B------:R-:W-:Y:S02]  /*10db60*/  @P2 LOP3.LUT R17, R17, 0x2000, RZ, 0xfc, !PT ;  /* 0x0000200011112812 */ /* 0x000fe400078efcff */
[----:B------:R-:W-:Y:S02]  /*10db70*/  ISETP.GE.AND P0, PT, R10, UR43, PT ;  /* 0x0000002b0a007c0c */ /* 0x000fe4000bf06270 */
[----:B------:R-:W-:-:S04]  /*10db80*/  LOP3.LUT R17, R17, 0xffffefff, RZ, 0xc0, !PT ;  /* 0xffffefff11117812 */ /* 0x000fc800078ec0ff */
[----:B------:R-:W-:Y:S02]  /*10db90*/  @P1 LOP3.LUT R17, R17, 0x1000, RZ, 0xfc, !PT ;  /* 0x0000100011111812 */ /* 0x000fe400078efcff */
[----:B------:R-:W-:Y:S02]  /*10dba0*/  ISETP.LT.AND P1, PT, R11, UR52, !P0 ;  /* 0x000000340b007c0c */ /* 0x000fe4000c721270 */
[----:B------:R-:W-:Y:S02]  /*10dbb0*/  ISETP.LT.AND P3, PT, R2, UR74, !P0 ;  /* 0x0000004a02007c0c */ /* 0x000fe4000c761270 */
[----:B------:R-:W-:Y:S02]  /*10dbc0*/  LOP3.LUT R17, R17, 0xffffff7f, RZ, 0xc0, !PT ;  /* 0xffffff7f11117812 */ /* 0x000fe400078ec0ff */
[----:B0-----:R-:W-:-:S07]  /*10dbd0*/  ISETP.LT.AND P2, PT, R0, UR75, !P0 ;  /* 0x0000004b00007c0c */ /* 0x001fce000c741270 */
[----:B------:R-:W-:-:S04]  /*10dbe0*/  @P1 LOP3.LUT R17, R17, 0x80, RZ, 0xfc, !PT ;  /* 0x0000008011111812 */ /* 0x000fc800078efcff */
[----:B------:R-:W-:-:S04]  /*10dbf0*/  LOP3.LUT R17, R17, 0xfffff7ff, RZ, 0xc0, !PT ;  /* 0xfffff7ff11117812 */ /* 0x000fc800078ec0ff */
[----:B------:R-:W-:Y:S02]  /*10dc00*/  @P3 LOP3.LUT R17, R17, 0x800, RZ, 0xfc, !PT ;  /* 0x0000080011113812 */ /* 0x000fe400078efcff */
[----:B--2---:R-:W-:Y:S02]  /*10dc10*/  ISETP.LT.AND P1, PT, R3, UR76, !P0 ;  /* 0x0000004c03007c0c */ /* 0x004fe4000c721270 */
[----:B------:R-:W-:-:S04]  /*10dc20*/  LOP3.LUT R17, R17, 0xfffffbff, RZ, 0xc0, !PT ;  /* 0xfffffbff11117812 */ /* 0x000fc800078ec0ff */
[----:B------:R-:W-:Y:S02]  /*10dc30*/  @P2 LOP3.LUT R17, R17, 0x400, RZ, 0xfc, !PT ;  /* 0x0000040011112812 */ /* 0x000fe400078efcff */
[----:B-1----:R-:W-:Y:S02]  /*10dc40*/  ISETP.LT.AND P3, PT, R15, UR77, !P0 ;  /* 0x0000004d0f007c0c */ /* 0x002fe4000c761270 */
[----:B------:R-:W-:-:S04]  /*10dc50*/  LOP3.LUT R17, R17, 0xfffffdff, RZ, 0xc0, !PT ;  /* 0xfffffdff11117812 */ /* 0x000fc800078ec0ff */
[----:B------:R-:W-:Y:S02]  /*10dc60*/  @P1 LOP3.LUT R17, R17, 0x200, RZ, 0xfc, !PT ;  /* 0x0000020011111812 */ /* 0x000fe400078efcff */
[----:B------:R-:W-:Y:S02]  /*10dc70*/  ISETP.LT.AND P2, PT, R8, UR20, !P0 ;  /* 0x0000001408007c0c */ /* 0x000fe4000c741270 */
[----:B------:R-:W-:-:S04]  /*10dc80*/  LOP3.LUT R17, R17, 0xfffffeff, RZ, 0xc0, !PT ;  /* 0xfffffeff11117812 */ /* 0x000fc800078ec0ff */
[----:B------:R-:W-:Y:S02]  /*10dc90*/  @P3 LOP3.LUT R17, R17, 0x100, RZ, 0xfc, !PT ;  /* 0x0000010011113812 */ /* 0x000fe400078efcff */
[----:B------:R-:W-:Y:S02]  /*10dca0*/  ISETP.LT.AND P1, PT, R7, UR18, !P0 ;  /* 0x0000001207007c0c */ /* 0x000fe4000c721270 */
[----:B------:R-:W-:-:S04]  /*10dcb0*/  LOP3.LUT R17, R17, 0xffffffbf, RZ, 0xc0, !PT ;  /* 0xffffffbf11117812 */ /* 0x000fc800078ec0ff */
[----:B------:R-:W-:Y:S02]  /*10dcc0*/  @P2 LOP3.LUT R17, R17, 0x40, RZ, 0xfc, !PT ;  /* 0x0000004011112812 */ /* 0x000fe400078efcff */
[----:B------:R-:W-:Y:S02]  /*10dcd0*/  ISETP.LT.AND P0, PT, R5, UR17, !P0 ;  /* 0x0000001105007c0c */ /* 0x000fe4000c701270 */
[----:B------:R-:W-:-:S04]  /*10dce0*/  LOP3.LUT R17, R17, 0xffffffdf, RZ, 0xc0, !PT ;  /* 0xffffffdf11117812 */ /* 0x000fc800078ec0ff */
[----:B------:R-:W-:Y:S01]  /*10dcf0*/  @P1 LOP3.LUT R17, R17, 0x20, RZ, 0xfc, !PT ;  /* 0x0000002011111812 */ /* 0x000fe200078efcff */
[----:B------:R-:W-:-:S03]  /*10dd00*/  VIADD R13, R9, 0x21 ;  /* 0x00000021090d7836 */ /* 0x000fc60000000000 */
[----:B------:R-:W-:-:S04]  /*10dd10*/  LOP3.LUT R17, R17, 0xffffffef, RZ, 0xc0, !PT ;  /* 0xffffffef11117812 */ /* 0x000fc800078ec0ff */
[----:B------:R-:W-:Y:S02]  /*10dd20*/  @P0 LOP3.LUT R17, R17, 0x10, RZ, 0xfc, !PT ;  /* 0x0000001011110812 */ /* 0x000fe400078efcff */
[----:B------:R-:W-:-:S04]  /*10dd30*/  ISETP.GE.AND P0, PT, R13, UR47, PT ;  /* 0x0000002f0d007c0c */ /* 0x000fc8000bf06270 */
[----:B------:R-:W-:Y:S02]  /*10dd40*/  ISETP.LT.AND P1, PT, R2, UR16, !P0 ;  /* 0x0000001002007c0c */ /* 0x000fe4000c721270 */
[----:B------:R-:W-:Y:S02]  /*10dd50*/  ISETP.LT.AND P2, PT, R11, UR28, !P0 ;  /* 0x0000001c0b007c0c */ /* 0x000fe4000c741270 */
[----:B------:R-:W-:Y:S02]  /*10dd60*/  ISETP.LT.AND P3, PT, R0, UR10, !P0 ;  /* 0x0000000a00007c0c */ /* 0x000fe4000c761270 */
[----:B------:R-:W-:-:S07]  /*10dd70*/  LOP3.LUT R17, R17, 0xfffffff7, RZ, 0xc0, !PT ;  /* 0xfffffff711117812 */ /* 0x000fce00078ec0ff */
[----:B------:R-:W-:-:S04]  /*10dd80*/  @P1 LOP3.LUT R17, R17, 0x8, RZ, 0xfc, !PT ;  /* 0x0000000811111812 */ /* 0x000fc800078efcff */
[----:B------:R-:W-:-:S04]  /*10dd90*/  LOP3.LUT R17, R17, 0xfffffffb, RZ, 0xc0, !PT ;  /* 0xfffffffb11117812 */ /* 0x000fc800078ec0ff */
[----:B------:R-:W-:Y:S02]  /*10dda0*/  @P3 LOP3.LUT R17, R17, 0x4, RZ, 0xfc, !PT ;  /* 0x0000000411113812 */ /* 0x000fe400078efcff */
[----:B------:R-:W-:Y:S02]  /*10ddb0*/  ISETP.LT.AND P3, PT, R8, UR33, !P0 ;  /* 0x0000002108007c0c */ /* 0x000fe4000c761270 */
[----:B------:R-:W-:Y:S02]  /*10ddc0*/  ISETP.LT.AND P1, PT, R15, UR4, !P0 ;  /* 0x000000040f007c0c */ /* 0x000fe4000c721270 */
[----:B------:R-:W-:Y:S01]  /*10ddd0*/  LOP3.LUT R17, R17, 0xfffffffd, RZ, 0xc0, !PT ;  /* 0xfffffffd11117812 */ /* 0x000fe200078ec0ff */
[----:B------:R-:W-:Y:S01]  /*10dde0*/  VIADD R6, R6, UR54 ;  /* 0x0000003606067c36 */ /* 0x000fe20008000000 */
[----:B---3--:R-:W-:-:S04]  /*10ddf0*/  LOP3.LUT R16, R16, 0x7fffffff, RZ, 0xc0, !PT ;  /* 0x7fffffff10107812 */ /* 0x008fc800078ec0ff */
[----:B------:R-:W-:Y:S02]  /*10de00*/  @P2 LOP3.LUT R16, R16, 0x80000000, RZ, 0xfc, !PT ;  /* 0x8000000010102812 */ /* 0x000fe400078efcff */
[----:B------:R-:W-:Y:S01]  /*10de10*/  ISETP.LT.AND P2, PT, R3, UR7, !P0 ;  /* 0x0000000703007c0c */ /* 0x000fe2000c741270 */
[----:B------:R0:W-:Y:S01]  /*10de20*/  STL [R1+0x90], R6 ;  /* 0x0000900601007387 */ /* 0x0001e20000100800 */
[----:B------:R-:W-:-:S04]  /*10de30*/  LOP3.LUT R16, R16, 0xbfffffff, RZ, 0xc0, !PT ;  /* 0xbfffffff10107812 */ /* 0x000fc800078ec0ff */
[----:B------:R-:W-:-:S07]  /*10de40*/  @P3 LOP3.LUT R16, R16, 0x40000000, RZ, 0xfc, !PT ;  /* 0x4000000010103812 */ /* 0x000fce00078efcff */
[----:B------:R-:W-:Y:S02]  /*10de50*/  @P2 LOP3.LUT R17, R17, 0x2, RZ, 0xfc, !PT ;  /* 0x0000000211112812 */ /* 0x000fe400078efcff */
[----:B------:R-:W-:Y:S01]  /*10de60*/  ISETP.LT.AND P2, PT, R7, UR32, !P0 ;  /* 0x0000002007007c0c */ /* 0x000fe2000c741270 */
[----:B0-----:R-:W-:Y:S01]  /*10de70*/  VIADD R6, R6, UR55 ;  /* 0x0000003706067c36 */ /* 0x001fe20008000000 */
[----:B------:R-:W-:Y:S01]  /*10de80*/  LOP3.LUT R17, R17, 0xfffffffe, RZ, 0xc0, !PT ;  /* 0xfffffffe11117812 */ /* 0x000fe200078ec0ff */
[----:B------:R-:W0:Y:S01]  /*10de90*/  LDCU.64 UR54, c[0x0][0x398] ;  /* 0x00007300ff3677ac */ /* 0x000e220008000a00 */
[----:B------:R-:W-:Y:S02]  /*10dea0*/  LOP3.LUT R16, R16, 0xdfffffff, RZ, 0xc0, !PT ;  /* 0xdfffffff10107812 */ /* 0x000fe400078ec0ff */
[----:B------:R-:W-:Y:S02]  /*10deb0*/  @P1 LOP3.LUT R17, R17, 0x1, RZ, 0xfc, !PT ;  /* 0x0000000111111812 */ /* 0x000fe400078efcff */
[----:B------:R-:W-:Y:S01]  /*10dec0*/  ISETP.LT.AND P1, PT, R5, UR30, !P0 ;  /* 0x0000001e05007c0c */ /* 0x000fe2000c721270 */
[----:B------:R-:W-:-:S04]  /*10ded0*/  VIADD R10, R9, 0x20 ;  /* 0x00000020090a7836 */ /* 0x000fc80000000000 */
[----:B------:R-:W-:Y:S02]  /*10dee0*/  @P2 LOP3.LUT R16, R16, 0x20000000, RZ, 0xfc, !PT ;  /* 0x2000000010102812 */ /* 0x000fe400078efcff */
[----:B------:R-:W-:Y:S02]  /*10def0*/  ISETP.GE.AND P0, PT, R10, UR53, PT ;  /* 0x000000350a007c0c */ /* 0x000fe4000bf06270 */
[----:B------:R-:W-:-:S04]  /*10df00*/  LOP3.LUT R16, R16, 0xefffffff, RZ, 0xc0, !PT ;  /* 0xefffffff10107812 */ /* 0x000fc800078ec0ff */
[----:B------:R-:W-:Y:S02]  /*10df10*/  @P1 LOP3.LUT R16, R16, 0x10000000, RZ, 0xfc, !PT ;  /* 0x1000000010101812 */ /* 0x000fe400078efcff */
[----:B0-----:R-:W-:Y:S02]  /*10df20*/  ISETP.LT.AND P1, PT, R11, UR54, !P0 ;  /* 0x000000360b007c0c */ /* 0x001fe4000c721270 */
[----:B------:R-:W-:Y:S02]  /*10df30*/  ISETP.LT.AND P3, PT, R2, UR27, !P0 ;  /* 0x0000001b02007c0c */ /* 0x000fe4000c761270 */
[----:B------:R-:W-:Y:S02]  /*10df40*/  LOP3.LUT R16, R16, 0xff7fffff, RZ, 0xc0, !PT ;  /* 0xff7fffff10107812 */ /* 0x000fe400078ec0ff */
[----:B------:R-:W-:-:S07]  /*10df50*/  ISETP.LT.AND P2, PT, R0, UR25, !P0 ;  /* 0x0000001900007c0c */ /* 0x000fce000c741270 */
[----:B------:R-:W-:-:S04]  /*10df60*/  @P1 LOP3.LUT R16, R16, 0x800000, RZ, 0xfc, !PT ;  /* 0x0080000010101812 */ /* 0x000fc800078efcff */
        /* <DEDUP_REMOVED lines=41> */
[----:B------:R-:W-:Y:S01]  /*10e200*/  LOP3.LUT R16, R16, 0xffffdfff, RZ, 0xc0, !PT ;  /* 0xffffdfff10107812 */ /* 0x000fe200078ec0ff */
[----:B------:R-:W-:-:S03]  /*10e210*/  VIADD R10, R9, 0x1e ;  /* 0x0000001e090a7836 */ /* 0x000fc60000000000 */
[----:B------:R-:W-:Y:S02]  /*10e220*/  @P2 LOP3.LUT R16, R16, 0x2000, RZ, 0xfc, !PT ;  /* 0x0000200010102812 */ /* 0x000fe400078efcff */
[----:B------:R-:W-:Y:S02]  /*10e230*/  ISETP.GE.AND P0, PT, R10, UR55, PT ;  /* 0x000000370a007c0c */ /* 0x000fe4000bf06270 */
[----:B------:R-:W-:-:S04]  /*10e240*/  LOP3.LUT R16, R16, 0xffffefff, RZ, 0xc0, !PT ;  /* 0xffffefff10107812 */ /* 0x000fc800078ec0ff */
[----:B------:R-:W-:Y:S02]  /*10e250*/  @P1 LOP3.LUT R16, R16, 0x1000, RZ, 0xfc, !PT ;  /* 0x0000100010101812 */ /* 0x000fe400078efcff */
        /* <DEDUP_REMOVED lines=8> */
[----:B------:R-:W-:Y:S01]  /*10e2e0*/  LOP3.LUT R16, R16, 0xffffff7f, RZ, 0xc0, !PT ;  /* 0xffffff7f10107812 */ /* 0x000fe200078ec0ff */
[----:B------:R0:W-:Y:S03]  /*10e2f0*/  STL [R1+0x94], R6 ;  /* 0x0000940601007387 */ /* 0x0001e60000100800 */
[----:B------:R-:W-:Y:S02]  /*10e300*/  @P2 LOP3.LUT R16, R16, 0x80, RZ, 0xfc, !PT ;  /* 0x0000008010102812 */ /* 0x000fe400078efcff */
[----:B----4-:R-:W-:-:S02]  /*10e310*/  ISETP.LT.AND P3, PT, R11, UR58, !P0 ;  /* 0x0000003a0b007c0c */ /* 0x010fc4000c761270 */
[----:B------:R-:W-:Y:S01]  /*10e320*/  LOP3.LUT R16, R16, 0xffffffbf, RZ, 0xc0, !PT ;  /* 0xffffffbf10107812 */ /* 0x000fe200078ec0ff */
[----:B0-----:R-:W-:-:S03]  /*10e330*/  VIADD R6, R6, UR12 ;  /* 0x0000000c06067c36 */ /* 0x001fc60008000000 */
[----:B------:R-:W-:Y:S01]  /*10e340*/  @P1 LOP3.LUT R16, R16, 0x40, RZ, 0xfc, !PT ;  /* 0x0000004010101812 */ /* 0x000fe200078efcff */
[----:B------:R-:W0:Y:S01]  /*10e350*/  LDCU.64 UR12, c[0x0][0x398] ;  /* 0x00007300ff0c77ac */ /* 0x000e220008000a00 */
[----:B------:R-:W-:Y:S01]  /*10e360*/  ISETP.LT.AND P2, PT, R8, UR23, !P0 ;  /* 0x0000001708007c0c */ /* 0x000fe2000c741270 */
[----:B------:R1:W-:Y:S01]  /*10e370*/  STL [R1+0x98], R6 ;  /* 0x0000980601007387 */ /* 0x0003e20000100800 */
[----:B------:R-:W-:Y:S01]  /*10e380*/  LOP3.LUT R16, R16, 0xffffffdf, RZ, 0xc0, !PT ;  /* 0xffffffdf10107812 */ /* 0x000fe200078ec0ff */
[----:B-1----:R-:W-:-:S03]  /*10e390*/  VIADD R6, R6, UR6 ;  /* 0x0000000606067c36 */ /* 0x002fc60008000000 */
[----:B------:R-:W-:Y:S02]  /*10e3a0*/  @P3 LOP3.LUT R16, R16, 0x20, RZ, 0xfc, !PT ;  /* 0x0000002010103812 */ /* 0x000fe400078efcff */
[----:B------:R1:W-:Y:S01]  /*10e3b0*/  STL [R1+0x9c], R6 ;  /* 0x00009c0601007387 */ /* 0x0003e20000100800 */
[----:B------:R-:W-:Y:S02]  /*10e3c0*/  ISETP.LT.AND P1, PT, R7, UR64, !P0 ;  /* 0x0000004007007c0c */ /* 0x000fe4000c721270 */
[----:B------:R-:W-:Y:S01]  /*10e3d0*/  LOP3.LUT R16, R16, 0xffffffef, RZ, 0xc0, !PT ;  /* 0xffffffef10107812 */ /* 0x000fe200078ec0ff */
[----:B-1----:R-:W-:-:S03]  /*10e3e0*/  VIADD R6, R6, UR9 ;  /* 0x0000000906067c36 */ /* 0x002fc60008000000 */
[----:B------:R-:W-:Y:S02]  /*10e3f0*/  @P2 LOP3.LUT R16, R16, 0x10, RZ, 0xfc, !PT ;  /* 0x0000001010102812 */ /* 0x000fe400078efcff */
[----:B------:R1:W-:Y:S01]  /*10e400*/  STL [R1+0xa0], R6 ;  /* 0x0000a00601007387 */ /* 0x0003e20000100800 */
[----:B------:R-:W-:Y:S02]  /*10e410*/  ISETP.LT.AND P0, PT, R5, UR65, !P0 ;  /* 0x0000004105007c0c */ /* 0x000fe4000c701270 */
[----:B------:R-:W-:Y:S01]  /*10e420*/  LOP3.LUT R16, R16, 0xfffffff7, RZ, 0xc0, !PT ;  /* 0xfffffff710107812 */ /* 0x000fe200078ec0ff */
[----:B-1----:R-:W-:-:S05]  /*10e430*/  VIADD R6, R6, UR19 ;  /* 0x0000001306067c36 */ /* 0x002fca0008000000 */
[----:B------:R1:W-:Y:S01]  /*10e440*/  STL [R1+0xa4], R6 ;  /* 0x0000a40601007387 */ /* 0x0003e20000100800 */
[----:B------:R-:W-:Y:S01]  /*10e450*/  @P1 LOP3.LUT R16, R16, 0x8, RZ, 0xfc, !PT ;  /* 0x0000000810101812 */ /* 0x000fe200078efcff */
[----:B------:R-:W-:Y:S02]  /*10e460*/  VIADD R8, R9, 0x56 ;  /* 0x0000005609087836 */ /* 0x000fe40000000000 */
[----:B-1----:R-:W-:Y:S01]  /*10e470*/  VIADD R6, R6, UR21 ;  /* 0x0000001506067c36 */ /* 0x002fe20008000000 */
[----:B------:R-:W-:-:S04]  /*10e480*/  LOP3.LUT R16, R16, 0xfffffffb, RZ, 0xc0, !PT ;  /* 0xfffffffb10107812 */ /* 0x000fc800078ec0ff */
[----:B------:R1:W-:Y:S01]  /*10e490*/  STL [R1+0xa8], R6 ;  /* 0x0000a80601007387 */ /* 0x0003e20000100800 */
[----:B------:R-:W-:Y:S02]  /*10e4a0*/  ISETP.GE.AND P2, PT, R7, UR50, PT ;  /* 0x0000003207007c0c */ /* 0x000fe4000bf46270 */
[----:B------:R-:W-:Y:S01]  /*10e4b0*/  @P0 LOP3.LUT R16, R16, 0x4, RZ, 0xfc, !PT ;  /* 0x0000000410100812 */ /* 0x000fe200078efcff */
[----:B-1----:R-:W-:Y:S01]  /*10e4c0*/  VIADD R6, R6, UR24 ;  /* 0x0000001806067c36 */ /* 0x002fe20008000000 */
[----:B------:R-:W-:-:S04]  /*10e4d0*/  ISETP.GE.AND P0, PT, R8, UR51, PT ;  /* 0x0000003308007c0c */ /* 0x000fc8000bf06270 */
[----:B------:R1:W-:Y:S01]  /*10e4e0*/  STL [R1+0xac], R6 ;  /* 0x0000ac0601007387 */ /* 0x0003e20000100800 */
[----:B------:R-:W-:-:S03]  /*10e4f0*/  ISETP.LT.AND P1, PT, R7, UR8, !P0 ;  /* 0x0000000807007c0c */ /* 0x000fc6000c721270 */
[----:B------:R-:W2:Y:S01]  /*10e500*/  LDL.LU R13, [R1+0x5174] ;  /* 0x00517400010d7983 */ /* 0x000ea20000300800 */
[----:B-1----:R-:W-:Y:S01]  /*10e510*/  VIADD R6, R6, UR37 ;  /* 0x0000002506067c36 */ /* 0x002fe20008000000 */
[----:B------:R-:W-:-:S04]  /*10e520*/  LOP3.LUT R16, R16, 0xfffffffe, RZ, 0xc0, !PT ;  /* 0xfffffffe10107812 */ /* 0x000fc800078ec0ff */
[----:B------:R1:W-:Y:S01]  /*10e530*/  STL [R1+0xb0], R6 ;  /* 0x0000b00601007387 */ /* 0x0003e20000100800 */
[----:B------:R-:W-:Y:S01]  /*10e540*/  @P2 LOP3.LUT R16, R16, 0x1, RZ, 0xfc, !PT ;  /* 0x0000000110102812 */ /* 0x000fe200078efcff */
[----:B------:R-:W-:Y:S02]  /*10e550*/  VIADD R9, R9, 0x1d ;  /* 0x0000001d09097836 */ /* 0x000fe40000000000 */
[----:B------:R-:W3:Y:S01]  /*10e560*/  LDL.LU R10, [R1+0x5170] ;  /* 0x00517000010a7983 */ /* 0x000ee20000300800 */
[----:B-1----:R-:W-:Y:S01]  /*10e570*/  VIADD R6, R6, UR40 ;  /* 0x0000002806067c36 */ /* 0x002fe20008000000 */
[----:B------:R-:W-:-:S04]  /*10e580*/  ISETP.LT.AND P2, PT, R5, UR68, !P0 ;  /* 0x0000004405007c0c */ /* 0x000fc8000c741270 */
[----:B------:R1:W-:Y:S01]  /*10e590*/  STL [R1+0xbc], R6 ;  /* 0x0000bc0601007387 */ /* 0x0003e20000100800 */
[----:B------:R-:W-:Y:S02]  /*10e5a0*/  LOP3.LUT R16, R16, 0xfffffbff, RZ, 0xc0, !PT ;  /* 0xfffffbff10107812 */ /* 0x000fe400078ec0ff */
[----:B------:R-:W-:Y:S01]  /*10e5b0*/  ISETP.GE.AND P4, PT, R9, UR57, PT ;  /* 0x0000003909007c0c */ /* 0x000fe2000bf86270 */
[----:B------:R-:W3:Y:S01]  /*10e5c0*/  LDL.LU R11, [R1+0x516c] ;  /* 0x00516c00010b7983 */ /* 0x000ee20000300800 */
[----:B-1----:R-:W-:Y:S01]  /*10e5d0*/  VIADD R6, R6, UR44 ;  /* 0x0000002c06067c36 */ /* 0x002fe20008000000 */
[----:B------:R-:W-:-:S04]  /*10e5e0*/  @P1 LOP3.LUT R16, R16, 0x400, RZ, 0xfc, !PT ;  /* 0x0000040010101812 */ /* 0x000fc800078efcff */
[----:B------:R1:W-:Y:S01]  /*10e5f0*/  STL [R1+0xcc], R6 ;  /* 0x0000cc0601007387 */ /* 0x0003e20000100800 */
[----:B------:R-:W-:Y:S02]  /*10e600*/  ISETP.LT.AND P3, PT, R2, UR69, !P4 ;  /* 0x0000004502007c0c */ /* 0x000fe4000e761270 */
[----:B------:R-:W-:Y:S01]  /*10e610*/  LOP3.LUT R16, R16, 0xfffffdff, RZ, 0xc0, !PT ;  /* 0xfffffdff10107812 */ /* 0x000fe200078ec0ff */
[----:B------:R-:W4:Y:S04]  /*10e620*/  LDL.LU R8, [R1+0x5168] ;  /* 0x0051680001087983 */ /* 0x000f280000300800 */
[----:B------:R-:W4:Y:S01]  /*10e630*/  LDL.LU R9, [R1+0x5164] ;  /* 0x0051640001097983 */ /* 0x000f220000300800 */
[----:B-1----:R-:W-:Y:S01]  /*10e640*/  VIADD R6, R6, UR66 ;  /* 0x0000004206067c36 */ /* 0x002fe20008000000 */
[----:B------:R-:W-:-:S04]  /*10e650*/  @P2 LOP3.LUT R16, R16, 0x200, RZ, 0xfc, !PT ;  /* 0x0000020010102812 */ /* 0x000fc800078efcff */
[----:B------:R1:W-:Y:S01]  /*10e660*/  STL [R1+0x150], R6 ;  /* 0x0001500601007387 */ /* 0x0003e20000100800 */
[----:B------:R-:W-:Y:S02]  /*10e670*/  LOP3.LUT R16, R16, 0xfffffffd, RZ, 0xc0, !PT ;  /* 0xfffffffd10107812 */ /* 0x000fe400078ec0ff */
[----:B------:R-:W-:Y:S01]  /*10e680*/  ISETP.GE.AND P5, PT, R5, UR26, PT ;  /* 0x0000001a05007c0c */ /* 0x000fe2000bfa6270 */
[----:B-1----:R-:W-:Y:S01]  /*10e690*/  VIADD R6, R6, UR67 ;  /* 0x0000004306067c36 */ /* 0x002fe20008000000 */
[----:B------:R-:W-:-:S04]  /*10e6a0*/  ISETP.LT.AND P1, PT, R0, UR70, !P4 ;  /* 0x0000004600007c0c */ /* 0x000fc8000e721270 */
[----:B------:R1:W-:Y:S01]  /*10e6b0*/  STL [R1+0x154], R6 ;  /* 0x0001540601007387 */ /* 0x0003e20000100800 */
[----:B------:R-:W-:Y:S02]  /*10e6c0*/  ISETP.LT.AND P2, PT, R3, UR71, !P4 ;  /* 0x0000004703007c0c */ /* 0x000fe4000e741270 */
[----:B------:R-:W-:Y:S02]  /*10e6d0*/  @P3 LOP3.LUT R16, R16, 0x2, RZ, 0xfc, !PT ;  /* 0x0000000210103812 */ /* 0x000fe400078efcff */
[----:B------:R-:W-:Y:S01]  /*10e6e0*/  ISETP.LT.AND P3, PT, R15, UR72, !P4 ;  /* 0x000000480f007c0c */ /* 0x000fe2000e761270 */
[----:B-1----:R-:W2:Y:S04]  /*10e6f0*/  LDL.LU R6, [R1+0x5160] ;  /* 0x0051600001067983 */ /* 0x002ea80000300800 */
[----:B------:R-:W2:Y:S04]  /*10e700*/  LDL.LU R7, [R1+0x515c] ;  /* 0x00515c0001077983 */ /* 0x000ea80000300800 */
[----:B------:R-:W3:Y:S04]  /*10e710*/  LDL.LU R5, [R1+0x5158] ;  /* 0x0051580001057983 */ /* 0x000ee80000300800 */
[----:B------:R-:W3:Y:S04]  /*10e720*/  LDL.LU R2, [R1+0x5154] ;  /* 0x0051540001027983 */ /* 0x000ee80000300800 */
[----:B------:R-:W3:Y:S04]  /*10e730*/  LDL.LU R0, [R1+0x5150] ;  /* 0x0051500001007983 */ /* 0x000ee80000300800 */
[----:B------:R-:W3:Y:S04]  /*10e740*/  LDL.LU R3, [R1+0x514c] ;  /* 0x00514c0001037983 */ /* 0x000ee80000300800 */
[----:B------:R-:W3:Y:S04]  /*10e750*/  LDL.LU R15, [R1+0x5148] ;  /* 0x00514800010f7983 */ /* 0x000ee80000300800 */
[----:B--2---:R-:W-:Y:S01]  /*10e760*/  STL.64 [R1+0x6108], R6 ;  /* 0x0061080601007387 */ /* 0x004fe20000100a00 */
[----:B------:R-:W1:Y:S01]  /*10e770*/  S2UR UR5, SR_CgaCtaId ;  /* 0x00000000000579c3 */ /* 0x000e620000008800 */
[----:B---3--:R-:W-:Y:S01]  /*10e780*/  LOP3.LUT R15, R15, 0xffffffef, RZ, 0xc0, !PT ;  /* 0xffffffef0f0f7812 */ /* 0x008fe200078ec0ff */
[----:B------:R-:W-:Y:S01]  /*10e790*/  UMOV UR4, 0x400 ;  /* 0x0000040000047882 */ /* 0x000fe20000000000 */
[----:B------:R-:W-:Y:S01]  /*10e7a0*/  STL.64 [R1+0x6100], R4 ;  /* 0x0061000401007387 */ /* 0x000fe20000100a00 */
[----:B------:R-:W2:Y:S03]  /*10e7b0*/  LDCU.64 UR30, c[0x0][0x398] ;  /* 0x00007300ff1e77ac */ /* 0x000ea60008000a00 */
[----:B----4-:R3:W-:Y:S01]  /*10e7c0*/  STL.64 [R1+0x60f8], R8 ;  /* 0x0060f80801007387 */ /* 0x0107e20000100a00 */
[----:B------:R-:W4:Y:S01]  /*10e7d0*/  LDCU.64 UR34, c[0x0][0x398] ;  /* 0x00007300ff2277ac */ /* 0x000f220008000a00 */
[----:B------:R-:W0:Y:S01]  /*10e7e0*/  LDCU.64 UR8, c[0x0][0x398] ;  /* 0x00007300ff0877ac */ /* 0x000e220008000a00 */
[----:B------:R-:W0:Y:S01]  /*10e7f0*/  LDCU.64 UR16, c[0x0][0x398] ;  /* 0x00007300ff1077ac */ /* 0x000e220008000a00 */
[----:B---3--:R-:W3:Y:S01]  /*10e800*/  LDL.LU R9, [R1+0xd4] ;  /* 0x0000d40001097983 */ /* 0x008ee20000300800 */
[----:B------:R-:W0:Y:S03]  /*10e810*/  LDCU.64 UR6, c[0x0][0x398] ;  /* 0x00007300ff0677ac */ /* 0x000e260008000a00 */
[----:B------:R-:W-:Y:S01]  /*10e820*/  STL.64 [R1+0x60f0], R10 ;  /* 0x0060f00a01007387 */ /* 0x000fe20000100a00 */
[----:B------:R-:W0:Y:S03]  /*10e830*/  LDCU.64 UR10, c[0x0][0x398] ;  /* 0x00007300ff0a77ac */ /* 0x000e260008000a00 */
[----:B------:R-:W-:Y:S01]  /*10e840*/  STL.64 [R1+0x60e8], R12 ;  /* 0x0060e80c01007387 */ /* 0x000fe20000100a00 */
[----:B------:R-:W0:Y:S03]  /*10e850*/  LDCU.64 UR28, c[0x0][0x398] ;  /* 0x00007300ff1c77ac */ /* 0x000e260008000a00 */
[----:B------:R1:W-:Y:S01]  /*10e860*/  STL [R1+0x5644], R28 ;  /* 0x0056441c01007387 */ /* 0x0003e20000100800 */
[----:B------:R-:W0:Y:S01]  /*10e870*/  LDCU.64 UR24, c[0x0][0x398] ;  /* 0x00007300ff1877ac */ /* 0x000e220008000a00 */
[----:B------:R-:W0:Y:S01]  /*10e880*/  LDCU.64 UR32, c[0x0][0x398] ;  /* 0x00007300ff2077ac */ /* 0x000e220008000a00 */
[----:B------:R-:W0:Y:S01]  /*10e890*/  LDCU.64 UR14, c[0x0][0x398] ;  /* 0x00007300ff0e77ac */ /* 0x000e220008000a00 */
[----:B-1----:R-:W2:Y:S01]  /*10e8a0*/  LDL.LU R28, [R1+0x15c] ;  /* 0x00015c00011c7983 */ /* 0x002ea20000300800 */
[----:B------:R-:W1:Y:S03]  /*10e8b0*/  LDCU.64 UR18, c[0x0][0x398] ;  /* 0x00007300ff1277ac */ /* 0x000e660008000a00 */
[----:B------:R-:W-:Y:S01]  /*10e8c0*/  STL [R1+0x5490], R17 ;  /* 0x0054901101007387 */ /* 0x000fe20000100800 */
[----:B------:R-:W0:Y:S03]  /*10e8d0*/  LDCU.64 UR20, c[0x0][0x398] ;  /* 0x00007300ff1477ac */ /* 0x000e260008000a00 */
[----:B------:R4:W-:Y:S01]  /*10e8e0*/  STL [R1+0x5478], R18 ;  /* 0x0054781201007387 */ /* 0x0009e20000100800 */
[----:B------:R-:W0:Y:S01]  /*10e8f0*/  LDCU.64 UR22, c[0x0][0x398] ;  /* 0x00007300ff1677ac */ /* 0x000e220008000a00 */
[----:B------:R-:W0:Y:S02]  /*10e900*/  LDCU.64 UR26, c[0x0][0x398] ;  /* 0x00007300ff1a77ac */ /* 0x000e240008000a00 */
[----:B----4-:R-:W4:Y:S01]  /*10e910*/  LDL.LU R18, [R1+0x160] ;  /* 0x0001600001127983 */ /* 0x010f220000300800 */
[----:B------:R-:W0:Y:S03]  /*10e920*/  LDCU.64 UR36, c[0x0][0x398] ;  /* 0x00007300ff2477ac */ /* 0x000e260008000a00 */
[----:B------:R1:W-:Y:S01]  /*10e930*/  STL [R1+0x5448], R19 ;  /* 0x0054481301007387 */ /* 0x0003e20000100800 */
[----:B------:R-:W0:Y:S01]  /*10e940*/  LDCU.64 UR40, c[0x0][0x398] ;  /* 0x00007300ff2877ac */ /* 0x000e220008000a00 */
[----:B------:R-:W0:Y:S01]  /*10e950*/  LDCU.64 UR42, c[0x0][0x398] ;  /* 0x00007300ff2a77ac */ /* 0x000e220008000a00 */
[----:B------:R-:W0:Y:S01]  /*10e960*/  LDCU UR52, c[0x0][0x39c] ;  /* 0x00007380ff3477ac */ /* 0x000e220008000800 */
[----:B-1----:R-:W4:Y:S01]  /*10e970*/  LDL.LU R19, [R1+0x164] ;  /* 0x0001640001137983 */ /* 0x002f220000300800 */
        /* <DEDUP_REMOVED lines=10> */
[----:B------:R-:W-:Y:S06]  /*10ea20*/  BAR.SYNC.DEFER_BLOCKING 0x0 ;  /* 0x0000000000007b1d */ /* 0x000fec0000010000 */
[----:B----4-:R-:W-:Y:S04]  /*10ea30*/  STL.64 [R1+0x6110], R18 ;  /* 0x0061101201007387 */ /* 0x010fe80000100a00 */
        /* <DEDUP_REMOVED lines=8> */
[----:B----4-:R-:W4:Y:S04]  /*10eac0*/  LDL.LU R27, [R1+0xe4] ;  /* 0x0000e400011b7983 */ /* 0x010f280000300800 */
[----:B------:R0:W-:Y:S04]  /*10ead0*/  STL [R1+0x5270], R29 ;  /* 0x0052701d01007387 */ /* 0x0001e80000100800 */
[----:B0-----:R-:W2:Y:S01]  /*10eae0*/  LDL.LU R29, [R1+0x1c] ;  /* 0x00001c00011d7983 */ /* 0x001ea20000300800 */
[----:B------:R-:W-:Y:S01]  /*10eaf0*/  @P0 LOP3.LUT R15, R15, 0x10, RZ, 0xfc, !PT ;  /* 0x000000100f0f0812 */ /* 0x000fe200078efcff */
[----:B------:R-:W0:Y:S01]  /*10eb00*/  S2R R20, SR_TID.X ;  /* 0x0000000000147919 */ /* 0x000e220000002100 */
[----:B------:R-:W-:-:S03]  /*10eb10*/  ULEA UR4, UR5, UR4, 0x18 ;  /* 0x0000000405047291 */ /* 0x000fc6000f8ec0ff */
[----:B------:R1:W-:Y:S04]  /*10eb20*/  STL [R1+0x52b0], R15 ;  /* 0x0052b00f01007387 */ /* 0x0003e80000100800 */
[----:B-1----:R-:W3:Y:S01]  /*10eb30*/  LDL R15, [R1] ;  /* 0x00000000010f7983 */ /* 0x002ee20000100800 */
[----:B------:R-:W-:-:S03]  /*10eb40*/  LOP3.LUT P0, RZ, R16, 0x1, RZ, 0xc0, !PT ;  /* 0x0000000110ff7812 */ /* 0x000fc6000780c0ff */
[----:B------:R-:W-:Y:S01]  /*10eb50*/  STL [R1+0x57d8], R16 ;  /* 0x0057d81001007387 */ /* 0x000fe20000100800 */
[C---:B0-----:R-:W-:Y:S02]  /*10eb60*/  IMAD.SHL.U32 R7, R20.reuse, 0x20, RZ ;  /* 0x0000002014077824 */ /* 0x041fe400078e00ff */
[----:B------:R-:W-:-:S03]  /*10eb70*/  IMAD.SHL.U32 R6, R20, 0x10, RZ ;  /* 0x0000001014067824 */ /* 0x000fc600078e00ff */
[----:B------:R-:W-:Y:S02]  /*10eb80*/  LOP3.LUT R4, R7, 0x200, RZ, 0xc0, !PT ;  /* 0x0000020007047812 */ /* 0x000fe400078ec0ff */
[----:B------:R-:W-:-:S04]  /*10eb90*/  LOP3.LUT R5, R6, 0xf0, RZ, 0xc0, !PT ;  /* 0x000000f006057812 */ /* 0x000fc800078ec0ff */
[----:B------:R-:W-:Y:S02]  /*10eba0*/  IADD3 R8, PT, PT, R4, UR4, R5 ;  /* 0x0000000404087c10 */ /* 0x000fe4000fffe005 */
        /* <DEDUP_REMOVED lines=13> */
[----:B----4-:R-:W-:-:S05]  /*10ec80*/  IMAD.X R19, R27, 0x1, R2, P6 ;  /* 0x000000011b137824 */ /* 0x010fca00030e0602 */
[----:B------:R0:W-:Y:S04]  /*10ec90*/  STL.64 [R1+0x2710], R18 ;  /* 0x0027101201007387 */ /* 0x0001e80000100a00 */
[----:B0-----:R-:W2:Y:S01]  /*10eca0*/  LDL.LU.64 R18, [R1+0x6110] ;  /* 0x0061100001127983 */ /* 0x001ea20000300a00 */
[----:B------:R-:W-:Y:S01]  /*10ecb0*/  IMAD.SHL.U32 R16, R20, 0x8, RZ ;  /* 0x0000000814107824 */ /* 0x000fe200078e00ff */
[----:B---3--:R-:W-:Y:S02]  /*10ecc0*/  LOP3.LUT R9, R9, 0xffff, RZ, 0xc0, !PT ;  /* 0x0000ffff09097812 */ /* 0x008fe400078ec0ff */
[----:B------:R0:W-:Y:S02]  /*10ecd0*/  STL.64 [R1+0x60e0], R2 ;  /* 0x0060e00201007387 */ /* 0x0001e40000100a00 */
[----:B0-----:R-:W-:-:S02]  /*10ece0*/  LOP3.LUT R2, R16, 0x100, RZ, 0xc0, !PT ;  /* 0x0000010010027812 */ /* 0x001fc400078ec0ff */
[----:B------:R-:W-:-:S03]  /*10ecf0*/  LOP3.LUT R16, R28, 0xffff, RZ, 0xc0, !PT ;  /* 0x0000ffff1c107812 */ /* 0x000fc600078ec0ff */
[----:B------:R-:W-:-:S05]  /*10ed00*/  IMAD.IADD R8, R8, 0x1, R2 ;  /* 0x0000000108087824 */ /* 0x000fca00078e0202 */
[----:B------:R-:W-:Y:S01]  /*10ed10*/  STL [R1+0x8], R8 ;  /* 0x0000080801007387 */ /* 0x000fe20000100800 */
[----:B------:R-:W-:Y:S02]  /*10ed20*/  PRMT R6, R6, 0x4210, R16 ;  /* 0x0000421006067816 */ /* 0x000fe40000000010 */
[----:B------:R-:W-:Y:S02]  /*10ed30*/  PRMT R7, R7, 0x4210, R9 ;  /* 0x0000421007077816 */ /* 0x000fe40000000009 */
[----:B--2---:R-:W-:Y:S02]  /*10ed40*/  LOP3.LUT R23, R19, 0xffff, RZ, 0xc0, !PT ;  /* 0x0000ffff13177812 */ /* 0x004fe400078ec0ff */
[----:B------:R-:W-:-:S03]  /*10ed50*/  LOP3.LUT R19, R18, 0xffff, RZ, 0xc0, !PT ;  /* 0x0000ffff12137812 */ /* 0x000fc600078ec0ff */
[----:B------:R0:W-:Y:S04]  /*10ed60*/  STL [R1+0x2a04], R23 ;  /* 0x002a041701007387 */ /* 0x0001e80000100800 */
[----:B------:R1:W-:Y:S04]  /*10ed70*/  STL [R1+0x2a0c], R19 ;  /* 0x002a0c1301007387 */ /* 0x0003e80000100800 */
[----:B------:R-:W2:Y:S01]  /*10ed80*/  LDL.LU R2, [R1+0x15a8] ;  /* 0x0015a80001027983 */ /* 0x000ea20000300800 */
[----:B------:R-:W-:-:S03]  /*10ed90*/  PRMT R4, R4, 0x4210, R23 ;  /* 0x0000421004047816 */ /* 0x000fc60000000017 */
[----:B------:R-:W-:Y:S01]  /*10eda0*/  STL [R1+0x2a08], R16 ;  /* 0x002a081001007387 */ /* 0x000fe20000100800 */
[----:B------:R-:W-:-:S03]  /*10edb0*/  PRMT R5, R5, 0x4210, R19 ;  /* 0x0000421005057816 */ /* 0x000fc60000000013 */
[----:B------:R-:W2:Y:S04]  /*10edc0*/  LDL.LU R3, [R1+0x15ac] ;  /* 0x0015ac0001037983 */ /* 0x000ea80000300800 */
[----:B------:R-:W3:Y:S04]  /*10edd0*/  LDL.LU R20, [R1+0x1590] ;  /* 0x0015900001147983 */ /* 0x000ee80000300800 */
[----:B------:R-:W-:Y:S04]  /*10ede0*/  STL [R1+0x2a10], R9 ;  /* 0x002a100901007387 */ /* 0x000fe80000100800 */
[----:B------:R-:W3:Y:S04]  /*10edf0*/  LDL.LU R18, [R1+0x1594] ;  /* 0x0015940001127983 */ /* 0x000ee80000300800 */
[----:B------:R-:W4:Y:S04]  /*10ee00*/  LDL.LU R28, [R1+0xe0] ;  /* 0x0000e000011c7983 */ /* 0x000f280000300800 */
[----:B0-----:R-:W2:Y:S04]  /*10ee10*/  LDL R23, [R1+0x4] ;  /* 0x0000040001177983 */ /* 0x001ea80000100800 */
[----:B------:R-:W2:Y:S04]  /*10ee20*/  LDL.LU R25, [R1+0x1598] ;  /* 0x0015980001197983 */ /* 0x000ea80000300800 */
[----:B-1----:R-:W2:Y:S04]  /*10ee30*/  LDL.LU R19, [R1+0x159c] ;  /* 0x00159c0001137983 */ /* 0x002ea80000300800 */
[----:B------:R0:W-:Y:S04]  /*10ee40*/  STSM.16.M88.4 [R8], R4 ;  /* 0x0000000408007844 */ /* 0x0001e80000000200 */
[----:B0-----:R-:W2:Y:S04]  /*10ee50*/  LDL.LU.64 R6, [R1+0x6108] ;  /* 0x0061080001067983 */ /* 0x001ea80000300a00 */
[----:B------:R-:W2:Y:S01]  /*10ee60*/  LDL.LU.64 R4, [R1+0x6100] ;  /* 0x0061000001047983 */ /* 0x000ea20000300a00 */
[----:B------:R-:W-:Y:S01]  /*10ee70*/  BAR.SYNC.DEFER_BLOCKING 0x0 ;  /* 0x0000000000007b1d */ /* 0x000fe20000010000 */
[----:B------:R-:W-:-:S05]  /*10ee80*/  IADD3 R8, P6, PT, R29, R0, RZ ;  /* 0x000000001d087210 */ /* 0x000fca0007fde0ff */
[----:B------:R-:W-:-:S05]  /*10ee90*/  IMAD.X R9, R27, 0x1, R15, P6 ;  /* 0x000000011b097824 */ /* 0x000fca00030e060f */
[----:B------:R0:W-:Y:S04]  /*10eea0*/  STL.64 [R1+0x2708], R8 ;  /* 0x0027080801007387 */ /* 0x0001e80000100a00 */
[----:B0-----:R-:W3:Y:S01]  /*10eeb0*/  LDL.LU.64 R8, [R1+0x60f8] ;  /* 0x0060f80001087983 */ /* 0x001ee20000300a00 */
[----:B------:R-:W-:Y:S02]  /*10eec0*/  F2FP.SATFINITE.E4M3.F32.PACK_AB_MERGE_C R16, R11, R10, RZ ;  /* 0x0000000a0b10723e */ /* 0x000fe400048070ff */
[----:B------:R-:W-:-:S05]  /*10eed0*/  F2FP.SATFINITE.E4M3.F32.PACK_AB_MERGE_C R22, R22, R24, RZ ;  /* 0x000000181616723e */ /* 0x000fca00048070ff */
[----:B------:R-:W-:Y:S04]  /*10eee0*/  STL [R1+0x928], R22 ;  /* 0x0009281601007387 */ /* 0x000fe80000100800 */
[----:B------:R-:W-:Y:S01]  /*10eef0*/  STL [R1+0x304], R16 ;  /* 0x0003041001007387 */ /* 0x000fe20000100800 */
[----:B------:R-:W-:Y:S02]  /*10ef00*/  F2FP.SATFINITE.E4M3.F32.PACK_AB_MERGE_C R12, R13, R12, RZ ;  /* 0x0000000c0d0c723e */ /* 0x000fe400048070ff */
[----:B--2---:R-:W-:-:S05]  /*10ef10*/  IADD3 R10, P6, PT, R29, R5, RZ ;  /* 0x000000051d0a7210 */ /* 0x004fca0007fde0ff */
[----:B------:R-:W-:-:S05]  /*10ef20*/  IMAD.X R11, R27, 0x1, R6, P6 ;  /* 0x000000011b0b7824 */ /* 0x000fca00030e0606 */
[----:B------:R0:W-:Y:S04]  /*10ef30*/  STL.64 [R1+0x2700], R10 ;  /* 0x0027000a01007387 */ /* 0x0001e80000100a00 */
[----:B0-----:R-:W2:Y:S01]  /*10ef40*/  LDL.LU.64 R10, [R1+0x60f0] ;  /* 0x0060f000010a7983 */ /* 0x001ea20000300a00 */
[----:B------:R-:W-:-:S03]  /*10ef50*/  F2FP.SATFINITE.E4M3.F32.PACK_AB_MERGE_C R16, R17, R21, RZ ;  /* 0x000000151110723e */ /* 0x000fc600048070ff */
[----:B------:R-:W4:Y:S04]  /*10ef60*/  LDL.LU R22, [R1+0x1588] ;  /* 0x0015880001167983 */ /* 0x000f280000300800 */
[----:B------:R0:W-:Y:S04]  /*10ef70*/  STL [R1+0x314], R16 ;  /* 0x0003141001007387 */ /* 0x0001e80000100800 */
[----:B------:R-:W4:Y:S04]  /*10ef80*/  LDL.LU R21, [R1+0x158c] ;  /* 0x00158c0001157983 */ /* 0x000f280000300800 */
[----:B------:R1:W-:Y:S04]  /*10ef90*/  STL [R1+0x2dc], R12 ;  /* 0x0002dc0c01007387 */ /* 0x0003e80000100800 */
[----:B0-----:R-:W4:Y:S04]  /*10efa0*/  LDL.LU R16, [R1+0x1570] ;  /* 0x0015700001107983 */ /* 0x001f280000300800 */
[----:B------:R-:W4:Y:S01]  /*10efb0*/  LDL.LU R26, [R1+0x1574] ;  /* 0x00157400011a7983 */ /* 0x000f220000300800 */
[----:B-1----:R-:W-:-:S03]  /*10efc0*/  IADD3 R12, P6, PT, R29, R7, RZ ;  /* 0x000000071d0c7210 */ /* 0x002fc60007fde0ff */
[----:B------:R-:W4:Y:S04]  /*10efd0*/  LDL.LU R24, [R1+0x1578] ;  /* 0x0015780001187983 */ /* 0x000f280000300800 */
[----:B------:R-:W4:Y:S01]  /*10efe0*/  LDL.LU R17, [R1+0x157c] ;  /* 0x00157c0001117983 */ /* 0x000f220000300800 */
[----:B---3--:R-:W-:-:S03]  /*10eff0*/  IMAD.X R13, R27, 0x1, R8, P6 ;  /* 0x000000011b0d7824 */ /* 0x008fc600030e0608 */
[----:B------:R0:W-:Y:S04]  /*10f000*/  STL.64 [R1+0x60d0], R6 ;  /* 0x0060d00601007387 */ /* 0x0001e80000100a00 */
[----:B0-----:R-:W3:Y:S04]  /*10f010*/  LDL.LU R6, [R1+0x1580] ;  /* 0x0015800001067983 */ /* 0x001ee80000300800 */
[----:B------:R-:W3:Y:S04]  /*10f020*/  LDL.LU R7, [R1+0x1584] ;  /* 0x0015840001077983 */ /* 0x000ee80000300800 */
[----:B------:R0:W-:Y:S04]  /*10f030*/  STL.64 [R1+0x26f8], R12 ;  /* 0x0026f80c01007387 */ /* 0x0001e80000100a00 */
[----:B0-----:R-:W4:Y:S01]  /*10f040*/  LDL.LU.64 R12, [R1+0x60e8] ;  /* 0x0060e800010c7983 */ /* 0x001f220000300a00 */
[----:B------:R-:W-:-:S02]  /*10f050*/  F2FP.SATFINITE.E4M3.F32.PACK_AB_MERGE_C R3, R3, R2, RZ ;  /* 0x000000020303723e */ /* 0x000fc400048070ff */
[----:B------:R-:W-:Y:S02]  /*10f060*/  F2FP.SATFINITE.E4M3.F32.PACK_AB_MERGE_C R2, R18, R20, RZ ;  /* 0x000000141202723e */ /* 0x000fe400048070ff */
[----:B------:R-:W4:Y:S04]  /*10f070*/  LDL.LU R20, [R1+0x1560] ;  /* 0x0015600001147983 */ /* 0x000f280000300800 */
[----:B------:R-:W-:Y:S04]  /*10f080*/  STL [R1+0x2ec], R3 ;  /* 0x0002ec0301007387 */ /* 0x000fe80000100800 */
[----:B------:R-:W4:Y:S04]  /*10f090*/  LDL.LU R18, [R1+0x1564] ;  /* 0x0015640001127983 */ /* 0x000f280000300800 */
[----:B------:R0:W-:Y:S04]  /*10f0a0*/  STL [R1+0x2d0], R2 ;  /* 0x0002d00201007387 */ /* 0x0001e80000100800 */
[----:B------:R1:W-:Y:S01]  /*10f0b0*/  STL.64 [R1+0x60c8], R8 ;  /* 0x0060c80801007387 */ /* 0x0003e20000100a00 */
[----:B0-----:R-:W-:-:S02]  /*10f0c0*/  IADD3 R2, P6, PT, R29, R9, RZ ;  /* 0x000000091d027210 */ /* 0x001fc40007fde0ff */
[----:B-1----:R-:W-:-:S03]  /*10f0d0*/  F2FP.SATFINITE.E4M3.F32.PACK_AB_MERGE_C R8, R19, R25, RZ ;  /* 0x000000191308723e */ /* 0x002fc600048070ff */
[----:B--2---:R-:W-:-:S05]  /*10f0e0*/  IMAD.X R3, R27, 0x1, R10, P6 ;  /* 0x000000011b037824 */ /* 0x004fca00030e060a */
[----:B------:R0:W-:Y:S04]  /*10f0f0*/  STL.64 [R1+0x26f0], R2 ;  /* 0x0026f00201007387 */ /* 0x0001e80000100a00 */
[----:B0-----:R-:W2:Y:S04]  /*10f100*/  LDL.LU.64 R2, [R1+0x60e0] ;  /* 0x0060e00001027983 */ /* 0x001ea80000300a00 */
[----:B------:R-:W2:Y:S04]  /*10f110*/  LDL.LU R25, [R1+0x1568] ;  /* 0x0015680001197983 */ /* 0x000ea80000300800 */
[----:B------:R-:W2:Y:S04]  /*10f120*/  LDL.LU R19, [R1+0x156c] ;  /* 0x00156c0001137983 */ /* 0x000ea80000300800 */
[----:B------:R3:W-:Y:S04]  /*10f130*/  STL [R1+0x2d4], R8 ;  /* 0x0002d40801007387 */ /* 0x0007e80000100800 */
[----:B------:R-:W-:Y:S01]  /*10f140*/  STL.64 [R1+0x60d8], R10 ;  /* 0x0060d80a01007387 */ /* 0x000fe20000100a00 */
[----:B---3--:R-:W-:-:S02]  /*10f150*/  F2FP.SATFINITE.E4M3.F32.PACK_AB_MERGE_C R8, R7, R6, RZ ;  /* 0x000000060708723e */ /* 0x008fc400048070ff */
[----:B------:R-:W-:-:S03]  /*10f160*/  IADD3 R6, P6, PT, R29, R11, RZ ;  /* 0x0000000b1d067210 */ /* 0x000fc60007fde0ff */
[----:B------:R0:W-:Y:S02]  /*10f170*/  STL [R1+0x2878], R8 ;  /* 0x0028780801007387 */ /* 0x0001e40000100800 */
[----:B----4-:R-:W-:Y:S01]  /*10f180*/  IMAD.X R7, R27, 0x1, R12, P6 ;  /* 0x000000011b077824 */ /* 0x010fe200030e060c */
[----:B0-----:R-:W-:-:S04]  /*10f190*/  IADD3 R8, P6, PT, R29, R13, RZ ;  /* 0x0000000d1d087210 */ /* 0x001fc80007fde0ff */
[----:B------:R0:W-:Y:S01]  /*10f1a0*/  STL.64 [R1+0x26e8], R6 ;  /* 0x0026e80601007387 */ /* 0x0001e20000100a00 */
[----:B------:R-:W-:Y:S01]  /*10f1b0*/  IMAD.X R9, R27, 0x1, R14, P6 ;  /* 0x000000011b097824 */ /* 0x000fe200030e060e */
[----:B------:R-:W-:Y:S02]  /*10f1c0*/  F2FP.SATFINITE.E4M3.F32.PACK_AB_MERGE_C R10, R21, R22, RZ ;  /* 0x00000016150a723e */ /* 0x000fe400048070ff */
[----:B0-----:R-:W3:Y:S04]  /*10f1d0*/  LDL.LU R6, [R1+0x1558] ;  /* 0x0015580001067983 */ /* 0x001ee80000300800 */
[----:B------:R-:W3:Y:S04]  /*10f1e0*/  LDL.LU R7, [R1+0x155c] ;  /* 0x00155c0001077983 */ /* 0x000ee80000300800 */
[----:B------:R-:W-:Y:S04]  /*10f1f0*/  STL.64 [R1+0x60c0], R12 ;  /* 0x0060c00c01007387 */ /* 0x000fe80000100a00 */
[----:B------:R0:W-:Y:S01]  /*10f200*/  STL.64 [R1+0x26e0], R8 ;  /* 0x0026e00801007387 */ /* 0x0001e20000100a00 */
[----:B------:R-:W-:-:S03]  /*10f210*/  F2FP.SATFINITE.E4M3.F32.PACK_AB_MERGE_C R11, R26, R16, RZ ;  /* 0x000000101a0b723e */ /* 0x000fc600048070ff */
[----:B0-----:R-:W4:Y:S04]  /*10f220*/  LDL.LU R8, [R1+0x1540] ;  /* 0x0015400001087983 */ /* 0x001f280000300800 */
[----:B------:R-:W4:Y:S04]  /*10f230*/  LDL.LU R9, [R1+0x1544] ;  /* 0x0015440001097983 */ /* 0x000f280000300800 */
[----:B------:R-:W3:Y:S04]  /*10f240*/  LDL.LU R29, [R1+0x1548] ;  /* 0x00154800011d7983 */ /* 0x000ee80000300800 */
[----:B------:R-:W3:Y:S04]  /*10f250*/  LDL.LU R27, [R1+0x154c] ;  /* 0x00154c00011b7983 */ /* 0x000ee80000300800 */
[----:B------:R-:W3:Y:S04]  /*10f260*/  LDL.LU R22, [R1+0x1530] ;  /* 0x0015300001167983 */ /* 0x000ee80000300800 */
[----:B------:R-:W3:Y:S04]  /*10f270*/  LDL.LU R21, [R1+0x1534] ;  /* 0x0015340001157983 */ /* 0x000ee80000300800 */
[----:B------:R0:W-:Y:S04]  /*10f280*/  STL [R1+0x2874], R10 ;  /* 0x0028740a01007387 */ /* 0x0001e80000100800 */
[----:B------:R-:W3:Y:S01]  /*10f290*/  LDL.LU R12, [R1+0x1538] ;  /* 0x00153800010c7983 */ /* 0x000ee20000300800 */
[----:B0-----:R-:W-:-:S03]  /*10f2a0*/  F2FP.SATFINITE.E4M3.F32.PACK_AB_MERGE_C R10, R17, R24, RZ ;  /* 0x00000018110a723e */ /* 0x001fc600048070ff */
[----:B------:R-:W-:Y:S01]  /*10f2b0*/  STL [R1+0x299c], R11 ;  /* 0x00299c0b01007387 */ /* 0x000fe20000100800 */
[----:B------:R-:W-:-:S03]  /*10f2c0*/  SHF.R.S32.HI R17, RZ, 0x1f, R28 ;  /* 0x0000001fff117819 */ /* 0x000fc6000001141c */
[----:B------:R-:W3:Y:S04]  /*10f2d0*/  LDL.LU R13, [R1+0x153c] ;  /* 0x00153c00010d7983 */ /* 0x000ee80000300800 */
[----:B------:R0:W-:Y:S02]  /*10f2e0*/  STL [R1+0x29a8], R10 ;  /* 0x0029a80a01007387 */ /* 0x0001e40000100800 */
[----:B0-----:R-:W-:Y:S02]  /*10f2f0*/  IADD3 R10, P6, PT, R28, R4, RZ ;  /* 0x000000041c0a7210 */ /* 0x001fe40007fde0ff */
[----:B------:R0:W-:Y:S03]  /*10f300*/  STL [R1+0x60b0], R4 ;  /* 0x0060b00401007387 */ /* 0x0001e60000100800 */
[----:B------:R-:W-:Y:S01]  /*10f310*/  IMAD.X R11, R17, 0x1, R23, P6 ;  /* 0x00000001110b7824 */ /* 0x000fe200030e0617 */
[----:B0-----:R-:W3:Y:S04]  /*10f320*/  LDL.LU R4, [R1+0x1554] ;  /* 0x0015540001047983 */ /* 0x001ee80000300800 */
[----:B------:R0:W-:Y:S04]  /*10f330*/  STL.64 [R1+0x26d8], R10 ;  /* 0x0026d80a01007387 */ /* 0x0001e80000100a00 */
[----:B------:R-:W3:Y:S04]  /*10f340*/  LDL.LU R26, [R1+0xe40] ;  /* 0x000e4000011a7983 */ /* 0x000ee80000300800 */
[----:B------:R-:W3:Y:S01]  /*10f350*/  LDL.LU R24, [R1+0xe44] ;  /* 0x000e440001187983 */ /* 0x000ee20000300800 */
[----:B0-----:R-:W-:-:S05]  /*10f360*/  F2FP.SATFINITE.E4M3.F32.PACK_AB_MERGE_C R10, R18, R20, RZ ;  /* 0x00000014120a723e */ /* 0x001fca00048070ff */
[----:B------:R2:W-:Y:S04]  /*10f370*/  STL [R1+0x2948], R10 ;  /* 0x0029480a01007387 */ /* 0x0005e80000100800 */
[----:B------:R-:W3:Y:S04]  /*10f380*/  LDL.LU R20, [R1+0xe48] ;  /* 0x000e480001147983 */ /* 0x000ee80000300800 */
[----:B------:R-:W3:Y:S01]  /*10f390*/  LDL.LU R18, [R1+0xe4c] ;  /* 0x000e4c0001127983 */ /* 0x000ee20000300800 */
[----:B--2---:R-:W-:-:S05]  /*10f3a0*/  IADD3 R10, P6, PT, R28, R3, RZ ;  /* 0x000000031c0a7210 */ /* 0x004fca0007fde0ff */
[----:B------:R-:W-:Y:S01]  /*10f3b0*/  IMAD.X R11, R17, 0x1, R2, P6 ;  /* 0x00000001110b7824 */ /* 0x000fe200030e0602 */
[----:B------:R-:W-:-:S05]  /*10f3c0*/  F2FP.SATFINITE.E4M3.F32.PACK_AB_MERGE_C R16, R19, R25, RZ ;  /* 0x000000191310723e */ /* 0x000fca00048070ff */
[----:B------:R-:W-:Y:S04]  /*10f3d0*/  STL [R1+0x2958], R16 ;  /* 0x0029581001007387 */ /* 0x000fe80000100800 */
[----:B------:R0:W-:Y:S04]  /*10f3e0*/  STL.64 [R1+0x26d0], R10 ;  /* 0x0026d00a01007387 */ /* 0x0001e80000100a00 */
[----:B0-----:R-:W2:Y:S04]  /*10f3f0*/  LDL.LU.64 R10, [R1+0x60d8] ;  /* 0x0060d800010a7983 */ /* 0x001ea80000300a00 */
[----:B------:R-:W2:Y:S04]  /*10f400*/  LDL.LU R16, [R1+0x1524] ;  /* 0x0015240001107983 */ /* 0x000ea80000300800 */
[----:B------:R-:W2:Y:S04]  /*10f410*/  LDL.LU R25, [R1+0x1528] ;  /* 0x0015280001197983 */ /* 0x000ea80000300800 */
[----:B------:R-:W2:Y:S04]  /*10f420*/  LDL.LU R19, [R1+0x152c] ;  /* 0x00152c0001137983 */ /* 0x000ea80000300800 */
[----:B------:R0:W-:Y:S04]  /*10f430*/  STL.64 [R1+0x60b8], R2 ;  /* 0x0060b80201007387 */ /* 0x0001e80000100a00 */
[----:B0-----:R-:W3:Y:S04]  /*10f440*/  LDL.LU R2, [R1+0x1550] ;  /* 0x0015500001027983 */ /* 0x001ee80000300800 */
[----:B------:R-:W2:Y:S01]  /*10f450*/  LDL.LU R3, [R1+0x1520] ;  /* 0x0015200001037983 */ /* 0x000ea20000300800 */
[----:B---3--:R-:W-:-:S02]  /*10f460*/  F2FP.SATFINITE.E4M3.F32.PACK_AB_MERGE_C R4, R4, R2, RZ ;  /* 0x000000020404723e */ /* 0x008fc400048070ff */
[----:B------:R-:W-:Y:S02]  /*10f470*/  F2FP.SATFINITE.E4M3.F32.PACK_AB_MERGE_C R2, R7, R6, RZ ;  /* 0x000000060702723e */ /* 0x000fe400048070ff */
[----:B------:R-:W-:Y:S01]  /*10f480*/  IADD3 R6, P6, PT, R28, R0, RZ ;  /* 0x000000001c067210 */ /* 0x000fe20007fde0ff */
[----:B------:R-:W-:Y:S04]  /*10f490*/  STL [R1+0x291c], R4 ;  /* 0x00291c0401007387 */ /* 0x000fe80000100800 */
[----:B------:R-:W-:Y:S01]  /*10f4a0*/  IMAD.X R7, R17, 0x1, R15, P6 ;  /* 0x0000000111077824 */ /* 0x000fe200030e060f */
[----:B------:R-:W-:Y:S04]  /*10f4b0*/  STL [R1+0x60a0], R0 ;  /* 0x0060a00001007387 */ /* 0x000fe80000100800 */
[----:B------:R-:W-:Y:S04]  /*10f4c0*/  STL [R1+0x29cc], R2 ;  /* 0x0029cc0201007387 */ /* 0x000fe80000100800 */
[----:B------:R0:W-:Y:S04]  /*10f4d0*/  STL.64 [R1+0x26c8], R6 ;  /* 0x0026c80601007387 */ /* 0x0001e80000100a00 */
[----:B0-----:R-:W3:Y:S01]  /*10f4e0*/  LDL.LU.64 R6, [R1+0x60d0] ;  /* 0x0060d00001067983 */ /* 0x001ee20000300a00 */
[----:B----4-:R-:W-:-:S02]  /*10f4f0*/  F2FP.SATFINITE.E4M3.F32.PACK_AB_MERGE_C R2, R9, R8, RZ ;  /* 0x000000080902723e */ /* 0x010fc400048070ff */
[----:B------:R-:W-:Y:S02]  /*10f500*/  IADD3 R8, P6, PT, R28, R5, RZ ;  /* 0x000000051c087210 */ /* 0x000fe40007fde0ff */
[----:B------:R-:W-:Y:S01]  /*10f510*/  F2FP.SATFINITE.E4M3.F32.PACK_AB_MERGE_C R0, R27, R29, RZ ;  /* 0x0000001d1b00723e */ /* 0x000fe200048070ff */
[----:B------:R-:W-:Y:S04]  /*10f520*/  STL [R1+0x28e8], R2 ;  /* 0x0028e80201007387 */ /* 0x000fe80000100800 */
[----:B------:R-:W-:Y:S01]  /*10f530*/  STL [R1+0x29d0], R0 ;  /* 0x0029d00001007387 */ /* 0x000fe20000100800 */
[----:B---3--:R-:W-:-:S05]  /*10f540*/  IMAD.X R9, R17, 0x1, R6, P6 ;  /* 0x0000000111097824 */ /* 0x008fca00030e0606 */
[----:B------:R0:W-:Y:S04]  /*10f550*/  STL.64 [R1+0x26c0], R8 ;  /* 0x0026c00801007387 */ /* 0x0001e80000100a00 */
[----:B0-----:R-:W3:Y:S01]  /*10f560*/  LDL.LU.64 R8, [R1+0x60c8] ;  /* 0x0060c80001087983 */ /* 0x001ee20000300a00 */
[----:B------:R-:W-:-:S03]  /*10f570*/  F2FP.SATFINITE.E4M3.F32.PACK_AB_MERGE_C R0, R21, R22, RZ ;  /* 0x000000161500723e */ /* 0x000fc600048070ff */
[----:B------:R-:W4:Y:S04]  /*10f580*/  LDL.LU R4, [R1+0x1510] ;  /* 0x0015100001047983 */ /* 0x000f280000300800 */
[----:B------:R-:W2:Y:S04]  /*10f590*/  LDL.LU R29, [R1+0x151c] ;  /* 0x00151c00011d7983 */ /* 0x000ea80000300800 */
[----:B------:R0:W-:Y:S04]  /*10f5a0*/  STL [R1+0x28c4], R0 ;  /* 0x0028c40001007387 */ /* 0x0001e80000100800 */
[----:B------:R-:W2:Y:S04]  /*10f5b0*/  LDL.LU R27, [R1+0x1500] ;  /* 0x00150000011b7983 */ /* 0x000ea80000300800 */
[----:B------:R-:W2:Y:S01]  /*10f5c0*/  LDL.LU R22, [R1+0x1504] ;  /* 0x0015040001167983 */ /* 0x000ea20000300800 */
[----:B0-----:R-:W-:-:S02]  /*10f5d0*/  F2FP.SATFINITE.E4M3.F32.PACK_AB_MERGE_C R0, R13, R12, RZ ;  /* 0x0000000c0d00723e */ /* 0x001fc400048070ff */
[----:B------:R-:W-:Y:S01]  /*10f5e0*/  IADD3 R12, P6, PT, R28, R7, RZ ;  /* 0x000000071c0c7210 */ /* 0x000fe20007fde0ff */
[----:B------:R-:W4:Y:S01]  /*10f5f0*/  LDL R21, [R1+0xc8] ;  /* 0x0000c80001157983 */ /* 0x000f220000100800 */
[----:B------:R-:W-:-:S03]  /*10f600*/  F2FP.SATFINITE.E4M3.F32.PACK_AB_MERGE_C R2, R24, R26, RZ ;  /* 0x0000001a1802723e */ /* 0x000fc600048070ff */
[----:B------:R0:W-:Y:S04]  /*10f610*/  STL.64 [R1+0x60a8], R6 ;  /* 0x0060a80601007387 */ /* 0x0001e80000100a00 */
[----:B------:R1:W-:Y:S04]  /*10f620*/  STL [R1+0x28d0], R0 ;  /* 0x0028d00001007387 */ /* 0x0003e80000100800 */
[----:B0-----:R-:W4:Y:S04]  /*10f630*/  LDL.LU R6, [R1+0x1514] ;  /* 0x0015140001067983 */ /* 0x001f280000300800 */
[----:B------:R-:W4:Y:S04]  /*10f640*/  LDL.LU R7, [R1+0x1518] ;  /* 0x0015180001077983 */ /* 0x000f280000300800 */
[----:B------:R-:W4:Y:S01]  /*10f650*/  LDL.LU R26, [R1+0x1508] ;  /* 0x00150800011a7983 */ /* 0x000f220000300800 */
[----:B-1----:R-:W-:Y:S01]  /*10f660*/  F2FP.SATFINITE.E4M3.F32.PACK_AB_MERGE_C R0, R18, R20, RZ ;  /* 0x000000141200723e */ /* 0x002fe200048070ff */
[----:B---3--:R-:W-:-:S05]  /*10f670*/  IMAD.X R13, R17, 0x1, R8, P6 ;  /* 0x00000001110d7824 */ /* 0x008fca00030e0608 */
[----:B------:R0:W-:Y:S04]  /*10f680*/  STL.64 [R1+0x26b8], R12 ;  /* 0x0026b80c01007387 */ /* 0x0001e80000100a00 */
[----:B------:R-:W-:Y:S04]  /*10f690*/  STL [R1+0x2b8], R2 ;  /* 0x0002b80201007387 */ /* 0x000fe80000100800 */
[----:B------:R-:W3:Y:S01]  /*10f6a0*/  LDL.LU R24, [R1+0x150c] ;  /* 0x00150c0001187983 */ /* 0x000ee20000300800 */
[----:B0-----:R-:W-:-:S03]  /*10f6b0*/  IADD3 R12, P6, PT, R28, R9, RZ ;  /* 0x000000091c0c7210 */ /* 0x001fc60007fde0ff */
[----:B------:R-:W-:Y:S02]  /*10f6c0*/  STL [R1+0x2bc], R0 ;  /* 0x0002bc0001007387 */ /* 0x000fe40000100800 */
[----:B--2---:R-:W-:-:S05]  /*10f6d0*/  IMAD.X R13, R17, 0x1, R10, P6 ;  /* 0x00000001110d7824 */ /* 0x004fca00030e060a */
[----:B------:R0:W-:Y:S04]  /*10f6e0*/  STL.64 [R1+0x26b0], R12 ;  /* 0x0026b00c01007387 */ /* 0x0001e80000100a00 */
[----:B0-----:R-:W2:Y:S01]  /*10f6f0*/  LDL.LU.64 R12, [R1+0x60c0] ;  /* 0x0060c000010c7983 */ /* 0x001ea20000300a00 */
[----:B------:R-:W-:Y:S02]  /*10f700*/  F2FP.SATFINITE.E4M3.F32.PACK_AB_MERGE_C R3, R16, R3, RZ ;  /* 0x000000031003723e */ /* 0x000fe400048070ff */
[----:B------:R-:W-:Y:S01]  /*10f710*/  F2FP.SATFINITE.E4M3.F32.PACK_AB_MERGE_C R2, R19, R25, RZ ;  /* 0x000000191302723e */ /* 0x000fe200048070ff */
[----:B------:R-:W3:Y:S04]  /*10f720*/  LDL.LU R20, [R1+0x14f0] ;  /* 0x0014f00001147983 */ /* 0x000ee80000300800 */
[----:B------:R-:W3:Y:S04]  /*10f730*/  LDL.LU R18, [R1+0x14f4] ;  /* 0x0014f40001127983 */ /* 0x000ee80000300800 */
[----:B------:R-:W3:Y:S04]  /*10f740*/  LDL.LU R0, [R1+0x14f8] ;  /* 0x0014f80001007983 */ /* 0x000ee80000300800 */
[----:B------:R-:W-:Y:S04]  /*10f750*/  STL [R1+0x4c4], R3 ;  /* 0x0004c40301007387 */ /* 0x000fe80000100800 */
[----:B------:R-:W3:Y:S04]  /*10f760*/  LDL.LU R16, [R1+0x13e4] ;  /* 0x0013e40001107983 */ /* 0x000ee80000300800 */
[----:B------:R0:W-:Y:S02]  /*10f770*/  STL [R1+0x4d0], R2 ;  /* 0x0004d00201007387 */ /* 0x0001e40000100800 */
[----:B0-----:R-:W-:-:S02]  /*10f780*/  IADD3 R2, P6, PT, R28, R11, RZ ;  /* 0x0000000b1c027210 */ /* 0x001fc40007fde0ff */
[----:B------:R0:W-:Y:S04]  /*10f790*/  STL.64 [R1+0x6098], R10 ;  /* 0x0060980a01007387 */ /* 0x0001e80000100a00 */
[----:B0-----:R-:W3:Y:S04]  /*10f7a0*/  LDL.LU R10, [R1+0x14fc] ;  /* 0x0014fc00010a7983 */ /* 0x001ee80000300800 */
[----:B------:R-:W3:Y:S01]  /*10f7b0*/  LDL.LU R11, [R1+0x13e0] ;  /* 0x0013e000010b7983 */ /* 0x000ee20000300800 */
[----:B----4-:R-:W-:Y:S01]  /*10f7c0*/  F2FP.SATFINITE.E4M3.F32.PACK_AB_MERGE_C R6, R6, R4, RZ ;  /* 0x000000040606723e */ /* 0x010fe200048070ff */
[----:B--2---:R-:W-:-:S05]  /*10f7d0*/  IMAD.X R3, R17, 0x1, R12, P6 ;  /* 0x0000000111037824 */ /* 0x004fca00030e060c */
[----:B------:R0:W-:Y:S04]  /*10f7e0*/  STL.64 [R1+0x26a8], R2 ;  /* 0x0026a80201007387 */ /* 0x0001e80000100a00 */
[----:B------:R-:W2:Y:S04]  /*10f7f0*/  LDL.LU R25, [R1+0x13e8] ;  /* 0x0013e80001197983 */ /* 0x000ea80000300800 */
[----:B------:R-:W2:Y:S01]  /*10f800*/  LDL.LU R19, [R1+0x13ec] ;  /* 0x0013ec0001137983 */ /* 0x000ea20000300800 */
[----:B0-----:R-:W-:Y:S01]  /*10f810*/  IADD3 R2, P6, PT, R28, R13, RZ ;  /* 0x0000000d1c027210 */ /* 0x001fe20007fde0ff */
[----:B------:R-:W-:-:S02]  /*10f820*/  IMAD.MOV.U32 R3, RZ, RZ, R17 ;  /* 0x000000ffff037224 */ /* 0x000fc400078e0011 */
[----:B------:R-:W4:Y:S02]  /*10f830*/  LDL.LU R17, [R1+0x13d0] ;  /* 0x0013d00001117983 */ /* 0x000f240000300800 */
[----:B------:R-:W-:Y:S02]  /*10f840*/  IMAD.X R3, R3, 0x1, R14, P6 ;  /* 0x0000000103037824 */ /* 0x000fe400030e060e */
[----:B------:R-:W4:Y:S04]  /*10f850*/  LDL.LU R28, [R1+0x13d4] ;  /* 0x0013d400011c7983 */ /* 0x000f280000300800 */
[----:B------:R0:W-:Y:S04]  /*10f860*/  STL.64 [R1+0x26a0], R2 ;  /* 0x0026a00201007387 */ /* 0x0001e80000100a00 */
[----:B0-----:R-:W2:Y:S04]  /*10f870*/  LDL.LU.64 R2, [R1+0x60b8] ;  /* 0x0060b80001027983 */ /* 0x001ea80000300a00 */
[----:B------:R-:W2:Y:S01]  /*10f880*/  LDL.LU R4, [R1+0x60b0] ;  /* 0x0060b00001047983 */ /* 0x000ea20000300800 */
[----:B------:R-:W-:-:S03]  /*10f890*/  F2FP.SATFINITE.E4M3.F32.PACK_AB_MERGE_C R22, R22, R27, RZ ;  /* 0x0000001b1616723e */ /* 0x000fc600048070ff */
[----:B------:R0:W-:Y:S01]  /*10f8a0*/  STL [R1+0x424], R6 ;  /* 0x0004240601007387 */ /* 0x0001e20000100800 */
[----:B------:R-:W-:Y:S02]  /*10f8b0*/  SHF.R.S32.HI R27, RZ, 0x1f, R21 ;  /* 0x0000001fff1b7819 */ /* 0x000fe40000011415 */
[----:B0-----:R-:W-:-:S05]  /*10f8c0*/  F2FP.SATFINITE.E4M3.F32.PACK_AB_MERGE_C R6, R29, R7, RZ ;  /* 0x000000071d06723e */ /* 0x001fca00048070ff */
[----:B------:R-:W-:Y:S04]  /*10f8d0*/  STL [R1+0x450], R6 ;  /* 0x0004500601007387 */ /* 0x000fe80000100800 */
[----:B------:R0:W-:Y:S04]  /*10f8e0*/  STL [R1+0x3f8], R22 ;  /* 0x0003f81601007387 */ /* 0x0001e80000100800 */
[----:B0-----:R-:W3:Y:S04]  /*10f8f0*/  LDL.LU R22, [R1+0x13d8] ;  /* 0x0013d80001167983 */ /* 0x001ee80000300800 */
[----:B------:R-:W-:Y:S01]  /*10f900*/  STL [R1+0x1c], R27 ;  /* 0x00001c1b01007387 */ /* 0x000fe20000100800 */
[----:B--2---:R-:W-:-:S03]  /*10f910*/  IADD3 R6, P6, PT, R21, R4, RZ ;  /* 0x0000000415067210 */ /* 0x004fc60007fde0ff */
[----:B------:R-:W2:Y:S04]  /*10f920*/  LDL.LU R21, [R1+0x13dc] ;  /* 0x0013dc0001157983 */ /* 0x000ea80000300800 */
[----:B------:R0:W-:Y:S04]  /*10f930*/  STL [R1+0x608c], R4 ;  /* 0x00608c0401007387 */ /* 0x0001e80000100800 */
[----:B0-----:R-:W2:Y:S04]  /*10f940*/  LDL.LU R4, [R1+0x1c] ;  /* 0x00001c0001047983 */ /* 0x001ea80000300800 */
[----:B------:R0:W-:Y:S01]  /*10f950*/  STL [R1+0x6090], R23 ;  /* 0x0060901701007387 */ /* 0x0001e20000100800 */
[----:B--2---:R-:W-:-:S03]  /*10f960*/  IMAD.X R7, R4, 0x1, R23, P6 ;  /* 0x0000000104077824 */ /* 0x004fc600030e0617 */
[----:B0-----:R-:W2:Y:S04]  /*10f970*/  LDL.LU R23, [R1+0xc8] ;  /* 0x0000c80001177983 */ /* 0x001ea80000300800 */
[----:B------:R3:W-:Y:S04]  /*10f980*/  STL.64 [R1+0x2698], R6 ;  /* 0x0026980601007387 */ /* 0x0007e80000100a00 */
[----:B------:R-:W4:Y:S04]  /*10f990*/  LDL.LU R29, [R1+0x13c0] ;  /* 0x0013c000011d7983 */ /* 0x000f280000300800 */
[----:B------:R-:W4:Y:S01]  /*10f9a0*/  LDL.LU R27, [R1+0x13c4] ;  /* 0x0013c400011b7983 */ /* 0x000f220000300800 */
[----:B---3--:R-:W-:-:S05]  /*10f9b0*/  F2FP.SATFINITE.E4M3.F32.PACK_AB_MERGE_C R6, R24, R26, RZ ;  /* 0x0000001a1806723e */ /* 0x008fca00048070ff */
[----:B------:R0:W-:Y:S04]  /*10f9c0*/  STL [R1+0x410], R6 ;  /* 0x0004100601007387 */ /* 0x0001e80000100800 */
[----:B------:R-:W3:Y:S04]  /*10f9d0*/  LDL.LU R26, [R1+0x13c8] ;  /* 0x0013c800011a7983 */ /* 0x000ee80000300800 */
[----:B------:R-:W3:Y:S01]  /*10f9e0*/  LDL.LU R24, [R1+0x13cc] ;  /* 0x0013cc0001187983 */ /* 0x000ee20000300800 */
[----:B0-----:R-:W-:-:S05]  /*10f9f0*/  F2FP.SATFINITE.E4M3.F32.PACK_AB_MERGE_C R6, R18, R20, RZ ;  /* 0x000000141206723e */ /* 0x001fca00048070ff */
[----:B------:R2:W-:Y:S01]  /*10fa00*/  STL [R1+0x35c], R6 ;  /* 0x00035c0601007387 */ /* 0x0005e20000100800 */
[----:B------:R-:W-:-:S03]  /*10fa10*/  F2FP.SATFINITE.E4M3.F32.PACK_AB_MERGE_C R10, R10, R0, RZ ;  /* 0x000000000a0a723e */ /* 0x000fc600048070ff */
[----:B------:R-:W3:Y:S04]  /*10fa20*/  LDL.LU R20, [R1+0x13b0] ;  /* 0x0013b00001147983 */ /* 0x000ee80000300800 */
[----:B------:R-:W3:Y:S01]  /*10fa30*/  LDL.LU R18, [R1+0x13b4] ;  /* 0x0013b40001127983 */ /* 0x000ee20000300800 */
[----:B--2---:R-:W-:-:S05]  /*10fa40*/  IADD3 R6, P6, PT, R23, R3, RZ ;  /* 0x0000000317067210 */ /* 0x004fca0007fde0ff */
[----:B------:R-:W-:-:S05]  /*10fa50*/  IMAD.X R7, R4, 0x1, R2, P6 ;  /* 0x0000000104077824 */ /* 0x000fca00030e0602 */
[----:B------:R0:W-:Y:S04]  /*10fa60*/  STL.64 [R1+0x2690], R6 ;  /* 0x0026900601007387 */ /* 0x0001e80000100a00 */
[----:B0-----:R-:W2:Y:S04]  /*10fa70*/  LDL.LU.64 R6, [R1+0x60a8] ;  /* 0x0060a80001067983 */ /* 0x001ea80000300a00 */
[----:B------:R-:W2:Y:S01]  /*10fa80*/  LDL.LU R0, [R1+0x60a0] ;  /* 0x0060a00001007983 */ /* 0x000ea20000300800 */
[----:B------:R-:W-:-:S05]  /*10fa90*/  F2FP.SATFINITE.E4M3.F32.PACK_AB_MERGE_C R16, R16, R11, RZ ;  /* 0x0000000b1010723e */ /* 0x000fca00048070ff */
[----:B------:R4:W-:Y:S04]  /*10faa0*/  STL [R1+0x5b08], R16 ;  /* 0x005b081001007387 */ /* 0x0009e80000100800 */
[----:B------:R2:W-:Y:S01]  /*10fab0*/  STL [R1+0x364], R10 ;  /* 0x0003640a01007387 */ /* 0x0005e20000100800 */
[----:B------:R-:W-:-:S05]  /*10fac0*/  F2FP.SATFINITE.E4M3.F32.PACK_AB_MERGE_C R19, R19, R25, RZ ;  /* 0x000000191313723e */ /* 0x000fca00048070ff */
[----:B------:R-:W-:Y:S01]  /*10fad0*/  STL [R1+0x5e10], R19 ;  /* 0x005e101301007387 */ /* 0x000fe20000100800 */
[----:B------:R-:W-:Y:S02]  /*10fae0*/  F2FP.SATFINITE.E4M3.F32.PACK_AB_MERGE_C R21, R21, R22, RZ ;  /* 0x000000161515723e */ /* 0x000fe400048070ff */
[----:B----4-:R-:W-:Y:S02]  /*10faf0*/  F2FP.SATFINITE.E4M3.F32.PACK_AB_MERGE_C R16, R27, R29, RZ ;  /* 0x0000001d1b10723e */ /* 0x010fe400048070ff */
[----:B---3--:R-:W-:Y:S02]  /*10fb00*/  F2FP.SATFINITE.E4M3.F32.PACK_AB_MERGE_C R24, R24, R26, RZ ;  /* 0x0000001a1818723e */ /* 0x008fe400048070ff */
[----:B------:R-:W-:Y:S02]  /*10fb10*/  F2FP.SATFINITE.E4M3.F32.PACK_AB_MERGE_C R18, R18, R20, RZ ;  /* 0x000000141212723e */ /* 0x000fe400048070ff */
[----:B--2---:R-:W-:-:S05]  /*10fb20*/  IADD3 R10, P6, PT, R23, R0, RZ ;  /* 0x00000000170a7210 */ /* 0x004fca0007fde0ff */
[----:B------:R-:W-:-:S05]  /*10fb30*/  IMAD.X R11, R4, 0x1, R15, P6 ;  /* 0x00000001040b7824 */ /* 0x000fca00030e060f */
[----:B------:R0:W-:Y:S02]  /*10fb40*/  STL.64 [R1+0x2688], R10 ;  /* 0x0026880a01007387 */ /* 0x0001e40000100a00 */
[----:B0-----:R-:W-:Y:S02]  /*10fb50*/  F2FP.SATFINITE.E4M3.F32.PACK_AB_MERGE_C R10, R28, R17, RZ ;  /* 0x000000111c0a723e */ /* 0x001fe400048070ff */
[----:B------:R-:W2:Y:S04]  /*10fb60*/  LDL.LU R17, [R1+0x13b8] ;  /* 0x0013b80001117983 */ /* 0x000ea80000300800 */
[----:B------:R-:W2:Y:S04]  /*10fb70*/  LDL.LU R28, [R1+0x13bc] ;  /* 0x0013bc00011c7983 */ /* 0x000ea80000300800 */
[----:B------:R0:W-:Y:S04]  /*10fb80*/  STL [R1+0x2d8], R10 ;  /* 0x0002d80a01007387 */ /* 0x0001e80000100800 */
[----:B------:R-:W3:Y:S01]  /*10fb90*/  LDL R19, [R1] ;  /* 0x0000000001137983 */ /* 0x000ee20000100800 */
[----:B0-----:R-:W-:-:S03]  /*10fba0*/  IADD3 R10, P6, PT, R23, R5, RZ ;  /* 0x00000005170a7210 */ /* 0x001fc60007fde0ff */
[----:B------:R-:W-:Y:S02]  /*10fbb0*/  STL [R1+0x6074], R5 ;  /* 0x0060740501007387 */ /* 0x000fe40000100800 */
[----:B------:R-:W-:Y:S02]  /*10fbc0*/  IMAD.X R11, R4, 0x1, R6, P6 ;  /* 0x00000001040b7824 */ /* 0x000fe400030e0606 */
[----:B------:R0:W-:Y:S04]  /*10fbd0*/  STL [R1+0x6078], R6 ;  /* 0x0060780601007387 */ /* 0x0001e80000100800 */
[----:B0-----:R-:W4:Y:S04]  /*10fbe0*/  LDL.LU R6, [R1+0x13ac] ;  /* 0x0013ac0001067983 */ /* 0x001f280000300800 */
[----:B------:R0:W-:Y:S04]  /*10fbf0*/  STL.64 [R1+0x2680], R10 ;  /* 0x0026800a01007387 */ /* 0x0001e80000100a00 */
[----:B------:R-:W2:Y:S04]  /*10fc00*/  LDL.LU R5, [R1+0x1390] ;  /* 0x0013900001057983 */ /* 0x000ea80000300800 */
[----:B------:R-:W2:Y:S01]  /*10fc10*/  LDL.LU R15, [R1+0x1394] ;  /* 0x00139400010f7983 */ /* 0x000ea20000300800 */
[----:B0-----:R-:W-:-:S03]  /*10fc20*/  IADD3 R10, P6, PT, R23, R7, RZ ;  /* 0x00000007170a7210 */ /* 0x001fc60007fde0ff */
[----:B------:R-:W2:Y:S04]  /*10fc30*/  LDL.LU R25, [R1+0x1398] ;  /* 0x0013980001197983 */ /* 0x000ea80000300800 */
[----:B------:R-:W2:Y:S01]  /*10fc40*/  LDL.LU R22, [R1+0x139c] ;  /* 0x00139c0001167983 */ /* 0x000ea20000300800 */
[----:B------:R-:W-:-:S03]  /*10fc50*/  IMAD.X R11, R4, 0x1, R8, P6 ;  /* 0x00000001040b7824 */ /* 0x000fc600030e0608 */
[----:B------:R0:W-:Y:S04]  /*10fc60*/  STL [R1+0x5b3c], R21 ;  /* 0x005b3c1501007387 */ /* 0x0001e80000100800 */
[----:B0-----:R-:W4:Y:S04]  /*10fc70*/  LDL.LU R21, [R1+0x13a8] ;  /* 0x0013a80001157983 */ /* 0x001f280000300800 */
[----:B------:R0:W-:Y:S04]  /*10fc80*/  STL [R1+0x6070], R7 ;  /* 0x0060700701007387 */ /* 0x0001e80000100800 */
[----:B------:R-:W-:Y:S04]  /*10fc90*/  STL [R1+0x2c8], R16 ;  /* 0x0002c81001007387 */ /* 0x000fe80000100800 */
[----:B0-----:R-:W2:Y:S04]  /*10fca0*/  LDL.LU R7, [R1+0x13a4] ;  /* 0x0013a40001077983 */ /* 0x001ea80000300800 */
[----:B------:R0:W-:Y:S01]  /*10fcb0*/  STL.64 [R1+0x2678], R10 ;  /* 0x0026780a01007387 */ /* 0x0001e20000100a00 */
[----:B------:R-:W-:-:S03]  /*10fcc0*/  IADD3 R26, P6, PT, R23, R9, RZ ;  /* 0x00000009171a7210 */ /* 0x000fc60007fde0ff */
[----:B0-----:R-:W2:Y:S04]  /*10fcd0*/  LDL.LU.64 R10, [R1+0x6098] ;  /* 0x00609800010a7983 */ /* 0x001ea80000300a00 */
[----:B------:R-:W3:Y:S04]  /*10fce0*/  LDL.LU R16, [R1+0x1380] ;  /* 0x0013800001107983 */ /* 0x000ee80000300800 */
[----:B------:R0:W-:Y:S04]  /*10fcf0*/  STL [R1+0x2cc], R24 ;  /* 0x0002cc1801007387 */ /* 0x0001e80000100800 */
[----:B------:R-:W3:Y:S04]  /*10fd00*/  LDL.LU R29, [R1+0x1384] ;  /* 0x00138400011d7983 */ /* 0x000ee80000300800 */
[----:B------:R-:W-:Y:S04]  /*10fd10*/  STL [R1+0x2b0], R18 ;  /* 0x0002b01201007387 */ /* 0x000fe80000100800 */
[----:B0-----:R-:W3:Y:S04]  /*10fd20*/  LDL.LU R24, [R1+0x1388] ;  /* 0x0013880001187983 */ /* 0x001ee80000300800 */
[----:B------:R-:W3:Y:S04]  /*10fd30*/  LDL.LU R20, [R1+0x138c] ;  /* 0x00138c0001147983 */ /* 0x000ee80000300800 */
[----:B------:R0:W-:Y:S04]  /*10fd40*/  STL.64 [R1+0x6080], R8 ;  /* 0x0060800801007387 */ /* 0x0001e80000100a00 */
[----:B0-----:R-:W3:Y:S01]  /*10fd50*/  LDL.LU R9, [R1+0x13a0] ;  /* 0x0013a00001097983 */ /* 0x001ee20000300800 */
[----:B--2---:R-:W-:-:S03]  /*10fd60*/  IMAD.X R27, R4, 0x1, R10, P6 ;  /* 0x00000001041b7824 */ /* 0x004fc600030e060a */
[----:B------:R0:W-:Y:S01]  /*10fd70*/  STL [R1+0x6088], R10 ;  /* 0x0060880a01007387 */ /* 0x0001e20000100800 */
[----:B------:R-:W-:-:S03]  /*10fd80*/  IADD3 R8, P6, PT, R23, R11, RZ ;  /* 0x0000000b17087210 */ /* 0x000fc60007fde0ff */
[----:B0-----:R-:W2:Y:S04]  /*10fd90*/  LDL.LU R10, [R1+0xc4] ;  /* 0x0000c400010a7983 */ /* 0x001ea80000300800 */
[----:B------:R0:W-:Y:S02]  /*10fda0*/  STL.64 [R1+0x2670], R26 ;  /* 0x0026701a01007387 */ /* 0x0001e40000100a00 */
[----:B0-----:R-:W-:Y:S02]  /*10fdb0*/  F2FP.SATFINITE.E4M3.F32.PACK_AB_MERGE_C R26, R28, R17, RZ ;  /* 0x000000111c1a723e */ /* 0x001fe400048070ff */
[----:B------:R-:W2:Y:S04]  /*10fdc0*/  LDL.LU R27, [R1+0x1370] ;  /* 0x00137000011b7983 */ /* 0x000ea80000300800 */
[----:B------:R-:W2:Y:S04]  /*10fdd0*/  LDL.LU R18, [R1+0x1374] ;  /* 0x0013740001127983 */ /* 0x000ea80000300800 */
[----:B------:R-:W2:Y:S01]  /*10fde0*/  LDL.LU R17, [R1+0x1378] ;  /* 0x0013780001117983 */ /* 0x000ea20000300800 */
[----:B---3--:R-:W-:Y:S01]  /*10fdf0*/  F2FP.SATFINITE.E4M3.F32.PACK_AB_MERGE_C R7, R7, R9, RZ ;  /* 0x000000090707723e */ /* 0x008fe200048070ff */
[----:B------:R-:W-:-:S02]  /*10fe00*/  IMAD.X R9, R4, 0x1, R12, P6 ;  /* 0x0000000104097824 */ /* 0x000fc400030e060c */
[----:B------:R-:W3:Y:S04]  /*10fe10*/  LDL.LU R28, [R1+0x137c] ;  /* 0x00137c00011c7983 */ /* 0x000ee80000300800 */
[----:B------:R-:W-:Y:S04]  /*10fe20*/  STL [R1+0x5b8c], R26 ;  /* 0x005b8c1a01007387 */ /* 0x000fe80000100800 */
[----:B------:R-:W-:Y:S04]  /*10fe30*/  STL [R1+0x2844], R7 ;  /* 0x0028440701007387 */ /* 0x000fe80000100800 */
[----:B------:R0:W-:Y:S02]  /*10fe40*/  STL.64 [R1+0x2668], R8 ;  /* 0x0026680801007387 */ /* 0x0001e40000100a00 */
[----:B0-----:R-:W-:-:S02]  /*10fe50*/  IADD3 R8, P6, PT, R23, R13, RZ ;  /* 0x0000000d17087210 */ /* 0x001fc40007fde0ff */
[----:B------:R-:W3:Y:S03]  /*10fe60*/  LDL.LU R23, [R1+0x6090] ;  /* 0x0060900001177983 */ /* 0x000ee60000300800 */
[----:B------:R-:W-:Y:S02]  /*10fe70*/  IMAD.X R9, R4, 0x1, R14, P6 ;  /* 0x0000000104097824 */ /* 0x000fe400030e060e */
[----:B------:R-:W3:Y:S04]  /*10fe80*/  LDL.LU R4, [R1+0x608c] ;  /* 0x00608c0001047983 */ /* 0x000ee80000300800 */
[----:B------:R4:W-:Y:S01]  /*10fe90*/  STL.64 [R1+0x2660], R8 ;  /* 0x0026600801007387 */ /* 0x0009e20000100a00 */
[----:B------:R-:W-:-:S02]  /*10fea0*/  F2FP.SATFINITE.E4M3.F32.PACK_AB_MERGE_C R7, R15, R5, RZ ;  /* 0x000000050f07723e */ /* 0x000fc400048070ff */
[----:B----4-:R-:W-:Y:S02]  /*10feb0*/  F2FP.SATFINITE.E4M3.F32.PACK_AB_MERGE_C R8, R6, R21, RZ ;  /* 0x000000150608723e */ /* 0x010fe400048070ff */
[----:B------:R-:W4:Y:S04]  /*10fec0*/  LDL.LU R6, [R1+0x1360] ;  /* 0x0013600001067983 */ /* 0x000f280000300800 */
[----:B------:R-:W-:Y:S04]  /*10fed0*/  STL [R1+0x284c], R8 ;  /* 0x00284c0801007387 */ /* 0x000fe80000100800 */
[----:B------:R-:W4:Y:S04]  /*10fee0*/  LDL.LU R5, [R1+0x1364] ;  /* 0x0013640001057983 */ /* 0x000f280000300800 */
[----:B------:R0:W-:Y:S04]  /*10fef0*/  STL [R1+0x2968], R7 ;  /* 0x0029680701007387 */ /* 0x0001e80000100800 */
[----:B------:R-:W4:Y:S04]  /*10ff00*/  LDL.LU R21, [R1+0x1350] ;  /* 0x0013500001157983 */ /* 0x000f280000300800 */
[----:B------:R-:W4:Y:S01]  /*10ff10*/  LDL.LU R15, [R1+0x1354] ;  /* 0x00135400010f7983 */ /* 0x000f220000300800 */
[----:B0-----:R-:W-:-:S05]  /*10ff20*/  F2FP.SATFINITE.E4M3.F32.PACK_AB_MERGE_C R7, R22, R25, RZ ;  /* 0x000000191607723e */ /* 0x001fca00048070ff */
[----:B------:R2:W-:Y:S04]  /*10ff30*/  STL [R1+0x296c], R7 ;  /* 0x00296c0701007387 */ /* 0x0005e80000100800 */
[----:B------:R-:W4:Y:S01]  /*10ff40*/  LDL.LU R25, [R1+0x1358] ;  /* 0x0013580001197983 */ /* 0x000f220000300800 */
[----:B------:R-:W-:-:S03]  /*10ff50*/  F2FP.SATFINITE.E4M3.F32.PACK_AB_MERGE_C R29, R29, R16, RZ ;  /* 0x000000101d1d723e */ /* 0x000fc600048070ff */
[----:B------:R-:W4:Y:S01]  /*10ff60*/  LDL.LU R22, [R1+0x135c] ;  /* 0x00135c0001167983 */ /* 0x000f220000300800 */
[----:B------:R-:W-:-:S03]  /*10ff70*/  F2FP.SATFINITE.E4M3.F32.PACK_AB_MERGE_C R16, R20, R24, RZ ;  /* 0x000000181410723e */ /* 0x000fc600048070ff */
[----:B------:R-:W4:Y:S01]  /*10ff80*/  LDL.LU R26, [R1+0xc0] ;  /* 0x0000c000011a7983 */ /* 0x000f220000300800 */
[----:B--2---:R-:W-:Y:S02]  /*10ff90*/  SHF.R.S32.HI R7, RZ, 0x1f, R10 ;  /* 0x0000001fff077819 */ /* 0x004fe4000001140a */
[----:B---3--:R-:W-:-:S05]  /*10ffa0*/  IADD3 R8, P6, PT, R10, R4, RZ ;  /* 0x000000040a087210 */ /* 0x008fca0007fde0ff */
[----:B------:R-:W-:-:S05]  /*10ffb0*/  IMAD.X R9, R7, 0x1, R23, P6 ;  /* 0x0000000107097824 */ /* 0x000fca00030e0617 */
[----:B------:R0:W-:Y:S04]  /*10ffc0*/  STL.64 [R1+0x2658], R8 ;  /* 0x0026580801007387 */ /* 0x0001e80000100a00 */
[----:B------:R-:W-:Y:S01]  /*10ffd0*/  STL [R1+0x2918], R29 ;  /* 0x0029181d01007387 */ /* 0x000fe20000100800 */
[----:B0-----:R-:W-:-:S03]  /*10ffe0*/  IADD3 R8, P6, PT, R10, R3, RZ ;  /* 0x000000030a087210 */ /* 0x001fc60007fde0ff */
[----:B------:R0:W-:Y:S02]  /*10fff0*/  STL [R1+0x2920], R16 ;  /* 0x0029201001007387 */ /* 0x0001e40000100800 */
[----:B------:R-:W-:Y:S02]  /*110000*/  IMAD.X R9, R7, 0x1, R2, P6 ;  /* 0x0000000107097824 */ /* 0x000fe400030e0602 */
[----:B0-----:R-:W2:Y:S04]  /*110010*/  LDL.LU R16, [R1+0xd40] ;  /* 0x000d400001107983 */ /* 0x001ea80000300800 */
[----:B------:R-:W2:Y:S04]  /*110020*/  LDL.LU R29, [R1+0xd44] ;  /* 0x000d4400011d7983 */ /* 0x000ea80000300800 */
[----:B------:R-:W3:Y:S04]  /*110030*/  LDL.LU R24, [R1+0xd48] ;  /* 0x000d480001187983 */ /* 0x000ee80000300800 */
[----:B------:R0:W-:Y:S04]  /*110040*/  STL.64 [R1+0x2650], R8 ;  /* 0x0026500801007387 */ /* 0x0001e80000100a00 */
[----:B------:R-:W3:Y:S04]  /*110050*/  LDL.LU R20, [R1+0xd4c] ;  /* 0x000d4c0001147983 */ /* 0x000ee80000300800 */
[----:B------:R1:W-:Y:S01]  /*110060*/  STL.64 [R1+0x6058], R2 ;  /* 0x0060580201007387 */ /* 0x0003e20000100a00 */
[----:B0-----:R-:W-:-:S02]  /*110070*/  F2FP.SATFINITE.E4M3.F32.PACK_AB_MERGE_C R9, R18, R27, RZ ;  /* 0x0000001b1209723e */ /* 0x001fc400048070ff */
[----:B------:R-:W-:Y:S01]  /*110080*/  F2FP.SATFINITE.E4M3.F32.PACK_AB_MERGE_C R8, R28, R17, RZ ;  /* 0x000000111c08723e */ /* 0x000fe200048070ff */
[----:B-1----:R-:W2:Y:S04]  /*110090*/  LDL.LU R2, [R1+0x1368] ;  /* 0x0013680001027983 */ /* 0x002ea80000300800 */
[----:B------:R-:W2:Y:S04]  /*1100a0*/  LDL.LU R3, [R1+0x136c] ;  /* 0x00136c0001037983 */ /* 0x000ea80000300800 */
[----:B------:R-:W3:Y:S04]  /*1100b0*/  LDL.LU R27, [R1+0x1340] ;  /* 0x00134000011b7983 */ /* 0x000ee80000300800 */
[----:B------:R-:W-:Y:S04]  /*1100c0*/  STL [R1+0x28ec], R9 ;  /* 0x0028ec0901007387 */ /* 0x000fe80000100800 */
[----:B------:R-:W3:Y:S04]  /*1100d0*/  LDL.LU R18, [R1+0x1344] ;  /* 0x0013440001127983 */ /* 0x000ee80000300800 */
[----:B------:R0:W-:Y:S01]  /*1100e0*/  STL [R1+0x28f8], R8 ;  /* 0x0028f80801007387 */ /* 0x0001e20000100800 */
[----:B----4-:R-:W-:-:S03]  /*1100f0*/  F2FP.SATFINITE.E4M3.F32.PACK_AB_MERGE_C R5, R5, R6, RZ ;  /* 0x000000060505723e */ /* 0x010fc600048070ff */
[----:B------:R-:W4:Y:S04]  /*110100*/  LDL.LU R17, [R1+0x1348] ;  /* 0x0013480001117983 */ /* 0x000f280000300800 */
[----:B------:R-:W4:Y:S01]  /*110110*/  LDL.LU R28, [R1+0x134c] ;  /* 0x00134c00011c7983 */ /* 0x000f220000300800 */
[----:B0-----:R-:W-:-:S03]  /*110120*/  IADD3 R8, P6, PT, R10, R0, RZ ;  /* 0x000000000a087210 */ /* 0x001fc60007fde0ff */
[----:B------:R0:W-:Y:S02]  /*110130*/  STL [R1+0x6048], R0 ;  /* 0x0060480001007387 */ /* 0x0001e40000100800 */
[----:B------:R-:W-:Y:S02]  /*110140*/  IMAD.X R9, R7, 0x1, R19, P6 ;  /* 0x0000000107097824 */ /* 0x000fe400030e0613 */
[----:B0-----:R-:W-:Y:S02]  /*110150*/  IMAD.MOV.U32 R0, RZ, RZ, R10 ;  /* 0x000000ffff007224 */ /* 0x001fe400078e000a */
[----:B------:R-:W3:Y:S04]  /*110160*/  LDL.LU R10, [R1+0x6088] ;  /* 0x00608800010a7983 */ /* 0x000ee80000300800 */
[----:B------:R0:W-:Y:S04]  /*110170*/  STL.64 [R1+0x2648], R8 ;  /* 0x0026480801007387 */ /* 0x0001e80000100a00 */
[----:B0-----:R-:W3:Y:S04]  /*110180*/  LDL.LU.64 R8, [R1+0x6080] ;  /* 0x0060800001087983 */ /* 0x001ee80000300a00 */
[----:B------:R-:W3:Y:S04]  /*110190*/  LDL.LU R6, [R1+0x6078] ;  /* 0x0060780001067983 */ /* 0x000ee80000300800 */
[----:B------:R0:W-:Y:S04]  /*1101a0*/  STL [R1+0x28cc], R5 ;  /* 0x0028cc0501007387 */ /* 0x0001e80000100800 */
[----:B0-----:R-:W3:Y:S01]  /*1101b0*/  LDL.LU R5, [R1+0x6074] ;  /* 0x0060740001057983 */ /* 0x001ee20000300800 */
[----:B--2---:R-:W-:-:S05]  /*1101c0*/  F2FP.SATFINITE.E4M3.F32.PACK_AB_MERGE_C R3, R3, R2, RZ ;  /* 0x000000020303723e */ /* 0x004fca00048070ff */
[----:B------:R-:W-:Y:S01]  /*1101d0*/  STL [R1+0x28d4], R3 ;  /* 0x0028d40301007387 */ /* 0x000fe20000100800 */
[----:B---3--:R-:W-:-:S03]  /*1101e0*/  IADD3 R2, P6, PT, R0, R5, RZ ;  /* 0x0000000500027210 */ /* 0x008fc60007fde0ff */
[----:B------:R0:W-:Y:S02]  /*1101f0*/  STL.64 [R1+0x6060], R4 ;  /* 0x0060600401007387 */ /* 0x0001e40000100a00 */
[----:B0-----:R-:W-:Y:S02]  /*110200*/  IMAD.MOV.U32 R4, RZ, RZ, R7 ;  /* 0x000000ffff047224 */ /* 0x001fe400078e0007 */
[----:B------:R-:W2:Y:S02]  /*110210*/  LDL.LU R7, [R1+0x6070] ;  /* 0x0060700001077983 */ /* 0x000ea40000300800 */
[----:B------:R-:W-:-:S05]  /*110220*/  IMAD.X R3, R4, 0x1, R6, P6 ;  /* 0x0000000104037824 */ /* 0x000fca00030e0606 */
[----:B------:R0:W-:Y:S02]  /*110230*/  STL.64 [R1+0x2640], R2 ;  /* 0x0026400201007387 */ /* 0x0001e40000100a00 */
[----:B0-----:R-:W-:Y:S02]  /*110240*/  F2FP.SATFINITE.E4M3.F32.PACK_AB_MERGE_C R3, R15, R21, RZ ;  /* 0x000000150f03723e */ /* 0x001fe400048070ff */
[----:B------:R-:W3:Y:S04]  /*110250*/  LDL.LU R2, [R1+0x1330] ;  /* 0x0013300001027983 */ /* 0x000ee80000300800 */
[----:B------:R0:W-:Y:S04]  /*110260*/  STL [R1+0x28a4], R3 ;  /* 0x0028a40301007387 */ /* 0x0001e80000100800 */
[----:B0-----:R-:W3:Y:S01]  /*110270*/  LDL.LU R3, [R1+0x1334] ;  /* 0x0013340001037983 */ /* 0x001ee20000300800 */
[----:B------:R-:W-:Y:S01]  /*110280*/  IMAD.MOV.U32 R5, RZ, RZ, R0 ;  /* 0x000000ffff057224 */ /* 0x000fe200078e0000 */
[----:B------:R-:W-:-:S05]  /*110290*/  F2FP.SATFINITE.E4M3.F32.PACK_AB_MERGE_C R0, R22, R25, RZ ;  /* 0x000000191600723e */ /* 0x000fca00048070ff */
[----:B------:R0:W-:Y:S02]  /*1102a0*/  STL [R1+0x28ac], R0 ;  /* 0x0028ac0001007387 */ /* 0x0001e40000100800 */
[----:B0-----:R-:W-:Y:S02]  /*1102b0*/  F2FP.SATFINITE.E4M3.F32.PACK_AB_MERGE_C R0, R20, R24, RZ ;  /* 0x000000181400723e */ /* 0x001fe400048070ff */
[----:B---3--:R2:W-:Y:S04]  /*1102c0*/  STL.64 [R1+0x6068], R2 ;  /* 0x0060680201007387 */ /* 0x0085e80000100a00 */
[----:B------:R-:W3:Y:S04]  /*1102d0*/  LDL.LU R21, [R1+0x1338] ;  /* 0x0013380001157983 */ /* 0x000ee80000300800 */
[----:B------:R-:W3:Y:S01]  /*1102e0*/  LDL.LU R22, [R1+0x133c] ;  /* 0x00133c0001167983 */ /* 0x000ee20000300800 */
[----:B--2---:R-:W-:-:S03]  /*1102f0*/  IADD3 R2, P6, PT, R5, R7, RZ ;  /* 0x0000000705027210 */ /* 0x004fc60007fde0ff */
[----:B------:R0:W-:Y:S02]  /*110300*/  STL.64 [R1+0x6050], R6 ;  /* 0x0060500601007387 */ /* 0x0001e40000100a00 */
[----:B------:R-:W-:Y:S02]  /*110310*/  IMAD.X R3, R4, 0x1, R8, P6 ;  /* 0x0000000104037824 */ /* 0x000fe400030e0608 */
[----:B------:R-:W2:Y:S04]  /*110320*/  LDL.LU R15, [R1+0x1320] ;  /* 0x00132000010f7983 */ /* 0x000ea80000300800 */
[----:B------:R-:W2:Y:S04]  /*110330*/  LDL.LU R25, [R1+0x1324] ;  /* 0x0013240001197983 */ /* 0x000ea80000300800 */
[----:B------:R1:W-:Y:S04]  /*110340*/  STL.64 [R1+0x2638], R2 ;  /* 0x0026380201007387 */ /* 0x0003e80000100a00 */
[----:B0-----:R-:W2:Y:S01]  /*110350*/  LDL.LU R6, [R1+0x1328] ;  /* 0x0013280001067983 */ /* 0x001ea20000300800 */
[----:B-1----:R-:W-:-:S05]  /*110360*/  F2FP.SATFINITE.E4M3.F32.PACK_AB_MERGE_C R2, R29, R16, RZ ;  /* 0x000000101d02723e */ /* 0x002fca00048070ff */
[----:B------:R0:W-:Y:S04]  /*110370*/  STL [R1+0x284], R2 ;  /* 0x0002840201007387 */ /* 0x0001e80000100800 */
[----:B------:R-:W2:Y:S01]  /*110380*/  LDL.LU R7, [R1+0x132c] ;  /* 0x00132c0001077983 */ /* 0x000ea20000300800 */
[----:B0-----:R-:W-:-:S03]  /*110390*/  IADD3 R2, P6, PT, R5, R9, RZ ;  /* 0x0000000905027210 */ /* 0x001fc60007fde0ff */
[----:B------:R0:W-:Y:S02]  /*1103a0*/  STL [R1+0x290], R0 ;  /* 0x0002900001007387 */ /* 0x0001e40000100800 */
[----:B------:R-:W-:Y:S02]  /*1103b0*/  IMAD.X R3, R4, 0x1, R10, P6 ;  /* 0x0000000104037824 */ /* 0x000fe400030e060a */
[----:B------:R-:W2:Y:S04]  /*1103c0*/  LDL.LU R24, [R1+0x1310] ;  /* 0x0013100001187983 */ /* 0x000ea80000300800 */
[----:B------:R-:W2:Y:S04]  /*1103d0*/  LDL.LU R20, [R1+0x1314] ;  /* 0x0013140001147983 */ /* 0x000ea80000300800 */
[----:B------:R-:W-:Y:S04]  /*1103e0*/  STL.64 [R1+0x6040], R8 ;  /* 0x0060400801007387 */ /* 0x000fe80000100a00 */
[----:B------:R1:W-:Y:S04]  /*1103f0*/  STL.64 [R1+0x2630], R2 ;  /* 0x0026300201007387 */ /* 0x0003e80000100a00 */
[----:B0-----:R-:W2:Y:S01]  /*110400*/  LDL.LU R0, [R1+0x1318] ;  /* 0x0013180001007983 */ /* 0x001ea20000300800 */
[----:B-1----:R-:W-:-:S02]  /*110410*/  F2FP.SATFINITE.E4M3.F32.PACK_AB_MERGE_C R3, R18, R27, RZ ;  /* 0x0000001b1203723e */ /* 0x002fc400048070ff */
[----:B----4-:R-:W-:-:S03]  /*110420*/  F2FP.SATFINITE.E4M3.F32.PACK_AB_MERGE_C R2, R28, R17, RZ ;  /* 0x000000111c02723e */ /* 0x010fc600048070ff */
[----:B------:R-:W-:Y:S04]  /*110430*/  STL [R1+0x460], R3 ;  /* 0x0004600301007387 */ /* 0x000fe80000100800 */
[----:B------:R-:W4:Y:S04]  /*110440*/  LDL.LU R8, [R1+0x1300] ;  /* 0x0013000001087983 */ /* 0x000f280000300800 */
[----:B------:R0:W-:Y:S04]  /*110450*/  STL [R1+0x4c8], R2 ;  /* 0x0004c80201007387 */ /* 0x0001e80000100800 */
[----:B------:R-:W4:Y:S04]  /*110460*/  LDL.LU R9, [R1+0x1304] ;  /* 0x0013040001097983 */ /* 0x000f280000300800 */
[----:B------:R-:W2:Y:S04]  /*110470*/  LDL.LU R16, [R1+0x1308] ;  /* 0x0013080001107983 */ /* 0x000ea80000300800 */
[----:B------:R-:W2:Y:S04]  /*110480*/  LDL.LU R29, [R1+0x130c] ;  /* 0x00130c00011d7983 */ /* 0x000ea80000300800 */
[----:B------:R-:W2:Y:S01]  /*110490*/  LDL.LU R27, [R1+0x12f0] ;  /* 0x0012f000011b7983 */ /* 0x000ea20000300800 */
[----:B0-----:R-:W-:-:S03]  /*1104a0*/  IADD3 R2, P6, PT, R5, R11, RZ ;  /* 0x0000000b05027210 */ /* 0x001fc60007fde0ff */
[----:B------:R-:W2:Y:S04]  /*1104b0*/  LDL.LU R18, [R1+0x12f4] ;  /* 0x0012f40001127983 */ /* 0x000ea80000300800 */
[----:B------:R-:W2:Y:S04]  /*1104c0*/  LDL.LU R17, [R1+0x12f8] ;  /* 0x0012f80001117983 */ /* 0x000ea80000300800 */
[----:B------:R-:W2:Y:S04]  /*1104d0*/  LDL.LU R28, [R1+0x12fc] ;  /* 0x0012fc00011c7983 */ /* 0x000ea80000300800 */
[----:B------:R0:W-:Y:S02]  /*1104e0*/  STL.64 [R1+0x6038], R10 ;  /* 0x0060380a01007387 */ /* 0x0001e40000100a00 */
[----:B0-----:R-:W-:-:S02]  /*1104f0*/  IMAD.MOV.U32 R11, RZ, RZ, R4 ;  /* 0x000000ffff0b7224 */ /* 0x001fc400078e0004 */
[----:B------:R-:W2:Y:S02]  /*110500*/  LDL.LU R10, [R1+0x131c] ;  /* 0x00131c00010a7983 */ /* 0x000ea40000300800 */
[----:B------:R-:W-:Y:S01]  /*110510*/  IMAD.X R3, R11, 0x1, R12, P6 ;  /* 0x000000010b037824 */ /* 0x000fe200030e060c */
[----:B------:R-:W-:-:S04]  /*110520*/  IADD3 R4, P6, PT, R5, R13, RZ ;  /* 0x0000000d05047210 */ /* 0x000fc80007fde0ff */
[----:B------:R0:W-:Y:S01]  /*110530*/  STL.64 [R1+0x2628], R2 ;  /* 0x0026280201007387 */ /* 0x0001e20000100a00 */
[----:B------:R-:W-:-:S03]  /*110540*/  IMAD.X R5, R11, 0x1, R14, P6 ;  /* 0x000000010b057824 */ /* 0x000fc600030e060e */
[----:B0-----:R-:W2:Y:S04]  /*110550*/  LDL.LU.64 R2, [R1+0x6068] ;  /* 0x0060680001027983 */ /* 0x001ea80000300a00 */
[----:B------:R0:W-:Y:S04]  /*110560*/  STL.64 [R1+0x15c8], R4 ;  /* 0x0015c80401007387 */ /* 0x0001e80000100a00 */
[----:B0-----:R-:W4:Y:S04]  /*110570*/  LDL.LU.64 R4, [R1+0x6060] ;  /* 0x0060600001047983 */ /* 0x001f280000300a00 */
[----:B------:R-:W4:Y:S01]  /*110580*/  LDL.LU R11, [R1+0x12e0] ;  /* 0x0012e000010b7983 */ /* 0x000f220000300800 */
[----:B--2---:R-:W-:-:S02]  /*110590*/  F2FP.SATFINITE.E4M3.F32.PACK_AB_MERGE_C R3, R3, R2, RZ ;  /* 0x000000020303723e */ /* 0x004fc400048070ff */
[----:B---3--:R-:W-:-:S03]  /*1105a0*/  F2FP.SATFINITE.E4M3.F32.PACK_AB_MERGE_C R2, R22, R21, RZ ;  /* 0x000000151602723e */ /* 0x008fc600048070ff */
[----:B------:R-:W-:Y:S01]  /*1105b0*/  STL [R1+0x41c], R3 ;  /* 0x00041c0301007387 */ /* 0x000fe20000100800 */
[----:B------:R-:W-:-:S03]  /*1105c0*/  F2FP.SATFINITE.E4M3.F32.PACK_AB_MERGE_C R21, R25, R15, RZ ;  /* 0x0000000f1915723e */ /* 0x000fc600048070ff */
[----:B------:R-:W2:Y:S01]  /*1105d0*/  LDL.LU R22, [R1+0x12e4] ;  /* 0x0012e40001167983 */ /* 0x000ea20000300800 */
[----:B------:R-:W-:-:S03]  /*1105e0*/  SHF.R.S32.HI R15, RZ, 0x1f, R26 ;  /* 0x0000001fff0f7819 */ /* 0x000fc6000001141a */
[----:B------:R4:W-:Y:S02]  /*1105f0*/  STL [R1+0x420], R2 ;  /* 0x0004200201007387 */ /* 0x0009e40000100800 */
[----:B----4-:R-:W-:Y:S02]  /*110600*/  IADD3 R2, P6, PT, R26, R4, RZ ;  /* 0x000000041a027210 */ /* 0x010fe40007fde0ff */
[----:B------:R-:W-:Y:S03]  /*110610*/  STL [R1+0x388], R21 ;  /* 0x0003881501007387 */ /* 0x000fe60000100800 */
[----:B------:R-:W-:-:S05]  /*110620*/  IMAD.X R3, R15, 0x1, R23, P6 ;  /* 0x000000010f037824 */ /* 0x000fca00030e0617 */
[----:B------:R0:W-:Y:S04]  /*110630*/  STL.64 [R1+0x15b8], R2 ;  /* 0x0015b80201007387 */ /* 0x0001e80000100a00 */
[----:B0-----:R-:W3:Y:S01]  /*110640*/  LDL.LU.64 R2, [R1+0x6058] ;  /* 0x0060580001027983 */ /* 0x001ee20000300a00 */
[----:B------:R-:W-:Y:S02]  /*110650*/  F2FP.SATFINITE.E4M3.F32.PACK_AB_MERGE_C R7, R7, R6, RZ ;  /* 0x000000060707723e */ /* 0x000fe400048070ff */
[----:B------:R-:W-:Y:S01]  /*110660*/  F2FP.SATFINITE.E4M3.F32.PACK_AB_MERGE_C R6, R20, R24, RZ ;  /* 0x000000181406723e */ /* 0x000fe200048070ff */
[----:B------:R-:W4:Y:S04]  /*110670*/  LDL.LU R21, [R1+0x12d0] ;  /* 0x0012d00001157983 */ /* 0x000f280000300800 */
[----:B------:R-:W4:Y:S04]  /*110680*/  LDL.LU R25, [R1+0x12d4] ;  /* 0x0012d40001197983 */ /* 0x000f280000300800 */
[----:B------:R-:W2:Y:S04]  /*110690*/  LDL.LU R24, [R1+0x12d8] ;  /* 0x0012d80001187983 */ /* 0x000ea80000300800 */
[----:B------:R-:W-:Y:S04]  /*1106a0*/  STL [R1+0x3f4], R7 ;  /* 0x0003f40701007387 */ /* 0x000fe80000100800 */
[----:B------:R-:W2:Y:S04]  /*1106b0*/  LDL.LU R20, [R1+0x12dc] ;  /* 0x0012dc0001147983 */ /* 0x000ea80000300800 */
[----:B------:R3:W-:Y:S01]  /*1106c0*/  STL [R1+0x34c], R6 ;  /* 0x00034c0601007387 */ /* 0x0007e20000100800 */
[----:B------:R-:W-:-:S02]  /*1106d0*/  F2FP.SATFINITE.E4M3.F32.PACK_AB_MERGE_C R10, R10, R0, RZ ;  /* 0x000000000a0a723e */ /* 0x000fc400048070ff */
[----:B---3--:R-:W-:-:S05]  /*1106e0*/  IADD3 R6, P6, PT, R26, R3, RZ ;  /* 0x000000031a067210 */ /* 0x008fca0007fde0ff */
[----:B------:R-:W-:-:S05]  /*1106f0*/  IMAD.X R7, R15, 0x1, R2, P6 ;  /* 0x000000010f077824 */ /* 0x000fca00030e0602 */
[----:B------:R0:W-:Y:S04]  /*110700*/  STL.64 [R1+0x15b0], R6 ;  /* 0x0015b00601007387 */ /* 0x0001e80000100a00 */
[----:B0-----:R-:W3:Y:S04]  /*110710*/  LDL.LU.64 R6, [R1+0x6050] ;  /* 0x0060500001067983 */ /* 0x001ee80000300a00 */
[----:B------:R0:W-:Y:S04]  /*110720*/  STL.64 [R1+0x6030], R2 ;  /* 0x0060300201007387 */ /* 0x0001e80000100a00 */
[----:B0-----:R-:W2:Y:S04]  /*110730*/  LDL.LU R2, [R1+0x12c0] ;  /* 0x0012c00001027983 */ /* 0x001ea80000300800 */
[----:B------:R-:W2:Y:S04]  /*110740*/  LDL.LU R3, [R1+0x12c4] ;  /* 0x0012c40001037983 */ /* 0x000ea80000300800 */
[----:B------:R-:W2:Y:S04]  /*110750*/  LDL.LU R0, [R1+0x6048] ;  /* 0x0060480001007983 */ /* 0x000ea80000300800 */
[----:B------:R0:W-:Y:S02]  /*110760*/  STL [R1+0x5b4], R10 ;  /* 0x0005b40a01007387 */ /* 0x0001e40000100800 */
[----:B0-----:R-:W-:-:S05]  /*110770*/  F2FP.SATFINITE.E4M3.F32.PACK_AB_MERGE_C R10, R9, R8, RZ ;  /* 0x00000008090a723e */ /* 0x001fca00048070ff */
[----:B------:R0:W-:Y:S01]  /*110780*/  STL [R1+0x2f0], R10 ;  /* 0x0002f00a01007387 */ /* 0x0001e20000100800 */
[----:B------:R-:W-:Y:S02]  /*110790*/  F2FP.SATFINITE.E4M3.F32.PACK_AB_MERGE_C R16, R29, R16, RZ ;  /* 0x000000101d10723e */ /* 0x000fe400048070ff */
[----:B0-----:R-:W-:Y:S02]  /*1107a0*/  F2FP.SATFINITE.E4M3.F32.PACK_AB_MERGE_C R10, R18, R27, RZ ;  /* 0x0000001b120a723e */ /* 0x001fe400048070ff */
[----:B--2---:R-:W-:-:S05]  /*1107b0*/  IADD3 R8, P6, PT, R26, R0, RZ ;  /* 0x000000001a087210 */ /* 0x004fca0007fde0ff */
[----:B------:R-:W-:-:S05]  /*1107c0*/  IMAD.X R9, R15, 0x1, R19, P6 ;  /* 0x000000010f097824 */ /* 0x000fca00030e0613 */
[----:B------:R0:W-:Y:S04]  /*1107d0*/  STL.64 [R1+0x15a8], R8 ;  /* 0x0015a80801007387 */ /* 0x0001e80000100a00 */
[----:B------:R-:W-:Y:S01]  /*1107e0*/  STL [R1+0x5fc], R16 ;  /* 0x0005fc1001007387 */ /* 0x000fe20000100800 */
[----:B0-----:R-:W-:-:S03]  /*1107f0*/  IADD3 R8, P6, PT, R26, R5, RZ ;  /* 0x000000051a087210 */ /* 0x001fc60007fde0ff */
[----:B------:R-:W-:Y:S02]  /*110800*/  STL [R1+0x2c0], R10 ;  /* 0x0002c00a01007387 */ /* 0x000fe40000100800 */
[----:B---3--:R-:W-:-:S05]  /*110810*/  IMAD.X R9, R15, 0x1, R6, P6 ;  /* 0x000000010f097824 */ /* 0x008fca00030e0606 */
[----:B------:R0:W-:Y:S04]  /*110820*/  STL.64 [R1+0x15a0], R8 ;  /* 0x0015a00801007387 */ /* 0x0001e80000100a00 */
[----:B0-----:R-:W2:Y:S01]  /*110830*/  LDL.LU.64 R8, [R1+0x6040] ;  /* 0x0060400001087983 */ /* 0x001ea20000300a00 */
[----:B------:R-:W-:-:S03]  /*110840*/  F2FP.SATFINITE.E4M3.F32.PACK_AB_MERGE_C R10, R28, R17, RZ ;  /* 0x000000111c0a723e */ /* 0x000fc600048070ff */
[----:B------:R-:W3:Y:S01]  /*110850*/  LDL.LU R29, [R1+0x12c8] ;  /* 0x0012c800011d7983 */ /* 0x000ee20000300800 */
[----:B------:R-:W-:-:S03]  /*110860*/  F2FP.SATFINITE.E4M3.F32.PACK_AB_MERGE_C R22, R22, R11, RZ ;  /* 0x0000000b1616723e */ /* 0x000fc600048070ff */
[----:B------:R-:W3:Y:S04]  /*110870*/  LDL.LU R27, [R1+0x12cc] ;  /* 0x0012cc00011b7983 */ /* 0x000ee80000300800 */
[----:B------:R0:W-:Y:S04]  /*110880*/  STL [R1+0x2c4], R10 ;  /* 0x0002c40a01007387 */ /* 0x0001e80000100800 */
[----:B------:R-:W3:Y:S04]  /*110890*/  LDL.LU R16, [R1+0x12b0] ;  /* 0x0012b00001107983 */ /* 0x000ee80000300800 */
[----:B------:R-:W3:Y:S04]  /*1108a0*/  LDL.LU R18, [R1+0x12b4] ;  /* 0x0012b40001127983 */ /* 0x000ee80000300800 */
[----:B------:R-:W3:Y:S01]  /*1108b0*/  LDL.LU R17, [R1+0x12b8] ;  /* 0x0012b80001117983 */ /* 0x000ee20000300800 */
[----:B0-----:R-:W-:-:S03]  /*1108c0*/  IADD3 R10, P6, PT, R26, R7, RZ ;  /* 0x000000071a0a7210 */ /* 0x001fc60007fde0ff */
[----:B------:R-:W3:Y:S04]  /*1108d0*/  LDL.LU R28, [R1+0x12bc] ;  /* 0x0012bc00011c7983 */ /* 0x000ee80000300800 */
[----:B------:R0:W-:Y:S04]  /*1108e0*/  STL [R1+0x5b58], R22 ;  /* 0x005b581601007387 */ /* 0x0001e80000100800 */
[----:B0-----:R-:W3:Y:S04]  /*1108f0*/  LDL.LU R22, [R1+0x12ec] ;  /* 0x0012ec0001167983 */ /* 0x001ee80000300800 */
[----:B------:R0:W-:Y:S04]  /*110900*/  STL.64 [R1+0x6028], R6 ;  /* 0x0060280601007387 */ /* 0x0001e80000100a00 */
[----:B0-----:R-:W3:Y:S01]  /*110910*/  LDL.LU R7, [R1+0x12e8] ;  /* 0x0012e80001077983 */ /* 0x001ee20000300800 */
[----:B--2---:R-:W-:-:S05]  /*110920*/  IMAD.X R11, R15, 0x1, R8, P6 ;  /* 0x000000010f0b7824 */ /* 0x004fca00030e0608 */
[----:B------:R0:W-:Y:S04]  /*110930*/  STL.64 [R1+0x1598], R10 ;  /* 0x0015980a01007387 */ /* 0x0001e80000100a00 */
[----:B0-----:R-:W2:Y:S01]  /*110940*/  LDL.LU.64 R10, [R1+0x6038] ;  /* 0x00603800010a7983 */ /* 0x001ea20000300a00 */
[----:B----4-:R-:W-:-:S05]  /*110950*/  F2FP.SATFINITE.E4M3.F32.PACK_AB_MERGE_C R25, R25, R21, RZ ;  /* 0x000000151919723e */ /* 0x010fca00048070ff */
[----:B------:R-:W-:Y:S01]  /*110960*/  STL [R1+0x5b90], R25 ;  /* 0x005b901901007387 */ /* 0x000fe20000100800 */
[----:B------:R-:W-:Y:S02]  /*110970*/  F2FP.SATFINITE.E4M3.F32.PACK_AB_MERGE_C R24, R20, R24, RZ ;  /* 0x000000181418723e */ /* 0x000fe400048070ff */
[----:B---3--:R-:W-:-:S05]  /*110980*/  F2FP.SATFINITE.E4M3.F32.PACK_AB_MERGE_C R6, R22, R7, RZ ;  /* 0x000000071606723e */ /* 0x008fca00048070ff */
[----:B------:R0:W-:Y:S04]  /*110990*/  STL [R1+0x2ac], R6 ;  /* 0x0002ac0601007387 */ /* 0x0001e80000100800 */
[----:B------:R-:W3:Y:S04]  /*1109a0*/  LDL.LU R21, [R1+0x12a8] ;  /* 0x0012a80001157983 */ /* 0x000ee80000300800 */
[----:B------:R-:W3:Y:S01]  /*1109b0*/  LDL.LU R20, [R1+0x12ac] ;  /* 0x0012ac0001147983 */ /* 0x000ee20000300800 */
[----:B0-----:R-:W-:Y:S02]  /*1109c0*/  IADD3 R6, P6, PT, R26, R9, RZ ;  /* 0x000000091a067210 */ /* 0x001fe40007fde0ff */
[----:B------:R-:W-:-:S03]  /*1109d0*/  F2FP.SATFINITE.E4M3.F32.PACK_AB_MERGE_C R28, R28, R17, RZ ;  /* 0x000000111c1c723e */ /* 0x000fc600048070ff */
[----:B--2---:R-:W-:-:S05]  /*1109e0*/  IMAD.X R7, R15, 0x1, R10, P6 ;  /* 0x000000010f077824 */ /* 0x004fca00030e060a */
[----:B------:R0:W-:Y:S04]  /*1109f0*/  STL.64 [R1+0x1590], R6 ;  /* 0x0015900601007387 */ /* 0x0001e80000100a00 */
[----:B------:R1:W-:Y:S01]  /*110a00*/  STL [R1+0x5b88], R24 ;  /* 0x005b881801007387 */ /* 0x0003e20000100800 */
[----:B0-----:R-:W-:Y:S02]  /*110a10*/  F2FP.SATFINITE.E4M3.F32.PACK_AB_MERGE_C R6, R3, R2, RZ ;  /* 0x000000020306723e */ /* 0x001fe400048070ff */
[----:B------:R-:W-:Y:S01]  /*110a20*/  IADD3 R2, P6, PT, R26, R11, RZ ;  /* 0x0000000b1a027210 */ /* 0x000fe20007fde0ff */
[----:B-1----:R-:W2:Y:S04]  /*110a30*/  LDL.LU R24, [R1+0x12a4] ;  /* 0x0012a40001187983 */ /* 0x002ea80000300800 */
[----:B------:R0:W-:Y:S01]  /*110a40*/  STL [R1+0x6014], R11 ;  /* 0x0060140b01007387 */ /* 0x0001e20000100800 */
[----:B------:R-:W-:-:S03]  /*110a50*/  IMAD.X R3, R15, 0x1, R12, P6 ;  /* 0x000000010f037824 */ /* 0x000fc600030e060c */
[----:B------:R1:W-:Y:S04]  /*110a60*/  STL [R1+0x2830], R6 ;  /* 0x0028300601007387 */ /* 0x0003e80000100800 */
[----:B0-----:R-:W4:Y:S04]  /*110a70*/  LDL.LU R11, [R1+0x1294] ;  /* 0x00129400010b7983 */ /* 0x001f280000300800 */
[----:B-1----:R-:W2:Y:S04]  /*110a80*/  LDL.LU R6, [R1+0x1298] ;  /* 0x0012980001067983 */ /* 0x002ea80000300800 */
[----:B------:R-:W2:Y:S04]  /*110a90*/  LDL.LU R7, [R1+0x129c] ;  /* 0x00129c0001077983 */ /* 0x000ea80000300800 */
[----:B------:R0:W-:Y:S04]  /*110aa0*/  STL.64 [R1+0x1588], R2 ;  /* 0x0015880201007387 */ /* 0x0001e80000100a00 */
[----:B------:R1:W-:Y:S01]  /*110ab0*/  STL [R1+0x6018], R12 ;  /* 0x0060180c01007387 */ /* 0x0003e20000100800 */
[----:B0-----:R-:W-:-:S03]  /*110ac0*/  IADD3 R2, P6, PT, R26, R13, RZ ;  /* 0x0000000d1a027210 */ /* 0x001fc60007fde0ff */
[----:B-1----:R-:W4:Y:S02]  /*110ad0*/  LDL.LU R12, [R1+0x1290] ;  /* 0x00129000010c7983 */ /* 0x002f240000300800 */
[----:B------:R-:W-:-:S05]  /*110ae0*/  IMAD.X R3, R15, 0x1, R14, P6 ;  /* 0x000000010f037824 */ /* 0x000fca00030e060e */
[----:B------:R0:W-:Y:S04]  /*110af0*/  STL.64 [R1+0x1580], R2 ;  /* 0x0015800201007387 */ /* 0x0001e80000100a00 */
[----:B------:R-:W2:Y:S04]  /*110b00*/  LDL.LU R26, [R1+0x1280] ;  /* 0x00128000011a7983 */ /* 0x000ea80000300800 */
[----:B------:R-:W2:Y:S01]  /*110b10*/  LDL.LU R15, [R1+0x1284] ;  /* 0x00128400010f7983 */ /* 0x000ea20000300800 */
[----:B0-----:R-:W-:-:S05]  /*110b20*/  F2FP.SATFINITE.E4M3.F32.PACK_AB_MERGE_C R2, R27, R29, RZ ;  /* 0x0000001d1b02723e */ /* 0x001fca00048070ff */
[----:B------:R0:W-:Y:S04]  /*110b30*/  STL [R1+0x2838], R2 ;  /* 0x0028380201007387 */ /* 0x0001e80000100800 */
[----:B------:R-:W2:Y:S04]  /*110b40*/  LDL.LU R29, [R1+0x1288] ;  /* 0x00128800011d7983 */ /* 0x000ea80000300800 */
[----:B------:R-:W2:Y:S01]  /*110b50*/  LDL.LU R27, [R1+0x128c] ;  /* 0x00128c00011b7983 */ /* 0x000ea20000300800 */
[----:B0-----:R-:W-:-:S03]  /*110b60*/  F2FP.SATFINITE.E4M3.F32.PACK_AB_MERGE_C R2, R18, R16, RZ ;  /* 0x000000101202723e */ /* 0x001fc600048070ff */
[----:B------:R-:W2:Y:S04]  /*110b70*/  LDL.LU R25, [R1+0x1274] ;  /* 0x0012740001197983 */ /* 0x000ea80000300800 */
[----:B------:R-:W-:Y:S04]  /*110b80*/  STL [R1+0x2944], R2 ;  /* 0x0029440201007387 */ /* 0x000fe80000100800 */
[----:B------:R-:W2:Y:S04]  /*110b90*/  LDL.LU R18, [R1+0x1278] ;  /* 0x0012780001127983 */ /* 0x000ea80000300800 */
[----:B------:R-:W2:Y:S04]  /*110ba0*/  LDL.LU R17, [R1+0x127c] ;  /* 0x00127c0001117983 */ /* 0x000ea80000300800 */
[----:B------:R-:W2:Y:S04]  /*110bb0*/  LDL.LU R16, [R1+0xb4] ;  /* 0x0000b40001107983 */ /* 0x000ea80000300800 */
[----:B--2---:R0:W-:Y:S04]  /*110bc0*/  STL [R1+0x6010], R16 ;  /* 0x0060101001007387 */ /* 0x0041e80000100800 */
[----:B0-----:R-:W2:Y:S04]  /*110bd0*/  LDL.LU R16, [R1+0xb8] ;  /* 0x0000b80001107983 */ /* 0x001ea80000300800 */
[----:B------:R0:W-:Y:S04]  /*110be0*/  STL [R1+0x56f0], R28 ;  /* 0x0056f01c01007387 */ /* 0x0001e80000100800 */
[----:B0-----:R-:W3:Y:S01]  /*110bf0*/  LDL.LU R28, [R1+0x12a0] ;  /* 0x0012a000011c7983 */ /* 0x001ee20000300800 */
[----:B--2---:R-:W-:-:S02]  /*110c00*/  SHF.R.S32.HI R22, RZ, 0x1f, R16 ;  /* 0x0000001fff167819 */ /* 0x004fc40000011410 */
[----:B------:R-:W-:-:S05]  /*110c10*/  IADD3 R2, P6, PT, R16, R4, RZ ;  /* 0x0000000410027210 */ /* 0x000fca0007fde0ff */
[----:B------:R-:W-:-:S05]  /*110c20*/  IMAD.X R3, R22, 0x1, R23, P6 ;  /* 0x0000000116037824 */ /* 0x000fca00030e0617 */
[----:B------:R0:W-:Y:S04]  /*110c30*/  STL.64 [R1+0x1578], R2 ;  /* 0x0015780201007387 */ /* 0x0001e80000100a00 */
[----:B0-----:R-:W2:Y:S01]  /*110c40*/  LDL.LU.64 R2, [R1+0x6030] ;  /* 0x0060300001027983 */ /* 0x001ea20000300a00 */
[----:B---3--:R-:W-:Y:S02]  /*110c50*/  F2FP.SATFINITE.E4M3.F32.PACK_AB_MERGE_C R28, R24, R28, RZ ;  /* 0x0000001c181c723e */ /* 0x008fe400048070ff */
[----:B------:R-:W-:Y:S02]  /*110c60*/  F2FP.SATFINITE.E4M3.F32.PACK_AB_MERGE_C R24, R20, R21, RZ ;  /* 0x000000151418723e */ /* 0x000fe400048070ff */
[----:B----4-:R-:W-:Y:S01]  /*110c70*/  F2FP.SATFINITE.E4M3.F32.PACK_AB_MERGE_C R12, R11, R12, RZ ;  /* 0x0000000c0b0c723e */ /* 0x010fe200048070ff */
[----:B------:R-:W-:Y:S01]  /*110c80*/  STL [R1+0x2908], R28 ;  /* 0x0029081c01007387 */ /* 0x000fe20000100800 */
[----:B------:R-:W-:-:S02]  /*110c90*/  F2FP.SATFINITE.E4M3.F32.PACK_AB_MERGE_C R11, R7, R6, RZ ;  /* 0x00000006070b723e */ /* 0x000fc400048070ff */
[----:B--2---:R-:W-:Y:S01]  /*110ca0*/  IADD3 R20, P6, PT, R16, R3, RZ ;  /* 0x0000000310147210 */ /* 0x004fe20007fde0ff */
[----:B------:R0:W-:Y:S04]  /*110cb0*/  STL [R1+0x6000], R3 ;  /* 0x0060000301007387 */ /* 0x0001e80000100800 */
[----:B------:R-:W-:Y:S01]  /*110cc0*/  IMAD.X R21, R22, 0x1, R2, P6 ;  /* 0x0000000116157824 */ /* 0x000fe200030e0602 */
[----:B------:R-:W-:Y:S01]  /*110cd0*/  IADD3 R6, P6, PT, R16, R0, RZ ;  /* 0x0000000010067210 */ /* 0x000fe20007fde0ff */
[----:B------:R1:W-:Y:S04]  /*110ce0*/  STL [R1+0x290c], R24 ;  /* 0x00290c1801007387 */ /* 0x0003e80000100800 */
[----:B0-----:R-:W2:Y:S01]  /*110cf0*/  LDL.LU R3, [R1+0x1270] ;  /* 0x0012700001037983 */ /* 0x001ea20000300800 */
[----:B------:R-:W-:-:S03]  /*110d00*/  IMAD.X R7, R22, 0x1, R19, P6 ;  /* 0x0000000116077824 */ /* 0x000fc600030e0613 */
[----:B------:R-:W3:Y:S04]  /*110d10*/  LDL.LU R28, [R1+0xc40] ;  /* 0x000c4000011c7983 */ /* 0x000ee80000300800 */
[----:B-1----:R-:W3:Y:S04]  /*110d20*/  LDL.LU R24, [R1+0xc44] ;  /* 0x000c440001187983 */ /* 0x002ee80000300800 */
[----:B------:R0:W-:Y:S04]  /*110d30*/  STL.64 [R1+0x1570], R20 ;  /* 0x0015701401007387 */ /* 0x0001e80000100a00 */
[----:B0-----:R-:W4:Y:S04]  /*110d40*/  LDL.LU R21, [R1+0xc48] ;  /* 0x000c480001157983 */ /* 0x001f280000300800 */
[----:B------:R-:W4:Y:S04]  /*110d50*/  LDL.LU R20, [R1+0xc4c] ;  /* 0x000c4c0001147983 */ /* 0x000f280000300800 */
[----:B------:R-:W-:Y:S04]  /*110d60*/  STL [R1+0x28e4], R12 ;  /* 0x0028e40c01007387 */ /* 0x000fe80000100800 */
[----:B------:R-:W-:Y:S04]  /*110d70*/  STL [R1+0x2984], R11 ;  /* 0x0029840b01007387 */ /* 0x000fe80000100800 */
[----:B------:R0:W-:Y:S04]  /*110d80*/  STL.64 [R1+0x1568], R6 ;  /* 0x0015680601007387 */ /* 0x0001e80000100a00 */
[----:B0-----:R-:W2:Y:S04]  /*110d90*/  LDL.LU.64 R6, [R1+0x6028] ;  /* 0x0060280001067983 */ /* 0x001ea80000300a00 */
[----:B------:R-:W2:Y:S04]  /*110da0*/  LDL.LU R12, [R1+0x1260] ;  /* 0x00126000010c7983 */ /* 0x000ea80000300800 */
[----:B--2---:R0:W-:Y:S04]  /*110db0*/  STL.64 [R1+0x6020], R12 ;  /* 0x0060200c01007387 */ /* 0x0041e80000100a00 */
[----:B------:R-:W2:Y:S01]  /*110dc0*/  LDL.LU R11, [R1+0x1264] ;  /* 0x00126400010b7983 */ /* 0x000ea20000300800 */
[----:B0-----:R-:W-:-:S02]  /*110dd0*/  F2FP.SATFINITE.E4M3.F32.PACK_AB_MERGE_C R13, R15, R26, RZ ;  /* 0x0000001a0f0d723e */ /* 0x001fc400048070ff */
[----:B------:R-:W-:Y:S01]  /*110de0*/  F2FP.SATFINITE.E4M3.F32.PACK_AB_MERGE_C R12, R27, R29, RZ ;  /* 0x0000001d1b0c723e */ /* 0x000fe200048070ff */
[----:B------:R-:W2:Y:S04]  /*110df0*/  LDL.LU R26, [R1+0x1250] ;  /* 0x00125000011a7983 */ /* 0x000ea80000300800 */
[----:B------:R-:W-:Y:S04]  /*110e00*/  STL [R1+0x28c0], R13 ;  /* 0x0028c00d01007387 */ /* 0x000fe80000100800 */
[----:B------:R-:W2:Y:S04]  /*110e10*/  LDL.LU R15, [R1+0x1254] ;  /* 0x00125400010f7983 */ /* 0x000ea80000300800 */
[----:B------:R0:W-:Y:S04]  /*110e20*/  STL [R1+0x2990], R12 ;  /* 0x0029900c01007387 */ /* 0x0001e80000100800 */
[----:B------:R-:W2:Y:S04]  /*110e30*/  LDL.LU R29, [R1+0x1258] ;  /* 0x00125800011d7983 */ /* 0x000ea80000300800 */
[----:B------:R-:W2:Y:S01]  /*110e40*/  LDL.LU R27, [R1+0x125c] ;  /* 0x00125c00011b7983 */ /* 0x000ea20000300800 */
[----:B0-----:R-:W-:-:S05]  /*110e50*/  IADD3 R12, P6, PT, R16, R5, RZ ;  /* 0x00000005100c7210 */ /* 0x001fca0007fde0ff */
[----:B------:R-:W-:-:S05]  /*110e60*/  IMAD.X R13, R22, 0x1, R6, P6 ;  /* 0x00000001160d7824 */ /* 0x000fca00030e0606 */
[----:B------:R0:W-:Y:S02]  /*110e70*/  STL.64 [R1+0x1560], R12 ;  /* 0x0015600c01007387 */ /* 0x0001e40000100a00 */
[----:B0-----:R-:W-:Y:S02]  /*110e80*/  F2FP.SATFINITE.E4M3.F32.PACK_AB_MERGE_C R12, R25, R3, RZ ;  /* 0x00000003190c723e */ /* 0x001fe400048070ff */
[----:B------:R-:W-:Y:S02]  /*110e90*/  F2FP.SATFINITE.E4M3.F32.PACK_AB_MERGE_C R3, R17, R18, RZ ;  /* 0x000000121103723e */ /* 0x000fe400048070ff */
[----:B------:R-:W2:Y:S04]  /*110ea0*/  LDL.LU R18, [R1+0x1240] ;  /* 0x0012400001127983 */ /* 0x000ea80000300800 */
[----:B------:R-:W-:Y:S04]  /*110eb0*/  STL [R1+0x2890], R12 ;  /* 0x0028900c01007387 */ /* 0x000fe80000100800 */
[----:B------:R-:W2:Y:S04]  /*110ec0*/  LDL.LU R17, [R1+0x1244] ;  /* 0x0012440001117983 */ /* 0x000ea80000300800 */
[----:B------:R0:W-:Y:S04]  /*110ed0*/  STL [R1+0x2898], R3 ;  /* 0x0028980301007387 */ /* 0x0001e80000100800 */
[----:B------:R-:W-:Y:S04]  /*110ee0*/  STL.64 [R1+0x5ff8], R6 ;  /* 0x005ff80601007387 */ /* 0x000fe80000100a00 */
[----:B0-----:R-:W2:Y:S01]  /*110ef0*/  LDL.LU R3, [R1+0x1248] ;  /* 0x0012480001037983 */ /* 0x001ea20000300800 */
[----:B------:R-:W-:-:S05]  /*110f00*/  IADD3 R12, P6, PT, R16, R7, RZ ;  /* 0x00000007100c7210 */ /* 0x000fca0007fde0ff */
[----:B------:R-:W-:Y:S01]  /*110f10*/  IMAD.X R13, R22, 0x1, R8, P6 ;  /* 0x00000001160d7824 */ /* 0x000fe200030e0608 */
[----:B--2---:R0:W-:Y:S04]  /*110f20*/  STL.64 [R1+0x6008], R2 ;  /* 0x0060080201007387 */ /* 0x0041e80000100a00 */
[----:B0-----:R-:W2:Y:S04]  /*110f30*/  LDL.LU R2, [R1+0x1268] ;  /* 0x0012680001027983 */ /* 0x001ea80000300800 */
[----:B------:R3:W-:Y:S04]  /*110f40*/  STL.64 [R1+0x1558], R12 ;  /* 0x0015580c01007387 */ /* 0x0007e80000100a00 */
[----:B------:R-:W2:Y:S04]  /*110f50*/  LDL.LU R3, [R1+0x126c] ;  /* 0x00126c0001037983 */ /* 0x000ea80000300800 */
[----:B------:R-:W2:Y:S01]  /*110f60*/  LDL.LU R6, [R1+0x124c] ;  /* 0x00124c0001067983 */ /* 0x000ea20000300800 */
[----:B---3--:R-:W-:-:S03]  /*110f70*/  F2FP.SATFINITE.E4M3.F32.PACK_AB_MERGE_C R13, R24, R28, RZ ;  /* 0x0000001c180d723e */ /* 0x008fc600048070ff */
[----:B------:R-:W3:Y:S01]  /*110f80*/  LDL.LU R7, [R1+0x1230] ;  /* 0x0012300001077983 */ /* 0x000ee20000300800 */
[----:B----4-:R-:W-:-:S03]  /*110f90*/  F2FP.SATFINITE.E4M3.F32.PACK_AB_MERGE_C R12, R20, R21, RZ ;  /* 0x00000015140c723e */ /* 0x010fc600048070ff */
[----:B------:R-:W3:Y:S04]  /*110fa0*/  LDL.LU R25, [R1+0x1234] ;  /* 0x0012340001197983 */ /* 0x000ee80000300800 */
[----:B------:R-:W4:Y:S04]  /*110fb0*/  LDL.LU R28, [R1+0x1238] ;  /* 0x00123800011c7983 */ /* 0x000f280000300800 */
[----:B------:R-:W-:Y:S04]  /*110fc0*/  STL [R1+0x268], R13 ;  /* 0x0002680d01007387 */ /* 0x000fe80000100800 */
[----:B------:R-:W4:Y:S04]  /*110fd0*/  LDL.LU R24, [R1+0x123c] ;  /* 0x00123c0001187983 */ /* 0x000f280000300800 */
[----:B------:R0:W-:Y:S04]  /*110fe0*/  STL [R1+0x270], R12 ;  /* 0x0002700c01007387 */ /* 0x0001e80000100800 */
[----:B------:R-:W2:Y:S04]  /*110ff0*/  LDL.LU R21, [R1+0x1220] ;  /* 0x0012200001157983 */ /* 0x000ea80000300800 */
[----:B------:R-:W2:Y:S01]  /*111000*/  LDL.LU R20, [R1+0x1224] ;  /* 0x0012240001147983 */ /* 0x000ea20000300800 */
[----:B0-----:R-:W-:-:S05]  /*111010*/  IADD3 R12, P6, PT, R16, R9, RZ ;  /* 0x00000009100c7210 */ /* 0x001fca0007fde0ff */
[----:B------:R-:W-:-:S05]  /*111020*/  IMAD.X R13, R22, 0x1, R10, P6 ;  /* 0x00000001160d7824 */ /* 0x000fca00030e060a */
[----:B------:R0:W-:Y:S04]  /*111030*/  STL.64 [R1+0x1550], R12 ;  /* 0x0015500c01007387 */ /* 0x0001e80000100a00 */
[----:B0-----:R-:W2:Y:S02]  /*111040*/  LDL.LU.64 R12, [R1+0x6020] ;  /* 0x00602000010c7983 */ /* 0x001ea40000300a00 */
[----:B--2---:R-:W-:Y:S02]  /*111050*/  F2FP.SATFINITE.E4M3.F32.PACK_AB_MERGE_C R11, R11, R12, RZ ;  /* 0x0000000c0b0b723e */ /* 0x004fe400048070ff */
[----:B------:R-:W2:Y:S04]  /*111060*/  LDL.LU R12, [R1+0x6018] ;  /* 0x00601800010c7983 */ /* 0x000ea80000300800 */
[----:B------:R0:W-:Y:S04]  /*111070*/  STL [R1+0x44c], R11 ;  /* 0x00044c0b01007387 */ /* 0x0001e80000100800 */
[----:B0-----:R-:W2:Y:S01]  /*111080*/  LDL.LU R11, [R1+0x6014] ;  /* 0x00601400010b7983 */ /* 0x001ea20000300800 */
[----:B------:R-:W-:-:S05]  /*111090*/  F2FP.SATFINITE.E4M3.F32.PACK_AB_MERGE_C R3, R3, R2, RZ ;  /* 0x000000020303723e */ /* 0x000fca00048070ff */
[----:B------:R0:W-:Y:S01]  /*1110a0*/  STL [R1+0x458], R3 ;  /* 0x0004580301007387 */ /* 0x0001e20000100800 */
[----:B--2---:R-:W-:-:S03]  /*1110b0*/  IADD3 R2, P6, PT, R16, R11, RZ ;  /* 0x0000000b10027210 */ /* 0x004fc60007fde0ff */
[----:B------:R-:W-:Y:S02]  /*1110c0*/  STL.64 [R1+0x5ff0], R10 ;  /* 0x005ff00a01007387 */ /* 0x000fe40000100a00 */
[----:B0-----:R-:W-:-:S05]  /*1110d0*/  IMAD.X R3, R22, 0x1, R12, P6 ;  /* 0x0000000116037824 */ /* 0x001fca00030e060c */
[----:B------:R0:W-:Y:S02]  /*1110e0*/  STL.64 [R1+0x1548], R2 ;  /* 0x0015480201007387 */ /* 0x0001e40000100a00 */
[----:B0-----:R-:W-:Y:S02]  /*1110f0*/  IADD3 R2, P6, PT, R16, R13, RZ ;  /* 0x0000000d10027210 */ /* 0x001fe40007fde0ff */
[----:B------:R-:W2:Y:S03]  /*111100*/  LDL.LU R16, [R1+0x6010] ;  /* 0x0060100001107983 */ /* 0x000ea60000300800 */
[----:B------:R-:W-:-:S05]  /*111110*/  IMAD.X R3, R22, 0x1, R14, P6 ;  /* 0x0000000116037824 */ /* 0x000fca00030e060e */
[----:B------:R0:W-:Y:S04]  /*111120*/  STL.64 [R1+0x1540], R2 ;  /* 0x0015400201007387 */ /* 0x0001e80000100a00 */
[----:B------:R-:W3:Y:S04]  /*111130*/  LDL.LU R10, [R1+0x1210] ;  /* 0x00121000010a7983 */ /* 0x000ee80000300800 */
[----:B------:R-:W3:Y:S01]  /*111140*/  LDL.LU R11, [R1+0x1214] ;  /* 0x00121400010b7983 */ /* 0x000ee20000300800 */
[----:B0-----:R-:W-:-:S05]  /*111150*/  F2FP.SATFINITE.E4M3.F32.PACK_AB_MERGE_C R2, R15, R26, RZ ;  /* 0x0000001a0f02723e */ /* 0x001fca00048070ff */
[----:B------:R0:W-:Y:S04]  /*111160*/  STL [R1+0x3f0], R2 ;  /* 0x0003f00201007387 */ /* 0x0001e80000100800 */
[----:B------:R-:W3:Y:S04]  /*111170*/  LDL.LU R22, [R1+0x1218] ;  /* 0x0012180001167983 */ /* 0x000ee80000300800 */
[----:B------:R-:W3:Y:S01]  /*111180*/  LDL.LU R26, [R1+0x121c] ;  /* 0x00121c00011a7983 */ /* 0x000ee20000300800 */
[----:B0-----:R-:W-:-:S05]  /*111190*/  F2FP.SATFINITE.E4M3.F32.PACK_AB_MERGE_C R2, R27, R29, RZ ;  /* 0x0000001d1b02723e */ /* 0x001fca00048070ff */
[----:B------:R0:W-:Y:S04]  /*1111a0*/  STL [R1+0x3fc], R2 ;  /* 0x0003fc0201007387 */ /* 0x0001e80000100800 */
[----:B------:R-:W3:Y:S04]  /*1111b0*/  LDL.LU R29, [R1+0x1200] ;  /* 0x00120000011d7983 */ /* 0x000ee80000300800 */
[----:B------:R-:W3:Y:S01]  /*1111c0*/  LDL.LU R27, [R1+0x1204] ;  /* 0x00120400011b7983 */ /* 0x000ee20000300800 */
[----:B0-----:R-:W-:-:S03]  /*1111d0*/  F2FP.SATFINITE.E4M3.F32.PACK_AB_MERGE_C R2, R17, R18, RZ ;  /* 0x000000121102723e */ /* 0x001fc600048070ff */
[----:B------:R-:W3:Y:S04]  /*1111e0*/  LDL.LU R18, [R1+0x1208] ;  /* 0x0012080001127983 */ /* 0x000ee80000300800 */
[----:B------:R-:W3:Y:S04]  /*1111f0*/  LDL.LU R17, [R1+0x120c] ;  /* 0x00120c0001117983 */ /* 0x000ee80000300800 */
[----:B------:R0:W-:Y:S01]  /*111200*/  STL [R1+0x354], R2 ;  /* 0x0003540201007387 */ /* 0x0001e20000100800 */
[----:B--2---:R-:W-:Y:S02]  /*111210*/  SHF.R.S32.HI R15, RZ, 0x1f, R16 ;  /* 0x0000001fff0f7819 */ /* 0x004fe40000011410 */
[----:B0-----:R-:W-:-:S05]  /*111220*/  IADD3 R2, P6, PT, R16, R4, RZ ;  /* 0x0000000410027210 */ /* 0x001fca0007fde0ff */
[----:B------:R-:W-:-:S05]  /*111230*/  IMAD.X R3, R15, 0x1, R23, P6 ;  /* 0x000000010f037824 */ /* 0x000fca00030e0617 */
[----:B------:R0:W-:Y:S04]  /*111240*/  STL.64 [R1+0x1538], R2 ;  /* 0x0015380201007387 */ /* 0x0001e80000100a00 */
[----:B0-----:R-:W2:Y:S02]  /*111250*/  LDL.LU.64 R2, [R1+0x6008] ;  /* 0x0060080001027983 */ /* 0x001ea40000300a00 */
[----:B--2---:R-:W-:Y:S02]  /*111260*/  F2FP.SATFINITE.E4M3.F32.PACK_AB_MERGE_C R6, R6, R3, RZ ;  /* 0x000000030606723e */ /* 0x004fe400048070ff */
[----:B------:R-:W2:Y:S01]  /*111270*/  LDL.LU R3, [R1+0x6000] ;  /* 0x0060000001037983 */ /* 0x000ea20000300800 */
[----:B---3--:R-:W-:-:S03]  /*111280*/  F2FP.SATFINITE.E4M3.F32.PACK_AB_MERGE_C R25, R25, R7, RZ ;  /* 0x000000071919723e */ /* 0x008fc600048070ff */
[----:B------:R-:W-:Y:S01]  /*111290*/  STL [R1+0x358], R6 ;  /* 0x0003580601007387 */ /* 0x000fe20000100800 */
[----:B------:R-:W-:-:S03]  /*1112a0*/  F2FP.SATFINITE.E4M3.F32.PACK_AB_MERGE_C R20, R20, R21, RZ ;  /* 0x000000151414723e */ /* 0x000fc600048070ff */
[----:B------:R0:W-:Y:S04]  /*1112b0*/  STL [R1+0x300], R25 ;  /* 0x0003001901007387 */ /* 0x0001e80000100800 */
[----:B0-----:R-:W3:Y:S01]  /*1112c0*/  LDL.LU R25, [R1+0x11f4] ;  /* 0x0011f40001197983 */ /* 0x001ee20000300800 */
[----:B--2---:R-:W-:-:S03]  /*1112d0*/  IADD3 R6, P6, PT, R16, R3, RZ ;  /* 0x0000000310067210 */ /* 0x004fc60007fde0ff */
[----:B------:R4:W-:Y:S02]  /*1112e0*/  STL.64 [R1+0x5fe0], R2 ;  /* 0x005fe00201007387 */ /* 0x0009e40000100a00 */
[----:B------:R-:W-:Y:S01]  /*1112f0*/  IMAD.X R7, R15, 0x1, R2, P6 ;  /* 0x000000010f077824 */ /* 0x000fe200030e0602 */
[----:B----4-:R-:W-:Y:S01]  /*111300*/  F2FP.SATFINITE.E4M3.F32.PACK_AB_MERGE_C R2, R24, R28, RZ ;  /* 0x0000001c1802723e */ /* 0x010fe200048070ff */
[----:B------:R-:W2:Y:S04]  /*111310*/  LDL.LU R3, [R1+0x122c] ;  /* 0x00122c0001037983 */ /* 0x000ea80000300800 */
[----:B------:R0:W-:Y:S04]  /*111320*/  STL.64 [R1+0x1530], R6 ;  /* 0x0015300601007387 */ /* 0x0001e80000100a00 */
[----:B------:R1:W-:Y:S04]  /*111330*/  STL [R1+0x5b0c], R20 ;  /* 0x005b0c1401007387 */ /* 0x0003e80000100800 */
[----:B------:R-:W-:Y:S01]  /*111340*/  STL [R1+0x318], R2 ;  /* 0x0003180201007387 */ /* 0x000fe20000100800 */
[----:B0-----:R-:W-:-:S03]  /*111350*/  IADD3 R6, P6, PT, R16, R0, RZ ;  /* 0x0000000010067210 */ /* 0x001fc60007fde0ff */
[----:B-1----:R-:W3:Y:S04]  /*111360*/  LDL.LU R20, [R1+0x11f0] ;  /* 0x0011f00001147983 */ /* 0x002ee80000300800 */
[----:B------:R0:W-:Y:S01]  /*111370*/  STL [R1+0x5fd0], R0 ;  /* 0x005fd00001007387 */ /* 0x0001e20000100800 */
[----:B------:R-:W-:-:S03]  /*111380*/  IMAD.X R7, R15, 0x1, R19, P6 ;  /* 0x000000010f077824 */ /* 0x000fc600030e0613 */
[----:B0-----:R-:W2:Y:S04]  /*111390*/  LDL.LU R0, [R1+0x1228] ;  /* 0x0012280001007983 */ /* 0x001ea80000300800 */
[----:B------:R0:W-:Y:S04]  /*1113a0*/  STL.64 [R1+0x1528], R6 ;  /* 0x0015280601007387 */ /* 0x0001e80000100a00 */
[----:B0-----:R-:W4:Y:S04]  /*1113b0*/  LDL.LU.64 R6, [R1+0x5ff8] ;  /* 0x005ff80001067983 */ /* 0x001f280000300a00 */
[----:B------:R-:W3:Y:S04]  /*1113c0*/  LDL.LU R2, [R1+0x11f8] ;  /* 0x0011f80001027983 */ /* 0x000ee80000300800 */
[----:B------:R-:W3:Y:S04]  /*1113d0*/  LDL.LU R24, [R1+0x11fc] ;  /* 0x0011fc0001187983 */ /* 0x000ee80000300800 */
[----:B------:R-:W3:Y:S04]  /*1113e0*/  LDL.LU R28, [R1+0x11e0] ;  /* 0x0011e000011c7983 */ /* 0x000ee80000300800 */
[----:B------:R-:W3:Y:S04]  /*1113f0*/  LDL.LU R21, [R1+0x11e4] ;  /* 0x0011e40001157983 */ /* 0x000ee80000300800 */
[----:B------:R-:W-:Y:S01]  /*111400*/  STL [R1+0x5fd4], R19 ;  /* 0x005fd41301007387 */ /* 0x000fe20000100800 */
[----:B--2---:R-:W-:-:S02]  /*111410*/  F2FP.SATFINITE.E4M3.F32.PACK_AB_MERGE_C R3, R3, R0, RZ ;  /* 0x000000000303723e */ /* 0x004fc400048070ff */
[----:B------:R-:W-:Y:S02]  /*111420*/  F2FP.SATFINITE.E4M3.F32.PACK_AB_MERGE_C R0, R11, R10, RZ ;  /* 0x0000000a0b00723e */ /* 0x000fe400048070ff */
[----:B------:R-:W-:Y:S01]  /*111430*/  IADD3 R10, P6, PT, R16, R5, RZ ;  /* 0x00000005100a7210 */ /* 0x000fe20007fde0ff */
[----:B------:R-:W-:Y:S04]  /*111440*/  STL [R1+0x2a8], R3 ;  /* 0x0002a80301007387 */ /* 0x000fe80000100800 */
[----:B------:R-:W-:Y:S01]  /*111450*/  STL.64 [R1+0x5fe8], R4 ;  /* 0x005fe80401007387 */ /* 0x000fe20000100a00 */
[----:B----4-:R-:W-:-:S03]  /*111460*/  IMAD.X R11, R15, 0x1, R6, P6 ;  /* 0x000000010f0b7824 */ /* 0x010fc600030e0606 */
[----:B------:R-:W-:Y:S04]  /*111470*/  STL [R1+0x288], R0 ;  /* 0x0002880001007387 */ /* 0x000fe80000100800 */
[----:B------:R0:W-:Y:S04]  /*111480*/  STL.64 [R1+0x1520], R10 ;  /* 0x0015200a01007387 */ /* 0x0001e80000100a00 */
[----:B0-----:R-:W2:Y:S01]  /*111490*/  LDL.LU.64 R10, [R1+0x5ff0] ;  /* 0x005ff000010a7983 */ /* 0x001ea20000300a00 */
[----:B------:R-:W-:Y:S02]  /*1114a0*/  F2FP.SATFINITE.E4M3.F32.PACK_AB_MERGE_C R0, R26, R22, RZ ;  /* 0x000000161a00723e */ /* 0x000fe400048070ff */
[----:B------:R-:W-:-:S02]  /*1114b0*/  F2FP.SATFINITE.E4M3.F32.PACK_AB_MERGE_C R22, R27, R29, RZ ;  /* 0x0000001d1b16723e */ /* 0x000fc400048070ff */
[----:B------:R-:W-:-:S03]  /*1114c0*/  IADD3 R4, P6, PT, R16, R7, RZ ;  /* 0x0000000710047210 */ /* 0x000fc60007fde0ff */
[----:B------:R-:W-:Y:S02]  /*1114d0*/  STL [R1+0x5b5c], R22 ;  /* 0x005b5c1601007387 */ /* 0x000fe40000100800 */
[----:B------:R-:W-:Y:S02]  /*1114e0*/  IMAD.X R5, R15, 0x1, R8, P6 ;  /* 0x000000010f057824 */ /* 0x000fe400030e0608 */
[----:B------:R0:W-:Y:S04]  /*1114f0*/  STL [R1+0x294], R0 ;  /* 0x0002940001007387 */ /* 0x0001e80000100800 */
[----:B------:R-:W-:Y:S01]  /*111500*/  STL.64 [R1+0x5fc8], R6 ;  /* 0x005fc80601007387 */ /* 0x000fe20000100a00 */
[----:B---3--:R-:W-:Y:S02]  /*111510*/  F2FP.SATFINITE.E4M3.F32.PACK_AB_MERGE_C R25, R25, R20, RZ ;  /* 0x000000141919723e */ /* 0x008fe400048070ff */
[----:B0-----:R-:W-:-:S02]  /*111520*/  F2FP.SATFINITE.E4M3.F32.PACK_AB_MERGE_C R0, R17, R18, RZ ;  /* 0x000000121100723e */ /* 0x001fc400048070ff */
[----:B------:R-:W3:Y:S04]  /*111530*/  LDL.LU R18, [R1+0x11e8] ;  /* 0x0011e80001127983 */ /* 0x000ee80000300800 */
[----:B------:R-:W3:Y:S04]  /*111540*/  LDL.LU R17, [R1+0x11ec] ;  /* 0x0011ec0001117983 */ /* 0x000ee80000300800 */
[----:B------:R0:W-:Y:S04]  /*111550*/  STL.64 [R1+0x1518], R4 ;  /* 0x0015180401007387 */ /* 0x0001e80000100a00 */
[----:B------:R-:W-:Y:S04]  /*111560*/  STL [R1+0x27c], R0 ;  /* 0x00027c0001007387 */ /* 0x000fe80000100800 */
[----:B------:R-:W4:Y:S01]  /*111570*/  LDL.LU R3, [R1+0x11d0] ;  /* 0x0011d00001037983 */ /* 0x000f220000300800 */
[----:B0-----:R-:W-:-:S03]  /*111580*/  IADD3 R4, P6, PT, R16, R9, RZ ;  /* 0x0000000910047210 */ /* 0x001fc60007fde0ff */
[----:B------:R-:W4:Y:S04]  /*111590*/  LDL.LU R26, [R1+0x11d4] ;  /* 0x0011d400011a7983 */ /* 0x000f280000300800 */
[----:B------:R-:W3:Y:S04]  /*1115a0*/  LDL.LU R29, [R1+0x11d8] ;  /* 0x0011d800011d7983 */ /* 0x000ee80000300800 */
[----:B------:R-:W3:Y:S01]  /*1115b0*/  LDL.LU R27, [R1+0x11dc] ;  /* 0x0011dc00011b7983 */ /* 0x000ee20000300800 */
[----:B------:R-:W-:-:S03]  /*1115c0*/  F2FP.SATFINITE.E4M3.F32.PACK_AB_MERGE_C R24, R24, R2, RZ ;  /* 0x000000021818723e */ /* 0x000fc600048070ff */
[----:B------:R0:W-:Y:S01]  /*1115d0*/  STL [R1+0x5b94], R25 ;  /* 0x005b941901007387 */ /* 0x0001e20000100800 */
[----:B------:R-:W-:-:S03]  /*1115e0*/  F2FP.SATFINITE.E4M3.F32.PACK_AB_MERGE_C R2, R21, R28, RZ ;  /* 0x0000001c1502723e */ /* 0x000fc600048070ff */
[----:B0-----:R-:W3:Y:S04]  /*1115f0*/  LDL.LU R25, [R1+0x10] ;  /* 0x0000100001197983 */ /* 0x001ee80000300800 */
[----:B------:R0:W-:Y:S04]  /*111600*/  STL.64 [R1+0x5fd8], R8 ;  /* 0x005fd80801007387 */ /* 0x0001e80000100a00 */
[----:B0-----:R-:W3:Y:S04]  /*111610*/  LDL.LU R8, [R1+0x11c0] ;  /* 0x0011c00001087983 */ /* 0x001ee80000300800 */
[----:B------:R-:W3:Y:S04]  /*111620*/  LDL.LU R9, [R1+0x11c4] ;  /* 0x0011c40001097983 */ /* 0x000ee80000300800 */
[----:B------:R-:W3:Y:S01]  /*111630*/  LDL.LU R22, [R1+0x11c8] ;  /* 0x0011c80001167983 */ /* 0x000ee20000300800 */
[----:B--2---:R-:W-:-:S05]  /*111640*/  IMAD.X R5, R15, 0x1, R10, P6 ;  /* 0x000000010f057824 */ /* 0x004fca00030e060a */
[----:B------:R0:W-:Y:S04]  /*111650*/  STL.64 [R1+0x1510], R4 ;  /* 0x0015100401007387 */ /* 0x0001e80000100a00 */
[----:B------:R-:W2:Y:S04]  /*111660*/  LDL.LU R20, [R1+0x11cc] ;  /* 0x0011cc0001147983 */ /* 0x000ea80000300800 */
[----:B------:R-:W-:Y:S04]  /*111670*/  STL [R1+0x5b98], R24 ;  /* 0x005b981801007387 */ /* 0x000fe80000100800 */
[----:B------:R-:W2:Y:S01]  /*111680*/  LDL.LU R19, [R1+0x11b0] ;  /* 0x0011b00001137983 */ /* 0x000ea20000300800 */
[----:B0-----:R-:W-:-:S03]  /*111690*/  IADD3 R4, P6, PT, R16, R11, RZ ;  /* 0x0000000b10047210 */ /* 0x001fc60007fde0ff */
[----:B------:R-:W2:Y:S04]  /*1116a0*/  LDL.LU R0, [R1+0x11b4] ;  /* 0x0011b40001007983 */ /* 0x000ea80000300800 */
[----:B------:R-:W-:Y:S01]  /*1116b0*/  STL [R1+0x2804], R2 ;  /* 0x0028040201007387 */ /* 0x000fe20000100800 */
[----:B------:R-:W-:-:S03]  /*1116c0*/  IMAD.X R5, R15, 0x1, R12, P6 ;  /* 0x000000010f057824 */ /* 0x000fc600030e060c */
[----:B------:R-:W2:Y:S04]  /*1116d0*/  LDL.LU R6, [R1+0x11b8] ;  /* 0x0011b80001067983 */ /* 0x000ea80000300800 */
[----:B------:R-:W2:Y:S04]  /*1116e0*/  LDL.LU R7, [R1+0x11bc] ;  /* 0x0011bc0001077983 */ /* 0x000ea80000300800 */
[----:B------:R-:W2:Y:S04]  /*1116f0*/  LDL.LU R28, [R1+0x11a8] ;  /* 0x0011a800011c7983 */ /* 0x000ea80000300800 */
[----:B------:R-:W2:Y:S04]  /*111700*/  LDL.LU R21, [R1+0x11ac] ;  /* 0x0011ac0001157983 */ /* 0x000ea80000300800 */
[----:B------:R0:W-:Y:S04]  /*111710*/  STL.64 [R1+0x5fc0], R10 ;  /* 0x005fc00a01007387 */ /* 0x0001e80000100a00 */
[----:B0-----:R-:W2:Y:S04]  /*111720*/  LDL.LU R10, [R1+0x11a0] ;  /* 0x0011a000010a7983 */ /* 0x001ea80000300800 */
[----:B------:R-:W2:Y:S04]  /*111730*/  LDL.LU R11, [R1+0x11a4] ;  /* 0x0011a400010b7983 */ /* 0x000ea80000300800 */
[----:B------:R0:W-:Y:S02]  /*111740*/  STL.64 [R1+0x1508], R4 ;  /* 0x0015080401007387 */ /* 0x0001e40000100a00 */
[----:B0-----:R-:W-:-:S05]  /*111750*/  IADD3 R4, P6, PT, R16, R13, RZ ;  /* 0x0000000d10047210 */ /* 0x001fca0007fde0ff */
[----:B------:R-:W-:-:S05]  /*111760*/  IMAD.X R5, R15, 0x1, R14, P6 ;  /* 0x000000010f057824 */ /* 0x000fca00030e060e */
[----:B------:R0:W-:Y:S04]  /*111770*/  STL.64 [R1+0x1500], R4 ;  /* 0x0015000401007387 */ /* 0x0001e80000100a00 */
[----:B0-----:R-:W2:Y:S01]  /*111780*/  LDL.LU.64 R4, [R1+0x5fe8] ;  /* 0x005fe80001047983 */ /* 0x001ea20000300a00 */
[----:B---3--:R-:W-:-:S03]  /*111790*/  F2FP.SATFINITE.E4M3.F32.PACK_AB_MERGE_C R2, R17, R18, RZ ;  /* 0x000000121102723e */ /* 0x008fc600048070ff */
[----:B------:R-:W3:Y:S01]  /*1117a0*/  LDL.LU R16, [R1+0x1190] ;  /* 0x0011900001107983 */ /* 0x000ee20000300800 */
[----:B----4-:R-:W-:-:S03]  /*1117b0*/  F2FP.SATFINITE.E4M3.F32.PACK_AB_MERGE_C R3, R26, R3, RZ ;  /* 0x000000031a03723e */ /* 0x010fc600048070ff */
[----:B------:R-:W3:Y:S04]  /*1117c0*/  LDL.LU R15, [R1+0x1194] ;  /* 0x00119400010f7983 */ /* 0x000ee80000300800 */
[----:B------:R-:W4:Y:S04]  /*1117d0*/  LDL.LU R18, [R1+0x1198] ;  /* 0x0011980001127983 */ /* 0x000f280000300800 */
[----:B------:R-:W4:Y:S04]  /*1117e0*/  LDL.LU R17, [R1+0x119c] ;  /* 0x00119c0001117983 */ /* 0x000f280000300800 */
[----:B------:R0:W-:Y:S04]  /*1117f0*/  STL [R1+0x2800], R2 ;  /* 0x0028000201007387 */ /* 0x0001e80000100800 */
[----:B------:R-:W3:Y:S01]  /*111800*/  LDL.LU R26, [R1+0xb48] ;  /* 0x000b4800011a7983 */ /* 0x000ee20000300800 */
[----:B0-----:R-:W-:-:S03]  /*111810*/  F2FP.SATFINITE.E4M3.F32.PACK_AB_MERGE_C R2, R27, R29, RZ ;  /* 0x0000001d1b02723e */ /* 0x001fc600048070ff */
[----:B------:R-:W-:Y:S01]  /*111820*/  STL [R1+0x2910], R3 ;  /* 0x0029100301007387 */ /* 0x000fe20000100800 */
[----:B------:R-:W-:-:S03]  /*111830*/  SHF.R.S32.HI R24, RZ, 0x1f, R25 ;  /* 0x0000001fff187819 */ /* 0x000fc60000011419 */
[----:B------:R-:W3:Y:S04]  /*111840*/  LDL.LU R29, [R1+0xb4c] ;  /* 0x000b4c00011d7983 */ /* 0x000ee80000300800 */
[----:B------:R2:W-:Y:S04]  /*111850*/  STL [R1+0x2914], R2 ;  /* 0x0029140201007387 */ /* 0x0005e80000100800 */
[----:B------:R-:W3:Y:S01]  /*111860*/  LDL.LU R27, [R1+0xc] ;  /* 0x00000c00011b7983 */ /* 0x000ee20000300800 */
[----:B--2---:R-:W-:-:S05]  /*111870*/  IADD3 R2, P6, PT, R25, R4, RZ ;  /* 0x0000000419027210 */ /* 0x004fca0007fde0ff */
[----:B------:R-:W-:-:S05]  /*111880*/  IMAD.X R3, R24, 0x1, R23, P6 ;  /* 0x0000000118037824 */ /* 0x000fca00030e0617 */
[----:B------:R0:W-:Y:S04]  /*111890*/  STL.64 [R1+0x14f8], R2 ;  /* 0x0014f80201007387 */ /* 0x0001e80000100a00 */
[----:B0-----:R-:W2:Y:S01]  /*1118a0*/  LDL.LU.64 R2, [R1+0x5fe0] ;  /* 0x005fe00001027983 */ /* 0x001ea20000300a00 */
[----:B------:R-:W-:Y:S02]  /*1118b0*/  F2FP.SATFINITE.E4M3.F32.PACK_AB_MERGE_C R9, R9, R8, RZ ;  /* 0x000000080909723e */ /* 0x000fe400048070ff */
[----:B------:R-:W-:-:S03]  /*1118c0*/  F2FP.SATFINITE.E4M3.F32.PACK_AB_MERGE_C R20, R20, R22, RZ ;  /* 0x000000161414723e */ /* 0x000fc600048070ff */
[----:B------:R0:W-:Y:S04]  /*1118d0*/  STL [R1+0x28e0], R9 ;  /* 0x0028e00901007387 */ /* 0x0001e80000100800 */
[----:B------:R-:W-:Y:S01]  /*1118e0*/  STL [R1+0x28f0], R20 ;  /* 0x0028f01401007387 */ /* 0x000fe20000100800 */
[----:B------:R-:W-:Y:S02]  /*1118f0*/  F2FP.SATFINITE.E4M3.F32.PACK_AB_MERGE_C R0, R0, R19, RZ ;  /* 0x000000130000723e */ /* 0x000fe400048070ff */
[----:B--2---:R-:W-:-:S05]  /*111900*/  IADD3 R8, P6, PT, R25, R3, RZ ;  /* 0x0000000319087210 */ /* 0x004fca0007fde0ff */
[----:B0-----:R-:W-:-:S05]  /*111910*/  IMAD.X R9, R24, 0x1, R2, P6 ;  /* 0x0000000118097824 */ /* 0x001fca00030e0602 */
[----:B------:R0:W-:Y:S04]  /*111920*/  STL.64 [R1+0x14f0], R8 ;  /* 0x0014f00801007387 */ /* 0x0001e80000100a00 */
[----:B0-----:R-:W2:Y:S04]  /*111930*/  LDL.LU.64 R8, [R1+0x5fd8] ;  /* 0x005fd80001087983 */ /* 0x001ea80000300a00 */
[----:B------:R-:W2:Y:S04]  /*111940*/  LDL.LU R22, [R1+0x1188] ;  /* 0x0011880001167983 */ /* 0x000ea80000300800 */
[----:B------:R-:W2:Y:S04]  /*111950*/  LDL.LU R20, [R1+0x118c] ;  /* 0x00118c0001147983 */ /* 0x000ea80000300800 */
[----:B------:R0:W-:Y:S04]  /*111960*/  STL.64 [R1+0x5fb8], R2 ;  /* 0x005fb80201007387 */ /* 0x0001e80000100a00 */
[----:B0-----:R-:W2:Y:S04]  /*111970*/  LDL.LU R2, [R1+0x1180] ;  /* 0x0011800001027983 */ /* 0x001ea80000300800 */
[----:B------:R-:W2:Y:S04]  /*111980*/  LDL.LU R3, [R1+0x1184] ;  /* 0x0011840001037983 */ /* 0x000ea80000300800 */
[----:B------:R-:W2:Y:S04]  /*111990*/  LDL.LU R19, [R1+0x5fd4] ;  /* 0x005fd40001137983 */ /* 0x000ea80000300800 */
[----:B------:R0:W-:Y:S04]  /*1119a0*/  STL [R1+0x28bc], R0 ;  /* 0x0028bc0001007387 */ /* 0x0001e80000100800 */
[----:B0-----:R-:W2:Y:S01]  /*1119b0*/  LDL.LU R0, [R1+0x5fd0] ;  /* 0x005fd00001007983 */ /* 0x001ea20000300800 */
[----:B------:R-:W-:-:S05]  /*1119c0*/  F2FP.SATFINITE.E4M3.F32.PACK_AB_MERGE_C R7, R7, R6, RZ ;  /* 0x000000060707723e */ /* 0x000fca00048070ff */
[----:B------:R0:W-:Y:S01]  /*1119d0*/  STL [R1+0x28c8], R7 ;  /* 0x0028c80701007387 */ /* 0x0001e20000100800 */
[----:B--2---:R-:W-:-:S05]  /*1119e0*/  IADD3 R6, P6, PT, R25, R0, RZ ;  /* 0x0000000019067210 */ /* 0x004fca0007fde0ff */
[----:B0-----:R-:W-:-:S05]  /*1119f0*/  IMAD.X R7, R24, 0x1, R19, P6 ;  /* 0x0000000118077824 */ /* 0x001fca00030e0613 */
[----:B------:R0:W-:Y:S04]  /*111a00*/  STL.64 [R1+0x13e8], R6 ;  /* 0x0013e80601007387 */ /* 0x0001e80000100a00 */
[----:B0-----:R-:W2:Y:S01]  /*111a10*/  LDL.LU.64 R6, [R1+0x5fc8] ;  /* 0x005fc80001067983 */ /* 0x001ea20000300a00 */
[----:B------:R-:W-:Y:S02]  /*111a20*/  F2FP.SATFINITE.E4M3.F32.PACK_AB_MERGE_C R11, R11, R10, RZ ;  /* 0x0000000a0b0b723e */ /* 0x000fe400048070ff */
[----:B------:R-:W-:Y:S02]  /*111a30*/  F2FP.SATFINITE.E4M3.F32.PACK_AB_MERGE_C R10, R21, R28, RZ ;  /* 0x0000001c150a723e */ /* 0x000fe400048070ff */
[----:B------:R-:W3:Y:S04]  /*111a40*/  LDL.LU R28, [R1+0x1170] ;  /* 0x00117000011c7983 */ /* 0x000ee80000300800 */
[----:B------:R-:W-:Y:S04]  /*111a50*/  STL [R1+0x2894], R11 ;  /* 0x0028940b01007387 */ /* 0x000fe80000100800 */
[----:B------:R-:W3:Y:S04]  /*111a60*/  LDL.LU R21, [R1+0x1174] ;  /* 0x0011740001157983 */ /* 0x000ee80000300800 */
[----:B------:R0:W-:Y:S02]  /*111a70*/  STL [R1+0x28a8], R10 ;  /* 0x0028a80a01007387 */ /* 0x0001e40000100800 */
[----:B0-----:R-:W-:-:S05]  /*111a80*/  IADD3 R10, P6, PT, R25, R5, RZ ;  /* 0x00000005190a7210 */ /* 0x001fca0007fde0ff */
[----:B--2---:R-:W-:-:S05]  /*111a90*/  IMAD.X R11, R24, 0x1, R6, P6 ;  /* 0x00000001180b7824 */ /* 0x004fca00030e0606 */
[----:B------:R3:W-:Y:S02]  /*111aa0*/  STL.64 [R1+0x13e0], R10 ;  /* 0x0013e00a01007387 */ /* 0x0007e40000100a00 */
[----:B---3--:R-:W-:Y:S02]  /*111ab0*/  F2FP.SATFINITE.E4M3.F32.PACK_AB_MERGE_C R10, R15, R16, RZ ;  /* 0x000000100f0a723e */ /* 0x008fe400048070ff */
[----:B------:R-:W2:Y:S04]  /*111ac0*/  LDL.LU R16, [R1+0x1178] ;  /* 0x0011780001107983 */ /* 0x000ea80000300800 */
[----:B------:R-:W2:Y:S04]  /*111ad0*/  LDL.LU R15, [R1+0x117c] ;  /* 0x00117c00010f7983 */ /* 0x000ea80000300800 */
[----:B------:R4:W-:Y:S02]  /*111ae0*/  STL [R1+0x286c], R10 ;  /* 0x00286c0a01007387 */ /* 0x0009e40000100800 */
[----:B----4-:R-:W-:-:S02]  /*111af0*/  F2FP.SATFINITE.E4M3.F32.PACK_AB_MERGE_C R10, R17, R18, RZ ;  /* 0x00000012110a723e */ /* 0x010fc400048070ff */
[----:B------:R-:W3:Y:S04]  /*111b00*/  LDL.LU R18, [R1+0x1160] ;  /* 0x0011600001127983 */ /* 0x000ee80000300800 */
[----:B------:R-:W3:Y:S04]  /*111b10*/  LDL.LU R17, [R1+0x1164] ;  /* 0x0011640001117983 */ /* 0x000ee80000300800 */
[----:B------:R0:W-:Y:S04]  /*111b20*/  STL [R1+0x287c], R10 ;  /* 0x00287c0a01007387 */ /* 0x0001e80000100800 */
[----:B------:R1:W-:Y:S01]  /*111b30*/  STL.64 [R1+0x5fa8], R6 ;  /* 0x005fa80601007387 */ /* 0x0003e20000100a00 */
[----:B0-----:R-:W-:-:S03]  /*111b40*/  IADD3 R10, P6, PT, R25, R7, RZ ;  /* 0x00000007190a7210 */ /* 0x001fc60007fde0ff */
[----:B-1----:R-:W4:Y:S04]  /*111b50*/  LDL.LU R6, [R1+0xb40] ;  /* 0x000b400001067983 */ /* 0x002f280000300800 */
[----:B------:R-:W4:Y:S01]  /*111b60*/  LDL.LU R7, [R1+0xb44] ;  /* 0x000b440001077983 */ /* 0x000f220000300800 */
[----:B------:R-:W-:-:S05]  /*111b70*/  IMAD.X R11, R24, 0x1, R8, P6 ;  /* 0x00000001180b7824 */ /* 0x000fca00030e0608 */
[----:B------:R0:W-:Y:S04]  /*111b80*/  STL.64 [R1+0x13d8], R10 ;  /* 0x0013d80a01007387 */ /* 0x0001e80000100a00 */
[----:B0-----:R-:W2:Y:S01]  /*111b90*/  LDL.LU.64 R10, [R1+0x5fc0] ;  /* 0x005fc000010a7983 */ /* 0x001ea20000300a00 */
[----:B------:R-:W-:Y:S02]  /*111ba0*/  F2FP.SATFINITE.E4M3.F32.PACK_AB_MERGE_C R3, R3, R2, RZ ;  /* 0x000000020303723e */ /* 0x000fe400048070ff */
[----:B------:R-:W-:Y:S02]  /*111bb0*/  F2FP.SATFINITE.E4M3.F32.PACK_AB_MERGE_C R2, R20, R22, RZ ;  /* 0x000000161402723e */ /* 0x000fe400048070ff */
[----:B----4-:R-:W-:Y:S02]  /*111bc0*/  F2FP.SATFINITE.E4M3.F32.PACK_AB_MERGE_C R7, R7, R6, RZ ;  /* 0x000000060707723e */ /* 0x010fe400048070ff */
[----:B------:R-:W-:-:S02]  /*111bd0*/  F2FP.SATFINITE.E4M3.F32.PACK_AB_MERGE_C R6, R29, R26, RZ ;  /* 0x0000001a1d06723e */ /* 0x000fc400048070ff */
[----:B------:R-:W4:Y:S04]  /*111be0*/  LDL.LU R29, [R1+0x116c] ;  /* 0x00116c00011d7983 */ /* 0x000f280000300800 */
[----:B------:R-:W-:Y:S04]  /*111bf0*/  STL [R1+0x164], R7 ;  /* 0x0001640701007387 */ /* 0x000fe80000100800 */
[----:B------:R-:W4:Y:S04]  /*111c00*/  LDL.LU R26, [R1+0x1154] ;  /* 0x00115400011a7983 */ /* 0x000f280000300800 */
[----:B------:R0:W-:Y:S04]  /*111c10*/  STL [R1+0x168], R6 ;  /* 0x0001680601007387 */ /* 0x0001e80000100800 */
[----:B------:R1:W-:Y:S01]  /*111c20*/  STL.64 [R1+0x5fb0], R8 ;  /* 0x005fb00801007387 */ /* 0x0003e20000100a00 */
[----:B0-----:R-:W-:-:S05]  /*111c30*/  IADD3 R6, P6, PT, R25, R9, RZ ;  /* 0x0000000919067210 */ /* 0x001fca0007fde0ff */
[----:B--2---:R-:W-:Y:S01]  /*111c40*/  IMAD.X R7, R24, 0x1, R10, P6 ;  /* 0x0000000118077824 */ /* 0x004fe200030e060a */
[----:B-1----:R-:W4:Y:S04]  /*111c50*/  LDL.LU R8, [R1+0x1168] ;  /* 0x0011680001087983 */ /* 0x002f280000300800 */
[----:B------:R-:W2:Y:S04]  /*111c60*/  LDL.LU R9, [R1+0x1150] ;  /* 0x0011500001097983 */ /* 0x000ea80000300800 */
[----:B------:R-:W2:Y:S04]  /*111c70*/  LDL.LU R22, [R1+0x1158] ;  /* 0x0011580001167983 */ /* 0x000ea80000300800 */
[----:B------:R0:W-:Y:S04]  /*111c80*/  STL.64 [R1+0x13d0], R6 ;  /* 0x0013d00601007387 */ /* 0x0001e80000100a00 */
[----:B------:R-:W-:Y:S04]  /*111c90*/  STL [R1+0x414], R3 ;  /* 0x0004140301007387 */ /* 0x000fe80000100800 */
[----:B------:R-:W2:Y:S04]  /*111ca0*/  LDL.LU R20, [R1+0x115c] ;  /* 0x00115c0001147983 */ /* 0x000ea80000300800 */
[----:B------:R1:W-:Y:S04]  /*111cb0*/  STL [R1+0x448], R2 ;  /* 0x0004480201007387 */ /* 0x0003e80000100800 */
[----:B0-----:R-:W2:Y:S04]  /*111cc0*/  LDL.LU R6, [R1+0x1140] ;  /* 0x0011400001067983 */ /* 0x001ea80000300800 */
[----:B------:R-:W2:Y:S01]  /*111cd0*/  LDL.LU R7, [R1+0x1144] ;  /* 0x0011440001077983 */ /* 0x000ea20000300800 */
[----:B-1----:R-:W-:-:S05]  /*111ce0*/  IADD3 R2, P6, PT, R25, R11, RZ ;  /* 0x0000000b19027210 */ /* 0x002fca0007fde0ff */
[----:B------:R-:W-:Y:S01]  /*111cf0*/  IMAD.X R3, R24, 0x1, R12, P6 ;  /* 0x0000000118037824 */ /* 0x000fe200030e060c */
[----:B------:R-:W-:Y:S04]  /*111d00*/  STL.64 [R1+0x5fa0], R10 ;  /* 0x005fa00a01007387 */ /* 0x000fe80000100a00 */
[----:B------:R0:W-:Y:S02]  /*111d10*/  STL.64 [R1+0x13c8], R2 ;  /* 0x0013c80201007387 */ /* 0x0001e40000100a00 */
[----:B0-----:R-:W-:-:S05]  /*111d20*/  IADD3 R2, P6, PT, R25, R13, RZ ;  /* 0x0000000d19027210 */ /* 0x001fca0007fde0ff */
        /* <DEDUP_REMOVED lines=10> */
[----:B------:R3:W-:Y:S04]  /*111dd0*/  STL [R1+0x3dc], R2 ;  /* 0x0003dc0201007387 */ /* 0x0007e80000100800 */
[----:B------:R-:W2:Y:S04]  /*111de0*/  LDL.LU R21, [R1+0x1120] ;  /* 0x0011200001157983 */ /* 0x000ea80000300800 */
[----:B------:R-:W2:Y:S01]  /*111df0*/  LDL.LU R16, [R1+0x1124] ;  /* 0x0011240001107983 */ /* 0x000ea20000300800 */
[----:B---3--:R-:W-:-:S03]  /*111e00*/  F2FP.SATFINITE.E4M3.F32.PACK_AB_MERGE_C R2, R17, R18, RZ ;  /* 0x000000121102723e */ /* 0x008fc600048070ff */
[----:B------:R-:W3:Y:S01]  /*111e10*/  LDL.LU R15, [R1+0x1128] ;  /* 0x00112800010f7983 */ /* 0x000ee20000300800 */
[----:B------:R-:W-:-:S03]  /*111e20*/  SHF.R.S32.HI R17, RZ, 0x1f, R27 ;  /* 0x0000001fff117819 */ /* 0x000fc6000001141b */
[----:B------:R-:W3:Y:S04]  /*111e30*/  LDL.LU R18, [R1+0x112c] ;  /* 0x00112c0001127983 */ /* 0x000ee80000300800 */
[----:B------:R0:W-:Y:S02]  /*111e40*/  STL [R1+0x344], R2 ;  /* 0x0003440201007387 */ /* 0x0001e40000100800 */
[----:B0-----:R-:W-:-:S05]  /*111e50*/  IADD3 R2, P6, PT, R27, R4, RZ ;  /* 0x000000041b027210 */ /* 0x001fca0007fde0ff */
[----:B------:R-:W-:-:S05]  /*111e60*/  IMAD.X R3, R17, 0x1, R23, P6 ;  /* 0x0000000111037824 */ /* 0x000fca00030e0617 */
[----:B------:R0:W-:Y:S04]  /*111e70*/  STL.64 [R1+0x13b8], R2 ;  /* 0x0013b80201007387 */ /* 0x0001e80000100a00 */
[----:B0-----:R-:W3:Y:S01]  /*111e80*/  LDL.LU.64 R2, [R1+0x5fb8] ;  /* 0x005fb80001027983 */ /* 0x001ee20000300a00 */
[----:B----4-:R-:W-:-:S03]  /*111e90*/  F2FP.SATFINITE.E4M3.F32.PACK_AB_MERGE_C R8, R29, R8, RZ ;  /* 0x000000081d08723e */ /* 0x010fc600048070ff */
[----:B------:R-:W4:Y:S04]  /*111ea0*/  LDL.LU R29, [R1+0x14] ;  /* 0x00001400011d7983 */ /* 0x000f280000300800 */
[----:B------:R3:W-:Y:S01]  /*111eb0*/  STL [R1+0x350], R8 ;  /* 0x0003500801007387 */ /* 0x0007e20000100800 */
[----:B--2---:R-:W-:-:S05]  /*111ec0*/  F2FP.SATFINITE.E4M3.F32.PACK_AB_MERGE_C R26, R26, R9, RZ ;  /* 0x000000091a1a723e */ /* 0x004fca00048070ff */
[----:B------:R-:W-:Y:S01]  /*111ed0*/  STL [R1+0x29c], R26 ;  /* 0x00029c1a01007387 */ /* 0x000fe20000100800 */
[----:B------:R-:W-:Y:S02]  /*111ee0*/  F2FP.SATFINITE.E4M3.F32.PACK_AB_MERGE_C R20, R20, R22, RZ ;  /* 0x000000161414723e */ /* 0x000fe400048070ff */
[----:B------:R-:W-:Y:S02]  /*111ef0*/  F2FP.SATFINITE.E4M3.F32.PACK_AB_MERGE_C R7, R7, R6, RZ ;  /* 0x000000060707723e */ /* 0x000fe400048070ff */
[----:B---3--:R-:W-:-:S05]  /*111f00*/  IADD3 R8, P6, PT, R27, R3, RZ ;  /* 0x000000031b087210 */ /* 0x008fca0007fde0ff */
[----:B------:R-:W-:-:S05]  /*111f10*/  IMAD.X R9, R17, 0x1, R2, P6 ;  /* 0x0000000111097824 */ /* 0x000fca00030e0602 */
[----:B------:R0:W-:Y:S01]  /*111f20*/  STL.64 [R1+0x13b0], R8 ;  /* 0x0013b00801007387 */ /* 0x0001e20000100a00 */
[----:B------:R-:W-:-:S03]  /*111f30*/  IADD3 R6, P6, PT, R27, R0, RZ ;  /* 0x000000001b067210 */ /* 0x000fc60007fde0ff */
[----:B0-----:R-:W2:Y:S04]  /*111f40*/  LDL.LU.64 R8, [R1+0x5fb0] ;  /* 0x005fb00001087983 */ /* 0x001ea80000300a00 */
[----:B------:R-:W3:Y:S04]  /*111f50*/  LDL.LU R26, [R1+0x1114] ;  /* 0x00111400011a7983 */ /* 0x000ee80000300800 */
[----:B------:R0:W-:Y:S04]  /*111f60*/  STL.64 [R1+0x5f90], R2 ;  /* 0x005f900201007387 */ /* 0x0001e80000100a00 */
[----:B0-----:R-:W2:Y:S04]  /*111f70*/  LDL.LU R3, [R1+0x1148] ;  /* 0x0011480001037983 */ /* 0x001ea80000300800 */
[----:B------:R-:W3:Y:S04]  /*111f80*/  LDL.LU R2, [R1+0x111c] ;  /* 0x00111c0001027983 */ /* 0x000ee80000300800 */
[----:B------:R-:W3:Y:S04]  /*111f90*/  LDL.LU R22, [R1+0x1100] ;  /* 0x0011000001167983 */ /* 0x000ee80000300800 */
[----:B------:R0:W-:Y:S04]  /*111fa0*/  STL [R1+0x5b0], R20 ;  /* 0x0005b01401007387 */ /* 0x0001e80000100800 */
[----:B0-----:R-:W3:Y:S04]  /*111fb0*/  LDL.LU R20, [R1+0x1104] ;  /* 0x0011040001147983 */ /* 0x001ee80000300800 */
[----:B------:R0:W-:Y:S04]  /*111fc0*/  STL [R1+0x280], R7 ;  /* 0x0002800701007387 */ /* 0x0001e80000100800 */
[----:B------:R1:W-:Y:S01]  /*111fd0*/  STL [R1+0x5f80], R0 ;  /* 0x005f800001007387 */ /* 0x0003e20000100800 */
[----:B0-----:R-:W-:-:S03]  /*111fe0*/  IMAD.X R7, R17, 0x1, R19, P6 ;  /* 0x0000000111077824 */ /* 0x001fc600030e0613 */
[----:B-1----:R-:W3:Y:S04]  /*111ff0*/  LDL.LU R0, [R1+0x1118] ;  /* 0x0011180001007983 */ /* 0x002ee80000300800 */
[----:B------:R0:W-:Y:S04]  /*112000*/  STL.64 [R1+0x13a8], R6 ;  /* 0x0013a80601007387 */ /* 0x0001e80000100a00 */
[----:B0-----:R-:W3:Y:S04]  /*112010*/  LDL.LU.64 R6, [R1+0x5fa8] ;  /* 0x005fa80001067983 */ /* 0x001ee80000300a00 */
[----:B------:R0:W-:Y:S04]  /*112020*/  STL [R1+0x5f84], R19 ;  /* 0x005f841301007387 */ /* 0x0001e80000100800 */
[----:B0-----:R-:W4:Y:S01]  /*112030*/  LDL.LU R19, [R1+0x1110] ;  /* 0x0011100001137983 */ /* 0x001f220000300800 */
[----:B--2---:R-:W-:-:S05]  /*112040*/  F2FP.SATFINITE.E4M3.F32.PACK_AB_MERGE_C R10, R10, R3, RZ ;  /* 0x000000030a0a723e */ /* 0x004fca00048070ff */
[----:B------:R0:W-:Y:S01]  /*112050*/  STL [R1+0x5f8], R10 ;  /* 0x0005f80a01007387 */ /* 0x0001e20000100800 */
[----:B------:R-:W-:Y:S02]  /*112060*/  F2FP.SATFINITE.E4M3.F32.PACK_AB_MERGE_C R3, R24, R11, RZ ;  /* 0x0000000b1803723e */ /* 0x000fe400048070ff */
[----:B0-----:R-:W-:Y:S01]  /*112070*/  IADD3 R10, P6, PT, R27, R5, RZ ;  /* 0x000000051b0a7210 */ /* 0x001fe20007fde0ff */
[----:B------:R-:W-:Y:S04]  /*112080*/  STL.64 [R1+0x5f98], R4 ;  /* 0x005f980401007387 */ /* 0x000fe80000100a00 */
[----:B------:R-:W-:Y:S01]  /*112090*/  STL [R1+0x26c], R3 ;  /* 0x00026c0301007387 */ /* 0x000fe20000100800 */
[----:B---3--:R-:W-:-:S05]  /*1120a0*/  IMAD.X R11, R17, 0x1, R6, P6 ;  /* 0x00000001110b7824 */ /* 0x008fca00030e0606 */
[----:B------:R0:W-:Y:S04]  /*1120b0*/  STL.64 [R1+0x13a0], R10 ;  /* 0x0013a00a01007387 */ /* 0x0001e80000100a00 */
[----:B0-----:R-:W2:Y:S01]  /*1120c0*/  LDL.LU.64 R10, [R1+0x5fa0] ;  /* 0x005fa000010a7983 */ /* 0x001ea20000300a00 */
[----:B------:R-:W-:Y:S02]  /*1120d0*/  F2FP.SATFINITE.E4M3.F32.PACK_AB_MERGE_C R24, R28, R25, RZ ;  /* 0x000000191c18723e */ /* 0x000fe400048070ff */
[----:B------:R-:W-:Y:S02]  /*1120e0*/  F2FP.SATFINITE.E4M3.F32.PACK_AB_MERGE_C R3, R16, R21, RZ ;  /* 0x000000151003723e */ /* 0x000fe400048070ff */
[----:B------:R-:W-:Y:S01]  /*1120f0*/  IADD3 R4, P6, PT, R27, R7, RZ ;  /* 0x000000071b047210 */ /* 0x000fe20007fde0ff */
[----:B------:R-:W-:Y:S04]  /*112100*/  STL [R1+0x274], R24 ;  /* 0x0002741801007387 */ /* 0x000fe80000100800 */
[----:B------:R-:W-:Y:S01]  /*112110*/  STL.64 [R1+0x5f78], R6 ;  /* 0x005f780601007387 */ /* 0x000fe20000100a00 */
[----:B------:R-:W-:-:S03]  /*112120*/  IMAD.X R5, R17, 0x1, R8, P6 ;  /* 0x0000000111057824 */ /* 0x000fc600030e0608 */
[----:B------:R0:W-:Y:S04]  /*112130*/  STL [R1+0x258], R3 ;  /* 0x0002580301007387 */ /* 0x0001e80000100800 */
[----:B------:R-:W3:Y:S01]  /*112140*/  LDL.LU R16, [R1+0x1108] ;  /* 0x0011080001107983 */ /* 0x000ee20000300800 */
[----:B0-----:R-:W-:-:S03]  /*112150*/  F2FP.SATFINITE.E4M3.F32.PACK_AB_MERGE_C R3, R18, R15, RZ ;  /* 0x0000000f1203723e */ /* 0x001fc600048070ff */
[----:B------:R-:W3:Y:S01]  /*112160*/  LDL.LU R18, [R1+0x110c] ;  /* 0x00110c0001127983 */ /* 0x000ee20000300800 */
[----:B----4-:R-:W-:-:S03]  /*112170*/  F2FP.SATFINITE.E4M3.F32.PACK_AB_MERGE_C R26, R26, R19, RZ ;  /* 0x000000131a1a723e */ /* 0x010fc600048070ff */
[----:B------:R0:W-:Y:S04]  /*112180*/  STL.64 [R1+0x1398], R4 ;  /* 0x0013980401007387 */ /* 0x0001e80000100a00 */
[----:B------:R1:W-:Y:S01]  /*112190*/  STL [R1+0x25c], R3 ;  /* 0x00025c0301007387 */ /* 0x0003e20000100800 */
[----:B0-----:R-:W-:-:S03]  /*1121a0*/  IADD3 R4, P6, PT, R27, R9, RZ ;  /* 0x000000091b047210 */ /* 0x001fc60007fde0ff */
[----:B-1----:R-:W4:Y:S04]  /*1121b0*/  LDL.LU R3, [R1+0x10f0] ;  /* 0x0010f00001037983 */ /* 0x002f280000300800 */
[----:B------:R-:W4:Y:S04]  /*1121c0*/  LDL.LU R28, [R1+0x10f4] ;  /* 0x0010f400011c7983 */ /* 0x000f280000300800 */
[----:B------:R-:W3:Y:S04]  /*1121d0*/  LDL.LU R21, [R1+0x10f8] ;  /* 0x0010f80001157983 */ /* 0x000ee80000300800 */
[----:B------:R-:W3:Y:S01]  /*1121e0*/  LDL.LU R15, [R1+0x10fc] ;  /* 0x0010fc00010f7983 */ /* 0x000ee20000300800 */
[----:B------:R-:W-:-:S03]  /*1121f0*/  F2FP.SATFINITE.E4M3.F32.PACK_AB_MERGE_C R2, R2, R0, RZ ;  /* 0x000000000202723e */ /* 0x000fc600048070ff */
[----:B------:R-:W3:Y:S04]  /*112200*/  LDL.LU R24, [R1+0x10e0] ;  /* 0x0010e00001187983 */ /* 0x000ee80000300800 */
[----:B------:R-:W3:Y:S01]  /*112210*/  LDL.LU R25, [R1+0x10e4] ;  /* 0x0010e40001197983 */ /* 0x000ee20000300800 */
[----:B------:R-:W-:-:S03]  /*112220*/  F2FP.SATFINITE.E4M3.F32.PACK_AB_MERGE_C R0, R20, R22, RZ ;  /* 0x000000161400723e */ /* 0x000fc600048070ff */
[----:B------:R-:W-:Y:S04]  /*112230*/  STL [R1+0x5b9c], R26 ;  /* 0x005b9c1a01007387 */ /* 0x000fe80000100800 */
[----:B------:R0:W-:Y:S04]  /*112240*/  STL.64 [R1+0x5f88], R8 ;  /* 0x005f880801007387 */ /* 0x0001e80000100a00 */
[----:B0-----:R-:W4:Y:S01]  /*112250*/  LDL.LU R8, [R1+0x10e8] ;  /* 0x0010e80001087983 */ /* 0x001f220000300800 */
[----:B--2---:R-:W-:-:S05]  /*112260*/  IMAD.X R5, R17, 0x1, R10, P6 ;  /* 0x0000000111057824 */ /* 0x004fca00030e060a */
[----:B------:R0:W-:Y:S04]  /*112270*/  STL.64 [R1+0x1390], R4 ;  /* 0x0013900401007387 */ /* 0x0001e80000100a00 */
[----:B------:R-:W-:Y:S04]  /*112280*/  STL [R1+0x254], R2 ;  /* 0x0002540201007387 */ /* 0x000fe80000100800 */
[----:B------:R-:W2:Y:S01]  /*112290*/  LDL.LU R9, [R1+0x10ec] ;  /* 0x0010ec0001097983 */ /* 0x000ea20000300800 */
[----:B0-----:R-:W-:-:S03]  /*1122a0*/  IADD3 R4, P6, PT, R27, R11, RZ ;  /* 0x0000000b1b047210 */ /* 0x001fc60007fde0ff */
[----:B------:R0:W-:Y:S04]  /*1122b0*/  STL [R1+0x27e4], R0 ;  /* 0x0027e40001007387 */ /* 0x0001e80000100800 */
[----:B------:R-:W2:Y:S01]  /*1122c0*/  LDL.LU R19, [R1+0x10d0] ;  /* 0x0010d00001137983 */ /* 0x000ea20000300800 */
[----:B------:R-:W-:-:S03]  /*1122d0*/  IMAD.X R5, R17, 0x1, R12, P6 ;  /* 0x0000000111057824 */ /* 0x000fc600030e060c */
[----:B0-----:R-:W2:Y:S04]  /*1122e0*/  LDL.LU R0, [R1+0x10d4] ;  /* 0x0010d40001007983 */ /* 0x001ea80000300800 */
[----:B------:R-:W2:Y:S04]  /*1122f0*/  LDL.LU R6, [R1+0x10d8] ;  /* 0x0010d80001067983 */ /* 0x000ea80000300800 */
[----:B------:R-:W2:Y:S04]  /*112300*/  LDL.LU R7, [R1+0x10dc] ;  /* 0x0010dc0001077983 */ /* 0x000ea80000300800 */
[----:B------:R-:W-:Y:S04]  /*112310*/  STL.64 [R1+0x5f70], R10 ;  /* 0x005f700a01007387 */ /* 0x000fe80000100a00 */
[----:B------:R0:W-:Y:S04]  /*112320*/  STL.64 [R1+0x1388], R4 ;  /* 0x0013880401007387 */ /* 0x0001e80000100a00 */
[----:B0-----:R-:W2:Y:S01]  /*112330*/  LDL.LU.64 R4, [R1+0x5f98] ;  /* 0x005f980001047983 */ /* 0x001ea20000300a00 */
[----:B------:R-:W-:-:S03]  /*112340*/  IADD3 R26, P6, PT, R27, R13, RZ ;  /* 0x0000000d1b1a7210 */ /* 0x000fc60007fde0ff */
[----:B------:R-:W2:Y:S02]  /*112350*/  LDL.LU R10, [R1+0x10c0] ;  /* 0x0010c000010a7983 */ /* 0x000ea40000300800 */
[----:B------:R-:W-:Y:S02]  /*112360*/  IMAD.X R27, R17, 0x1, R14, P6 ;  /* 0x00000001111b7824 */ /* 0x000fe400030e060e */
[----:B------:R-:W2:Y:S01]  /*112370*/  LDL.LU R11, [R1+0x10c4] ;  /* 0x0010c400010b7983 */ /* 0x000ea20000300800 */
[----:B---3--:R-:W-:-:S03]  /*112380*/  F2FP.SATFINITE.E4M3.F32.PACK_AB_MERGE_C R2, R18, R16, RZ ;  /* 0x000000101202723e */ /* 0x008fc600048070ff */
[----:B------:R-:W3:Y:S04]  /*112390*/  LDL.LU R22, [R1+0x10c8] ;  /* 0x0010c80001167983 */ /* 0x000ee80000300800 */
[----:B------:R-:W3:Y:S04]  /*1123a0*/  LDL.LU R20, [R1+0x10cc] ;  /* 0x0010cc0001147983 */ /* 0x000ee80000300800 */
[----:B------:R0:W-:Y:S01]  /*1123b0*/  STL.64 [R1+0x1380], R26 ;  /* 0x0013801a01007387 */ /* 0x0001e20000100a00 */
[----:B------:R-:W-:Y:S02]  /*1123c0*/  F2FP.SATFINITE.E4M3.F32.PACK_AB_MERGE_C R21, R15, R21, RZ ;  /* 0x000000150f15723e */ /* 0x000fe400048070ff */
[----:B------:R-:W-:Y:S01]  /*1123d0*/  SHF.R.S32.HI R15, RZ, 0x1f, R29 ;  /* 0x0000001fff0f7819 */ /* 0x000fe2000001141d */
[----:B0-----:R-:W3:Y:S04]  /*1123e0*/  LDL.LU R27, [R1+0x10b0] ;  /* 0x0010b000011b7983 */ /* 0x001ee80000300800 */
[----:B------:R-:W3:Y:S04]  /*1123f0*/  LDL.LU R17, [R1+0x10b4] ;  /* 0x0010b40001117983 */ /* 0x000ee80000300800 */
[----:B------:R-:W3:Y:S04]  /*112400*/  LDL.LU R16, [R1+0x10b8] ;  /* 0x0010b80001107983 */ /* 0x000ee80000300800 */
[----:B------:R-:W3:Y:S04]  /*112410*/  LDL.LU R18, [R1+0x10bc] ;  /* 0x0010bc0001127983 */ /* 0x000ee80000300800 */
[----:B------:R2:W-:Y:S01]  /*112420*/  STL [R1+0x27e0], R2 ;  /* 0x0027e00201007387 */ /* 0x0005e20000100800 */
[----:B----4-:R-:W-:-:S05]  /*112430*/  F2FP.SATFINITE.E4M3.F32.PACK_AB_MERGE_C R28, R28, R3, RZ ;  /* 0x000000031c1c723e */ /* 0x010fca00048070ff */
[----:B------:R-:W-:Y:S04]  /*112440*/  STL [R1+0x56f4], R28 ;  /* 0x0056f41c01007387 */ /* 0x000fe80000100800 */
[----:B------:R-:W-:Y:S01]  /*112450*/  STL [R1+0x2904], R21 ;  /* 0x0029041501007387 */ /* 0x000fe20000100800 */
[----:B--2---:R-:W-:-:S05]  /*112460*/  IADD3 R2, P6, PT, R29, R4, RZ ;  /* 0x000000041d027210 */ /* 0x004fca0007fde0ff */
[----:B------:R-:W-:-:S05]  /*112470*/  IMAD.X R3, R15, 0x1, R23, P6 ;  /* 0x000000010f037824 */ /* 0x000fca00030e0617 */
[----:B------:R0:W-:Y:S04]  /*112480*/  STL.64 [R1+0x1370], R2 ;  /* 0x0013700201007387 */ /* 0x0001e80000100a00 */
[----:B0-----:R-:W2:Y:S01]  /*112490*/  LDL.LU.64 R2, [R1+0x5f90] ;  /* 0x005f900001027983 */ /* 0x001ea20000300a00 */
[----:B------:R-:W-:Y:S02]  /*1124a0*/  F2FP.SATFINITE.E4M3.F32.PACK_AB_MERGE_C R24, R25, R24, RZ ;  /* 0x000000181918723e */ /* 0x000fe400048070ff */
[----:B------:R-:W-:Y:S01]  /*1124b0*/  F2FP.SATFINITE.E4M3.F32.PACK_AB_MERGE_C R9, R9, R8, RZ ;  /* 0x000000080909723e */ /* 0x000fe200048070ff */
[----:B------:R-:W4:Y:S04]  /*1124c0*/  LDL.LU R21, [R1+0x18] ;  /* 0x0000180001157983 */ /* 0x000f280000300800 */
[----:B------:R-:W3:Y:S04]  /*1124d0*/  LDL.LU R28, [R1+0x10a0] ;  /* 0x0010a000011c7983 */ /* 0x000ee80000300800 */
[----:B------:R-:W3:Y:S04]  /*1124e0*/  LDL.LU R26, [R1+0x10a4] ;  /* 0x0010a400011a7983 */ /* 0x000ee80000300800 */
[----:B------:R0:W-:Y:S01]  /*1124f0*/  STL [R1+0x28d8], R24 ;  /* 0x0028d81801007387 */ /* 0x0001e20000100800 */
[----:B------:R-:W-:-:S03]  /*112500*/  F2FP.SATFINITE.E4M3.F32.PACK_AB_MERGE_C R0, R0, R19, RZ ;  /* 0x000000130000723e */ /* 0x000fc600048070ff */
[----:B0-----:R-:W3:Y:S04]  /*112510*/  LDL.LU R24, [R1+0x10a8] ;  /* 0x0010a80001187983 */ /* 0x001ee80000300800 */
[----:B------:R-:W3:Y:S04]  /*112520*/  LDL.LU R25, [R1+0x10ac] ;  /* 0x0010ac0001197983 */ /* 0x000ee80000300800 */
[----:B------:R0:W-:Y:S01]  /*112530*/  STL [R1+0x28dc], R9 ;  /* 0x0028dc0901007387 */ /* 0x0001e20000100800 */
[----:B--2---:R-:W-:-:S03]  /*112540*/  IADD3 R8, P6, PT, R29, R3, RZ ;  /* 0x000000031d087210 */ /* 0x004fc60007fde0ff */
[----:B------:R1:W-:Y:S02]  /*112550*/  STL [R1+0x5f68], R3 ;  /* 0x005f680301007387 */ /* 0x0003e40000100800 */
[----:B0-----:R-:W-:Y:S02]  /*112560*/  IMAD.X R9, R15, 0x1, R2, P6 ;  /* 0x000000010f097824 */ /* 0x001fe400030e0602 */
[----:B-1----:R-:W2:Y:S04]  /*112570*/  LDL.LU R3, [R1+0xa4c] ;  /* 0x000a4c0001037983 */ /* 0x002ea80000300800 */
[----:B------:R0:W-:Y:S04]  /*112580*/  STL.64 [R1+0x1360], R8 ;  /* 0x0013600801007387 */ /* 0x0001e80000100a00 */
[----:B0-----:R-:W2:Y:S04]  /*112590*/  LDL.LU.64 R8, [R1+0x5f88] ;  /* 0x005f880001087983 */ /* 0x001ea80000300a00 */
[----:B------:R-:W2:Y:S04]  /*1125a0*/  LDL.LU R19, [R1+0x5f84] ;  /* 0x005f840001137983 */ /* 0x000ea80000300800 */
[----:B------:R0:W-:Y:S04]  /*1125b0*/  STL [R1+0x28b8], R0 ;  /* 0x0028b80001007387 */ /* 0x0001e80000100800 */
[----:B0-----:R-:W2:Y:S01]  /*1125c0*/  LDL.LU R0, [R1+0x5f80] ;  /* 0x005f800001007983 */ /* 0x001ea20000300800 */
[----:B------:R-:W-:-:S05]  /*1125d0*/  F2FP.SATFINITE.E4M3.F32.PACK_AB_MERGE_C R7, R7, R6, RZ ;  /* 0x000000060707723e */ /* 0x000fca00048070ff */
[----:B------:R0:W-:Y:S01]  /*1125e0*/  STL [R1+0x292c], R7 ;  /* 0x00292c0701007387 */ /* 0x0001e20000100800 */
[----:B--2---:R-:W-:-:S03]  /*1125f0*/  IADD3 R6, P6, PT, R29, R0, RZ ;  /* 0x000000001d067210 */ /* 0x004fc60007fde0ff */
[----:B------:R1:W-:Y:S02]  /*112600*/  STL [R1+0x5f58], R0 ;  /* 0x005f580001007387 */ /* 0x0003e40000100800 */
[----:B0-----:R-:W-:Y:S02]  /*112610*/  IMAD.X R7, R15, 0x1, R19, P6 ;  /* 0x000000010f077824 */ /* 0x001fe400030e0613 */
[----:B-1----:R-:W2:Y:S04]  /*112620*/  LDL.LU R0, [R1+0xa48] ;  /* 0x000a480001007983 */ /* 0x002ea80000300800 */
[----:B------:R0:W-:Y:S04]  /*112630*/  STL.64 [R1+0x1358], R6 ;  /* 0x0013580601007387 */ /* 0x0001e80000100a00 */
[----:B0-----:R-:W2:Y:S01]  /*112640*/  LDL.LU.64 R6, [R1+0x5f78] ;  /* 0x005f780001067983 */ /* 0x001ea20000300a00 */
[----:B------:R-:W-:-:S02]  /*112650*/  F2FP.SATFINITE.E4M3.F32.PACK_AB_MERGE_C R11, R11, R10, RZ ;  /* 0x0000000a0b0b723e */ /* 0x000fc400048070ff */
[----:B------:R-:W-:Y:S02]  /*112660*/  IADD3 R10, P6, PT, R29, R5, RZ ;  /* 0x000000051d0a7210 */ /* 0x000fe40007fde0ff */
[----:B---3--:R-:W-:Y:S01]  /*112670*/  F2FP.SATFINITE.E4M3.F32.PACK_AB_MERGE_C R20, R20, R22, RZ ;  /* 0x000000161414723e */ /* 0x008fe200048070ff */
[----:B------:R2:W-:Y:S04]  /*112680*/  STL [R1+0x2884], R11 ;  /* 0x0028840b01007387 */ /* 0x0005e80000100800 */
[----:B------:R0:W-:Y:S01]  /*112690*/  STL [R1+0x2934], R20 ;  /* 0x0029341401007387 */ /* 0x0001e20000100800 */
[----:B--2---:R-:W-:-:S05]  /*1126a0*/  IMAD.X R11, R15, 0x1, R6, P6 ;  /* 0x000000010f0b7824 */ /* 0x004fca00030e0606 */
[----:B------:R1:W-:Y:S04]  /*1126b0*/  STL.64 [R1+0x1350], R10 ;  /* 0x0013500a01007387 */ /* 0x0003e80000100a00 */
[----:B------:R-:W2:Y:S04]  /*1126c0*/  LDL.LU R22, [R1+0x1090] ;  /* 0x0010900001167983 */ /* 0x000ea80000300800 */
[----:B0-----:R-:W2:Y:S01]  /*1126d0*/  LDL.LU R20, [R1+0x1094] ;  /* 0x0010940001147983 */ /* 0x001ea20000300800 */
[----:B-1----:R-:W-:-:S05]  /*1126e0*/  F2FP.SATFINITE.E4M3.F32.PACK_AB_MERGE_C R10, R17, R27, RZ ;  /* 0x0000001b110a723e */ /* 0x002fca00048070ff */
[----:B------:R0:W-:Y:S04]  /*1126f0*/  STL [R1+0x2858], R10 ;  /* 0x0028580a01007387 */ /* 0x0001e80000100800 */
[----:B------:R-:W3:Y:S04]  /*112700*/  LDL.LU R27, [R1+0x1098] ;  /* 0x00109800011b7983 */ /* 0x000ee80000300800 */
[----:B------:R-:W3:Y:S01]  /*112710*/  LDL.LU R17, [R1+0x109c] ;  /* 0x00109c0001117983 */ /* 0x000ee20000300800 */
[----:B0-----:R-:W-:-:S03]  /*112720*/  F2FP.SATFINITE.E4M3.F32.PACK_AB_MERGE_C R10, R18, R16, RZ ;  /* 0x00000010120a723e */ /* 0x001fc600048070ff */
[----:B------:R-:W2:Y:S04]  /*112730*/  LDL.LU R16, [R1+0x1080] ;  /* 0x0010800001107983 */ /* 0x000ea80000300800 */
[----:B------:R-:W2:Y:S04]  /*112740*/  LDL.LU R18, [R1+0x1084] ;  /* 0x0010840001127983 */ /* 0x000ea80000300800 */
[----:B------:R0:W-:Y:S04]  /*112750*/  STL [R1+0x2864], R10 ;  /* 0x0028640a01007387 */ /* 0x0001e80000100800 */
[----:B------:R1:W-:Y:S01]  /*112760*/  STL.64 [R1+0x5f50], R6 ;  /* 0x005f500601007387 */ /* 0x0003e20000100a00 */
[----:B0-----:R-:W-:-:S05]  /*112770*/  IADD3 R10, P6, PT, R29, R7, RZ ;  /* 0x000000071d0a7210 */ /* 0x001fca0007fde0ff */
[----:B------:R-:W-:Y:S01]  /*112780*/  IMAD.X R11, R15, 0x1, R8, P6 ;  /* 0x000000010f0b7824 */ /* 0x000fe200030e0608 */
[----:B-1----:R-:W2:Y:S04]  /*112790*/  LDL.LU R6, [R1+0xa40] ;  /* 0x000a400001067983 */ /* 0x002ea80000300800 */
[----:B------:R-:W2:Y:S04]  /*1127a0*/  LDL.LU R7, [R1+0xa44] ;  /* 0x000a440001077983 */ /* 0x000ea80000300800 */
[----:B------:R0:W-:Y:S04]  /*1127b0*/  STL.64 [R1+0x1348], R10 ;  /* 0x0013480a01007387 */ /* 0x0001e80000100a00 */
[----:B0-----:R-:W3:Y:S01]  /*1127c0*/  LDL.LU.64 R10, [R1+0x5f70] ;  /* 0x005f7000010a7983 */ /* 0x001ee20000300a00 */
[----:B------:R-:W-:-:S02]  /*1127d0*/  F2FP.SATFINITE.E4M3.F32.PACK_AB_MERGE_C R0, R3, R0, RZ ;  /* 0x000000000300723e */ /* 0x000fc400048070ff */
[----:B--2---:R-:W-:Y:S02]  /*1127e0*/  F2FP.SATFINITE.E4M3.F32.PACK_AB_MERGE_C R7, R7, R6, RZ ;  /* 0x000000060707723e */ /* 0x004fe400048070ff */
[----:B------:R-:W-:-:S03]  /*1127f0*/  IADD3 R6, P6, PT, R29, R9, RZ ;  /* 0x000000091d067210 */ /* 0x000fc60007fde0ff */
[----:B------:R3:W-:Y:S04]  /*112800*/  STL [R1+0x160], R7 ;  /* 0x0001600701007387 */ /* 0x0007e80000100800 */
[----:B------:R-:W-:Y:S01]  /*112810*/  STL.64 [R1+0x5f48], R8 ;  /* 0x005f480801007387 */ /* 0x000fe20000100a00 */
[----:B---3--:R-:W-:-:S03]  /*112820*/  IMAD.X R7, R15, 0x1, R10, P6 ;  /* 0x000000010f077824 */ /* 0x008fc600030e060a */
[----:B------:R0:W-:Y:S04]  /*112830*/  STL [R1+0x27c8], R0 ;  /* 0x0027c80001007387 */ /* 0x0001e80000100800 */
[----:B------:R1:W-:Y:S04]  /*112840*/  STL.64 [R1+0x1340], R6 ;  /* 0x0013400601007387 */ /* 0x0003e80000100a00 */
[----:B------:R-:W2:Y:S01]  /*112850*/  LDL.LU R3, [R1+0x1088] ;  /* 0x0010880001037983 */ /* 0x000ea20000300800 */
[----:B0-----:R-:W-:Y:S02]  /*112860*/  F2FP.SATFINITE.E4M3.F32.PACK_AB_MERGE_C R0, R25, R24, RZ ;  /* 0x000000181900723e */ /* 0x001fe400048070ff */
[----:B-1----:R-:W-:-:S05]  /*112870*/  F2FP.SATFINITE.E4M3.F32.PACK_AB_MERGE_C R6, R26, R28, RZ ;  /* 0x0000001c1a06723e */ /* 0x002fca00048070ff */
[----:B------:R-:W-:Y:S04]  /*112880*/  STL [R1+0x27a0], R6 ;  /* 0x0027a00601007387 */ /* 0x000fe80000100800 */
[----:B------:R-:W3:Y:S04]  /*112890*/  LDL.LU R28, [R1+0x1074] ;  /* 0x00107400011c7983 */ /* 0x000ee80000300800 */
[----:B------:R0:W-:Y:S04]  /*1128a0*/  STL [R1+0x27a8], R0 ;  /* 0x0027a80001007387 */ /* 0x0001e80000100800 */
[----:B0-----:R-:W2:Y:S04]  /*1128b0*/  LDL.LU R0, [R1+0x1078] ;  /* 0x0010780001007983 */ /* 0x001ea80000300800 */
[----:B------:R-:W2:Y:S04]  /*1128c0*/  LDL.LU R6, [R1+0x1060] ;  /* 0x0010600001067983 */ /* 0x000ea80000300800 */
[----:B------:R-:W2:Y:S01]  /*1128d0*/  LDL.LU R7, [R1+0x1064] ;  /* 0x0010640001077983 */ /* 0x000ea20000300800 */
[----:B------:R-:W-:-:S05]  /*1128e0*/  IADD3 R8, P6, PT, R29, R11, RZ ;  /* 0x0000000b1d087210 */ /* 0x000fca0007fde0ff */
[----:B------:R-:W-:Y:S01]  /*1128f0*/  IMAD.X R9, R15, 0x1, R12, P6 ;  /* 0x000000010f097824 */ /* 0x000fe200030e060c */
[----:B------:R-:W-:Y:S02]  /*112900*/  F2FP.SATFINITE.E4M3.F32.PACK_AB_MERGE_C R20, R20, R22, RZ ;  /* 0x000000161414723e */ /* 0x000fe400048070ff */
[----:B------:R-:W-:Y:S01]  /*112910*/  F2FP.SATFINITE.E4M3.F32.PACK_AB_MERGE_C R17, R17, R27, RZ ;  /* 0x0000001b1111723e */ /* 0x000fe200048070ff */
[----:B--2---:R0:W-:Y:S04]  /*112920*/  STL.64 [R1+0x5f60], R6 ;  /* 0x005f600601007387 */ /* 0x0041e80000100a00 */
[----:B0-----:R-:W2:Y:S04]  /*112930*/  LDL.LU R6, [R1+0x108c] ;  /* 0x00108c0001067983 */ /* 0x001ea80000300800 */
[----:B------:R-:W3:Y:S04]  /*112940*/  LDL.LU R7, [R1+0x1070] ;  /* 0x0010700001077983 */ /* 0x000ee80000300800 */
[----:B------:R0:W-:Y:S02]  /*112950*/  STL.64 [R1+0x1378], R8 ;  /* 0x0013780801007387 */ /* 0x0001e40000100a00 */
[----:B0-----:R-:W-:-:S05]  /*112960*/  IADD3 R8, P6, PT, R29, R13, RZ ;  /* 0x0000000d1d087210 */ /* 0x001fca0007fde0ff */
[----:B------:R-:W-:-:S05]  /*112970*/  IMAD.X R9, R15, 0x1, R14, P6 ;  /* 0x000000010f097824 */ /* 0x000fca00030e060e */
[----:B------:R0:W-:Y:S04]  /*112980*/  STL.64 [R1+0x1368], R8 ;  /* 0x0013680801007387 */ /* 0x0001e80000100a00 */
[----:B0-----:R-:W3:Y:S04]  /*112990*/  LDL.LU R8, [R1+0x1068] ;  /* 0x0010680001087983 */ /* 0x001ee80000300800 */
[----:B------:R-:W3:Y:S04]  /*1129a0*/  LDL.LU R9, [R1+0x106c] ;  /* 0x00106c0001097983 */ /* 0x000ee80000300800 */
[----:B------:R-:W3:Y:S04]  /*1129b0*/  LDL.LU R15, [R1+0x1050] ;  /* 0x00105000010f7983 */ /* 0x000ee80000300800 */
[----:B------:R-:W3:Y:S04]  /*1129c0*/  LDL.LU R29, [R1+0x1054] ;  /* 0x00105400011d7983 */ /* 0x000ee80000300800 */
[----:B------:R-:W3:Y:S04]  /*1129d0*/  LDL.LU R26, [R1+0x105c] ;  /* 0x00105c00011a7983 */ /* 0x000ee80000300800 */
[----:B------:R-:W-:Y:S04]  /*1129e0*/  STL [R1+0x2788], R20 ;  /* 0x0027881401007387 */ /* 0x000fe80000100800 */
[----:B------:R-:W3:Y:S04]  /*1129f0*/  LDL.LU R27, [R1+0x1040] ;  /* 0x00104000011b7983 */ /* 0x000ee80000300800 */
[----:B------:R0:W-:Y:S04]  /*112a00*/  STL [R1+0x278c], R17 ;  /* 0x00278c1101007387 */ /* 0x0001e80000100800 */
[----:B0-----:R-:W3:Y:S04]  /*112a10*/  LDL.LU R17, [R1+0x1044] ;  /* 0x0010440001117983 */ /* 0x001ee80000300800 */
[----:B------:R-:W3:Y:S01]  /*112a20*/  LDL.LU R22, [R1+0x20] ;  /* 0x0000200001167983 */ /* 0x000ee20000300800 */
[----:B------:R-:W-:-:S02]  /*112a30*/  F2FP.SATFINITE.E4M3.F32.PACK_AB_MERGE_C R18, R18, R16, RZ ;  /* 0x000000101212723e */ /* 0x000fc400048070ff */
[----:B----4-:R-:W-:Y:S02]  /*112a40*/  SHF.R.S32.HI R16, RZ, 0x1f, R21 ;  /* 0x0000001fff107819 */ /* 0x010fe40000011415 */
[----:B------:R-:W-:Y:S01]  /*112a50*/  IADD3 R24, P6, PT, R21, R4, RZ ;  /* 0x0000000415187210 */ /* 0x000fe20007fde0ff */
[----:B------:R-:W-:Y:S04]  /*112a60*/  STL [R1+0x2770], R18 ;  /* 0x0027701201007387 */ /* 0x000fe80000100800 */
[----:B------:R-:W-:-:S05]  /*112a70*/  IMAD.X R25, R16, 0x1, R23, P6 ;  /* 0x0000000110197824 */ /* 0x000fca00030e0617 */
[----:B------:R0:W-:Y:S04]  /*112a80*/  STL.64 [R1+0x1338], R24 ;  /* 0x0013381801007387 */ /* 0x0001e80000100a00 */
[----:B0-----:R-:W4:Y:S04]  /*112a90*/  LDL.LU R24, [R1+0x1048] ;  /* 0x0010480001187983 */ /* 0x001f280000300800 */
[----:B------:R-:W4:Y:S04]  /*112aa0*/  LDL.LU R20, [R1+0x104c] ;  /* 0x00104c0001147983 */ /* 0x000f280000300800 */
[----:B------:R-:W4:Y:S04]  /*112ab0*/  LDL.LU R25, [R1+0x1030] ;  /* 0x0010300001197983 */ /* 0x000f280000300800 */
[----:B------:R-:W4:Y:S01]  /*112ac0*/  LDL.LU R18, [R1+0x1034] ;  /* 0x0010340001127983 */ /* 0x000f220000300800 */
[----:B--2---:R-:W-:-:S03]  /*112ad0*/  F2FP.SATFINITE.E4M3.F32.PACK_AB_MERGE_C R6, R6, R3, RZ ;  /* 0x000000030606723e */ /* 0x004fc600048070ff */
[----:B---3--:R0:W-:Y:S04]  /*112ae0*/  STL.64 [R1+0x5f40], R22 ;  /* 0x005f401601007387 */ /* 0x0081e80000100a00 */
[----:B0-----:R-:W2:Y:S04]  /*112af0*/  LDL.LU R22, [R1+0x107c] ;  /* 0x00107c0001167983 */ /* 0x001ea80000300800 */
[----:B------:R-:W3:Y:S04]  /*112b00*/  LDL.LU R23, [R1+0x1058] ;  /* 0x0010580001177983 */ /* 0x000ee80000300800 */
[----:B------:R-:W2:Y:S04]  /*112b10*/  LDL.LU R3, [R1+0x5f68] ;  /* 0x005f680001037983 */ /* 0x000ea80000300800 */
[----:B------:R2:W-:Y:S01]  /*112b20*/  STL [R1+0x276c], R6 ;  /* 0x00276c0601007387 */ /* 0x0005e20000100800 */
[----:B------:R-:W-:-:S05]  /*112b30*/  F2FP.SATFINITE.E4M3.F32.PACK_AB_MERGE_C R28, R28, R7, RZ ;  /* 0x000000071c1c723e */ /* 0x000fca00048070ff */
[----:B------:R-:W-:Y:S01]  /*112b40*/  STL [R1+0x2764], R28 ;  /* 0x0027641c01007387 */ /* 0x000fe20000100800 */
[----:B--2---:R-:W-:-:S05]  /*112b50*/  IADD3 R6, P6, PT, R21, R3, RZ ;  /* 0x0000000315067210 */ /* 0x004fca0007fde0ff */
[----:B------:R-:W-:Y:S01]  /*112b60*/  IMAD.X R7, R16, 0x1, R2, P6 ;  /* 0x0000000110077824 */ /* 0x000fe200030e0602 */
[----:B------:R-:W-:-:S04]  /*112b70*/  F2FP.SATFINITE.E4M3.F32.PACK_AB_MERGE_C R22, R22, R0, RZ ;  /* 0x000000001616723e */ /* 0x000fc800048070ff */
[----:B------:R0:W-:Y:S04]  /*112b80*/  STL.64 [R1+0x1330], R6 ;  /* 0x0013300601007387 */ /* 0x0001e80000100a00 */
[----:B0-----:R-:W2:Y:S04]  /*112b90*/  LDL.LU.64 R6, [R1+0x5f60] ;  /* 0x005f600001067983 */ /* 0x001ea80000300a00 */
[----:B------:R-:W3:Y:S04]  /*112ba0*/  LDL.LU R28, [R1+0x1024] ;  /* 0x00102400011c7983 */ /* 0x000ee80000300800 */
[----:B------:R-:W3:Y:S04]  /*112bb0*/  LDL.LU R0, [R1+0x5f58] ;  /* 0x005f580001007983 */ /* 0x000ee80000300800 */
[----:B------:R2:W-:Y:S02]  /*112bc0*/  STL [R1+0x2760], R22 ;  /* 0x0027601601007387 */ /* 0x0005e40000100800 */
[----:B--2---:R-:W-:-:S02]  /*112bd0*/  F2FP.SATFINITE.E4M3.F32.PACK_AB_MERGE_C R22, R7, R6, RZ ;  /* 0x000000060716723e */ /* 0x004fc400048070ff */
[----:B---3--:R-:W-:Y:S01]  /*112be0*/  IADD3 R6, P6, PT, R21, R0, RZ ;  /* 0x0000000015067210 */ /* 0x008fe20007fde0ff */
[----:B------:R0:W-:Y:S04]  /*112bf0*/  STL [R1+0x5f30], R0 ;  /* 0x005f300001007387 */ /* 0x0001e80000100800 */
[----:B------:R-:W-:Y:S01]  /*112c00*/  IMAD.X R7, R16, 0x1, R19, P6 ;  /* 0x0000000110077824 */ /* 0x000fe200030e0613 */
[----:B------:R-:W-:Y:S04]  /*112c10*/  STL [R1+0x2748], R22 ;  /* 0x0027481601007387 */ /* 0x000fe80000100800 */
[----:B0-----:R-:W2:Y:S04]  /*112c20*/  LDL.LU R0, [R1+0x1020] ;  /* 0x0010200001007983 */ /* 0x001ea80000300800 */
[----:B------:R0:W-:Y:S04]  /*112c30*/  STL.64 [R1+0x1328], R6 ;  /* 0x0013280601007387 */ /* 0x0001e80000100a00 */
[----:B0-----:R-:W3:Y:S01]  /*112c40*/  LDL.LU.64 R6, [R1+0x5f50] ;  /* 0x005f500001067983 */ /* 0x001ee20000300a00 */
[----:B------:R-:W-:-:S02]  /*112c50*/  F2FP.SATFINITE.E4M3.F32.PACK_AB_MERGE_C R9, R9, R8, RZ ;  /* 0x000000080909723e */ /* 0x000fc400048070ff */
[----:B------:R-:W-:Y:S01]  /*112c60*/  F2FP.SATFINITE.E4M3.F32.PACK_AB_MERGE_C R8, R29, R15, RZ ;  /* 0x0000000f1d08723e */ /* 0x000fe200048070ff */
[----:B------:R0:W-:Y:S04]  /*112c70*/  STL [R1+0x5f34], R19 ;  /* 0x005f341301007387 */ /* 0x0001e80000100800 */
[----:B0-----:R-:W2:Y:S04]  /*112c80*/  LDL.LU R19, [R1+0x103c] ;  /* 0x00103c0001137983 */ /* 0x001ea80000300800 */
[----:B------:R-:W2:Y:S04]  /*112c90*/  LDL.LU R15, [R1+0x1028] ;  /* 0x00102800010f7983 */ /* 0x000ea80000300800 */
[----:B------:R-:W-:Y:S04]  /*112ca0*/  STL [R1+0x2750], R9 ;  /* 0x0027500901007387 */ /* 0x000fe80000100800 */
[----:B------:R-:W2:Y:S04]  /*112cb0*/  LDL.LU R29, [R1+0x102c] ;  /* 0x00102c00011d7983 */ /* 0x000ea80000300800 */
[----:B------:R0:W-:Y:S02]  /*112cc0*/  STL [R1+0x2738], R8 ;  /* 0x0027380801007387 */ /* 0x0001e40000100800 */
[----:B0-----:R-:W-:-:S02]  /*112cd0*/  IADD3 R8, P6, PT, R21, R5, RZ ;  /* 0x0000000515087210 */ /* 0x001fc40007fde0ff */
[----:B------:R-:W-:Y:S02]  /*112ce0*/  F2FP.SATFINITE.E4M3.F32.PACK_AB_MERGE_C R23, R26, R23, RZ ;  /* 0x000000171a17723e */ /* 0x000fe400048070ff */
[----:B------:R-:W-:Y:S01]  /*112cf0*/  F2FP.SATFINITE.E4M3.F32.PACK_AB_MERGE_C R22, R17, R27, RZ ;  /* 0x0000001b1116723e */ /* 0x000fe200048070ff */
[----:B---3--:R-:W-:-:S05]  /*112d00*/  IMAD.X R9, R16, 0x1, R6, P6 ;  /* 0x0000000110097824 */ /* 0x008fca00030e0606 */
[----:B------:R0:W-:Y:S04]  /*112d10*/  STL.64 [R1+0x1320], R8 ;  /* 0x0013200801007387 */ /* 0x0001e80000100a00 */
[----:B0-----:R-:W3:Y:S04]  /*112d20*/  LDL.LU.64 R8, [R1+0x5f48] ;  /* 0x005f480001087983 */ /* 0x001ee80000300a00 */
[----:B------:R-:W3:Y:S04]  /*112d30*/  LDL.LU R27, [R1+0xed0] ;  /* 0x000ed000011b7983 */ /* 0x000ee80000300800 */
[----:B------:R-:W-:Y:S04]  /*112d40*/  STL [R1+0x2740], R23 ;  /* 0x0027401701007387 */ /* 0x000fe80000100800 */
[----:B------:R-:W3:Y:S04]  /*112d50*/  LDL.LU R17, [R1+0xed4] ;  /* 0x000ed40001117983 */ /* 0x000ee80000300800 */
[----:B------:R0:W-:Y:S04]  /*112d60*/  STL [R1+0x2730], R22 ;  /* 0x0027301601007387 */ /* 0x0001e80000100800 */
[----:B------:R1:W-:Y:S01]  /*112d70*/  STL.64 [R1+0x5f28], R6 ;  /* 0x005f280601007387 */ /* 0x0003e20000100a00 */
[----:B0-----:R-:W-:-:S03]  /*112d80*/  IADD3 R22, P6, PT, R21, R7, RZ ;  /* 0x0000000715167210 */ /* 0x001fc60007fde0ff */
[----:B-1----:R-:W3:Y:S01]  /*112d90*/  LDL.LU R7, [R1+0x1038] ;  /* 0x0010380001077983 */ /* 0x002ee20000300800 */
[----:B----4-:R-:W-:Y:S02]  /*112da0*/  F2FP.SATFINITE.E4M3.F32.PACK_AB_MERGE_C R6, R18, R25, RZ ;  /* 0x000000191206723e */ /* 0x010fe400048070ff */
[----:B--2---:R-:W-:Y:S01]  /*112db0*/  F2FP.SATFINITE.E4M3.F32.PACK_AB_MERGE_C R0, R28, R0, RZ ;  /* 0x000000001c00723e */ /* 0x004fe200048070ff */
[----:B---3--:R-:W-:-:S05]  /*112dc0*/  IMAD.X R23, R16, 0x1, R8, P6 ;  /* 0x0000000110177824 */ /* 0x008fca00030e0608 */
[----:B------:R0:W-:Y:S02]  /*112dd0*/  STL.64 [R1+0x1318], R22 ;  /* 0x0013181601007387 */ /* 0x0001e40000100a00 */
[----:B0-----:R-:W-:Y:S02]  /*112de0*/  F2FP.SATFINITE.E4M3.F32.PACK_AB_MERGE_C R22, R20, R24, RZ ;  /* 0x000000181416723e */ /* 0x001fe400048070ff */
[----:B------:R-:W2:Y:S04]  /*112df0*/  LDL.LU R20, [R1+0xedc] ;  /* 0x000edc0001147983 */ /* 0x000ea80000300800 */
[----:B------:R0:W-:Y:S04]  /*112e00*/  STL [R1+0x2734], R22 ;  /* 0x0027341601007387 */ /* 0x0001e80000100800 */
[----:B------:R-:W3:Y:S04]  /*112e10*/  LDL.LU R26, [R1+0xec0] ;  /* 0x000ec000011a7983 */ /* 0x000ee80000300800 */
[----:B------:R-:W3:Y:S01]  /*112e20*/  LDL.LU R24, [R1+0xec4] ;  /* 0x000ec40001187983 */ /* 0x000ee20000300800 */
[----:B0-----:R-:W-:-:S03]  /*112e30*/  IADD3 R22, P6, PT, R21, R9, RZ ;  /* 0x0000000915167210 */ /* 0x001fc60007fde0ff */
[----:B------:R0:W-:Y:S02]  /*112e40*/  STL [R1+0xc48], R6 ;  /* 0x000c480601007387 */ /* 0x0001e40000100800 */
[----:B------:R-:W-:Y:S02]  /*112e50*/  IMAD.X R23, R16, 0x1, R10, P6 ;  /* 0x0000000110177824 */ /* 0x000fe400030e060a */
[----:B------:R-:W4:Y:S04]  /*112e60*/  LDL.LU R25, [R1+0xec8] ;  /* 0x000ec80001197983 */ /* 0x000f280000300800 */
[----:B------:R-:W4:Y:S04]  /*112e70*/  LDL.LU R18, [R1+0xecc] ;  /* 0x000ecc0001127983 */ /* 0x000f280000300800 */
[----:B------:R1:W-:Y:S04]  /*112e80*/  STL.64 [R1+0x5f20], R8 ;  /* 0x005f200801007387 */ /* 0x0003e80000100a00 */
[----:B------:R1:W-:Y:S01]  /*112e90*/  STL.64 [R1+0x1300], R22 ;  /* 0x0013001601007387 */ /* 0x0003e20000100a00 */
[----:B0-----:R-:W-:-:S02]  /*112ea0*/  IADD3 R6, P6, PT, R21, R11, RZ ;  /* 0x0000000b15067210 */ /* 0x001fc40007fde0ff */
[----:B-1----:R-:W-:Y:S01]  /*112eb0*/  F2FP.SATFINITE.E4M3.F32.PACK_AB_MERGE_C R8, R19, R7, RZ ;  /* 0x000000071308723e */ /* 0x002fe200048070ff */
[----:B------:R-:W2:Y:S04]  /*112ec0*/  LDL.LU.64 R22, [R1+0x5f40] ;  /* 0x005f400001167983 */ /* 0x000ea80000300a00 */
[----:B------:R-:W-:Y:S04]  /*112ed0*/  STL [R1+0xc4c], R8 ;  /* 0x000c4c0801007387 */ /* 0x000fe80000100800 */
[----:B------:R0:W-:Y:S04]  /*112ee0*/  STL.64 [R1+0x5f38], R10 ;  /* 0x005f380a01007387 */ /* 0x0001e80000100a00 */
[----:B------:R1:W-:Y:S04]  /*112ef0*/  STL [R1+0x281c], R0 ;  /* 0x00281c0001007387 */ /* 0x0003e80000100800 */
[----:B0-----:R-:W3:Y:S04]  /*112f00*/  LDL.LU R11, [R1+0xed8] ;  /* 0x000ed800010b7983 */ /* 0x001ee80000300800 */
[----:B------:R-:W4:Y:S04]  /*112f10*/  LDL.LU R19, [R1+0xeb0] ;  /* 0x000eb00001137983 */ /* 0x000f280000300800 */
[----:B-1----:R-:W4:Y:S01]  /*112f20*/  LDL.LU R0, [R1+0xeb4] ;  /* 0x000eb40001007983 */ /* 0x002f220000300800 */
[----:B------:R-:W-:Y:S01]  /*112f30*/  IMAD.X R7, R16, 0x1, R12, P6 ;  /* 0x0000000110077824 */ /* 0x000fe200030e060c */
[----:B------:R-:W-:-:S02]  /*112f40*/  IADD3 R8, P6, PT, R21, R13, RZ ;  /* 0x0000000d15087210 */ /* 0x000fc40007fde0ff */
[----:B------:R-:W-:-:S03]  /*112f50*/  F2FP.SATFINITE.E4M3.F32.PACK_AB_MERGE_C R10, R29, R15, RZ ;  /* 0x0000000f1d0a723e */ /* 0x000fc600048070ff */
[----:B------:R-:W-:Y:S01]  /*112f60*/  IMAD.X R9, R16, 0x1, R14, P6 ;  /* 0x0000000110097824 */ /* 0x000fe200030e060e */
[----:B------:R0:W-:Y:S04]  /*112f70*/  STL.64 [R1+0x1310], R6 ;  /* 0x0013100601007387 */ /* 0x0001e80000100a00 */
[----:B0-----:R-:W4:Y:S04]  /*112f80*/  LDL.LU R6, [R1+0xeb8] ;  /* 0x000eb80001067983 */ /* 0x001f280000300800 */
[----:B------:R-:W4:Y:S04]  /*112f90*/  LDL.LU R7, [R1+0xebc] ;  /* 0x000ebc0001077983 */ /* 0x000f280000300800 */
[----:B------:R0:W-:Y:S04]  /*112fa0*/  STL.64 [R1+0x1308], R8 ;  /* 0x0013080801007387 */ /* 0x0001e80000100a00 */
[----:B0-----:R-:W4:Y:S04]  /*112fb0*/  LDL.LU R8, [R1+0xea8] ;  /* 0x000ea80001087983 */ /* 0x001f280000300800 */
[----:B------:R-:W4:Y:S04]  /*112fc0*/  LDL.LU R9, [R1+0xeac] ;  /* 0x000eac0001097983 */ /* 0x000f280000300800 */
[----:B------:R0:W-:Y:S04]  /*112fd0*/  STL [R1+0x2818], R10 ;  /* 0x0028180a01007387 */ /* 0x0001e80000100800 */
[----:B------:R-:W4:Y:S04]  /*112fe0*/  LDL.LU R28, [R1+0xe94] ;  /* 0x000e9400011c7983 */ /* 0x000f280000300800 */
[----:B------:R-:W4:Y:S01]  /*112ff0*/  LDL.LU R21, [R1+0xe98] ;  /* 0x000e980001157983 */ /* 0x000f220000300800 */
[----:B0-----:R-:W-:-:S03]  /*113000*/  F2FP.SATFINITE.E4M3.F32.PACK_AB_MERGE_C R10, R17, R27, RZ ;  /* 0x0000001b110a723e */ /* 0x001fc600048070ff */
[----:B------:R-:W4:Y:S04]  /*113010*/  LDL.LU R16, [R1+0xe9c] ;  /* 0x000e9c0001107983 */ /* 0x000f280000300800 */
[----:B------:R-:W4:Y:S04]  /*113020*/  LDL.LU R15, [R1+0x940] ;  /* 0x00094000010f7983 */ /* 0x000f280000300800 */
[----:B------:R-:W4:Y:S04]  /*113030*/  LDL.LU R29, [R1+0x944] ;  /* 0x00094400011d7983 */ /* 0x000f280000300800 */
[----:B------:R2:W-:Y:S04]  /*113040*/  STL [R1+0x2954], R10 ;  /* 0x0029540a01007387 */ /* 0x0005e80000100800 */
[----:B------:R-:W4:Y:S04]  /*113050*/  LDL.LU R27, [R1+0x948] ;  /* 0x00094800011b7983 */ /* 0x000f280000300800 */
[----:B------:R-:W4:Y:S01]  /*113060*/  LDL.LU R17, [R1+0x94c] ;  /* 0x00094c0001117983 */ /* 0x000f220000300800 */
[----:B--2---:R-:W-:-:S02]  /*113070*/  IADD3 R10, P6, PT, R22, R4, RZ ;  /* 0x00000004160a7210 */ /* 0x004fc40007fde0ff */
[----:B---3--:R-:W-:Y:S02]  /*113080*/  F2FP.SATFINITE.E4M3.F32.PACK_AB_MERGE_C R11, R20, R11, RZ ;  /* 0x0000000b140b723e */ /* 0x008fe400048070ff */
[----:B------:R-:W-:-:S03]  /*113090*/  SHF.R.S32.HI R20, RZ, 0x1f, R22 ;  /* 0x0000001fff147819 */ /* 0x000fc60000011416 */
[----:B------:R0:W-:Y:S02]  /*1130a0*/  STL [R1+0x2950], R11 ;  /* 0x0029500b01007387 */ /* 0x0001e40000100800 */
[----:B0-----:R-:W-:-:S05]  /*1130b0*/  IMAD.X R11, R20, 0x1, R23, P6 ;  /* 0x00000001140b7824 */ /* 0x001fca00030e0617 */
[----:B------:R0:W-:Y:S02]  /*1130c0*/  STL.64 [R1+0x12f0], R10 ;  /* 0x0012f00a01007387 */ /* 0x0001e40000100a00 */
[----:B0-----:R-:W-:Y:S02]  /*1130d0*/  F2FP.SATFINITE.E4M3.F32.PACK_AB_MERGE_C R11, R24, R26, RZ ;  /* 0x0000001a180b723e */ /* 0x001fe400048070ff */
[----:B----4-:R-:W-:Y:S01]  /*1130e0*/  F2FP.SATFINITE.E4M3.F32.PACK_AB_MERGE_C R10, R18, R25, RZ ;  /* 0x00000019120a723e */ /* 0x010fe200048070ff */
[----:B------:R-:W2:Y:S04]  /*1130f0*/  LDL.LU R26, [R1+0xe80] ;  /* 0x000e8000011a7983 */ /* 0x000ea80000300800 */
[----:B------:R-:W-:Y:S04]  /*113100*/  STL [R1+0x2974], R11 ;  /* 0x0029740b01007387 */ /* 0x000fe80000100800 */
[----:B------:R-:W2:Y:S04]  /*113110*/  LDL.LU R24, [R1+0xe84] ;  /* 0x000e840001187983 */ /* 0x000ea80000300800 */
[----:B------:R0:W-:Y:S04]  /*113120*/  STL [R1+0x2970], R10 ;  /* 0x0029700a01007387 */ /* 0x0001e80000100800 */
[----:B------:R-:W3:Y:S01]  /*113130*/  LDL.LU R25, [R1+0xe88] ;  /* 0x000e880001197983 */ /* 0x000ee20000300800 */
[----:B------:R-:W-:-:S03]  /*113140*/  F2FP.SATFINITE.E4M3.F32.PACK_AB_MERGE_C R0, R0, R19, RZ ;  /* 0x000000130000723e */ /* 0x000fc600048070ff */
[----:B------:R-:W3:Y:S01]  /*113150*/  LDL.LU R18, [R1+0xe8c] ;  /* 0x000e8c0001127983 */ /* 0x000ee20000300800 */
[----:B0-----:R-:W-:-:S03]  /*113160*/  IADD3 R10, P6, PT, R22, R3, RZ ;  /* 0x00000003160a7210 */ /* 0x001fc60007fde0ff */
[----:B------:R0:W-:Y:S02]  /*113170*/  STL [R1+0x5f10], R3 ;  /* 0x005f100301007387 */ /* 0x0001e40000100800 */
[----:B------:R-:W-:Y:S02]  /*113180*/  IMAD.X R11, R20, 0x1, R2, P6 ;  /* 0x00000001140b7824 */ /* 0x000fe400030e0602 */
[----:B0-----:R-:W4:Y:S04]  /*113190*/  LDL.LU R3, [R1+0xe90] ;  /* 0x000e900001037983 */ /* 0x001f280000300800 */
[----:B------:R0:W-:Y:S04]  /*1131a0*/  STL.64 [R1+0x12f8], R10 ;  /* 0x0012f80a01007387 */ /* 0x0001e80000100a00 */
[----:B0-----:R-:W2:Y:S04]  /*1131b0*/  LDL.LU.64 R10, [R1+0x5f38] ;  /* 0x005f3800010a7983 */ /* 0x001ea80000300a00 */
[----:B------:R0:W-:Y:S04]  /*1131c0*/  STL [R1+0x5f14], R2 ;  /* 0x005f140201007387 */ /* 0x0001e80000100800 */
[----:B0-----:R-:W2:Y:S04]  /*1131d0*/  LDL.LU R2, [R1+0xea4] ;  /* 0x000ea40001027983 */ /* 0x001ea80000300800 */
        /* <DEDUP_REMOVED lines=10> */
[----:B0-----:R-:W3:Y:S04]  /*113280*/  LDL.LU.64 R6, [R1+0x5f28] ;  /* 0x005f280001067983 */ /* 0x001ee80000300a00 */
[----:B------:R-:W-:Y:S01]  /*113290*/  STL [R1+0x5f18], R19 ;  /* 0x005f181301007387 */ /* 0x000fe20000100800 */
[----:B--2---:R-:W-:-:S02]  /*1132a0*/  F2FP.SATFINITE.E4M3.F32.PACK_AB_MERGE_C R2, R2, R0, RZ ;  /* 0x000000000202723e */ /* 0x004fc400048070ff */
[----:B------:R-:W-:Y:S02]  /*1132b0*/  F2FP.SATFINITE.E4M3.F32.PACK_AB_MERGE_C R0, R9, R8, RZ ;  /* 0x000000080900723e */ /* 0x000fe400048070ff */
[----:B------:R-:W-:Y:S01]  /*1132c0*/  IADD3 R8, P6, PT, R22, R5, RZ ;  /* 0x0000000516087210 */ /* 0x000fe20007fde0ff */
[----:B------:R-:W-:Y:S04]  /*1132d0*/  STL [R1+0x29a4], R2 ;  /* 0x0029a40201007387 */ /* 0x000fe80000100800 */
[----:B------:R-:W-:Y:S01]  /*1132e0*/  STL [R1+0x29a0], R0 ;  /* 0x0029a00001007387 */ /* 0x000fe20000100800 */
[----:B---3--:R-:W-:-:S05]  /*1132f0*/  IMAD.X R9, R20, 0x1, R6, P6 ;  /* 0x0000000114097824 */ /* 0x008fca00030e0606 */
[----:B------:R0:W-:Y:S04]  /*113300*/  STL.64 [R1+0x12d8], R8 ;  /* 0x0012d80801007387 */ /* 0x0001e80000100a00 */
[----:B0-----:R-:W2:Y:S01]  /*113310*/  LDL.LU.64 R8, [R1+0x5f20] ;  /* 0x005f200001087983 */ /* 0x001ea20000300a00 */
[----:B------:R-:W-:Y:S02]  /*113320*/  IADD3 R2, P6, PT, R22, R7, RZ ;  /* 0x0000000716027210 */ /* 0x000fe40007fde0ff */
[----:B----4-:R-:W-:Y:S02]  /*113330*/  F2FP.SATFINITE.E4M3.F32.PACK_AB_MERGE_C R19, R28, R3, RZ ;  /* 0x000000031c13723e */ /* 0x010fe400048070ff */
[----:B------:R-:W-:-:S03]  /*113340*/  F2FP.SATFINITE.E4M3.F32.PACK_AB_MERGE_C R0, R16, R21, RZ ;  /* 0x000000151000723e */ /* 0x000fc600048070ff */
[----:B------:R-:W-:Y:S04]  /*113350*/  STL [R1+0x29c0], R19 ;  /* 0x0029c01301007387 */ /* 0x000fe80000100800 */
[----:B------:R-:W-:Y:S04]  /*113360*/  STL.64 [R1+0x5ef8], R6 ;  /* 0x005ef80601007387 */ /* 0x000fe80000100a00 */
[----:B------:R0:W-:Y:S02]  /*113370*/  STL [R1+0x29bc], R0 ;  /* 0x0029bc0001007387 */ /* 0x0001e40000100800 */
[----:B0-----:R-:W-:Y:S01]  /*113380*/  F2FP.SATFINITE.E4M3.F32.PACK_AB_MERGE_C R0, R17, R27, RZ ;  /* 0x0000001b1100723e */ /* 0x001fe200048070ff */
[----:B--2---:R-:W-:-:S05]  /*113390*/  IMAD.X R3, R20, 0x1, R8, P6 ;  /* 0x0000000114037824 */ /* 0x004fca00030e0608 */
[----:B------:R0:W-:Y:S04]  /*1133a0*/  STL.64 [R1+0x12e0], R2 ;  /* 0x0012e00201007387 */ /* 0x0001e80000100a00 */
[----:B------:R-:W2:Y:S01]  /*1133b0*/  LDL.LU R21, [R1+0xe70] ;  /* 0x000e700001157983 */ /* 0x000ea20000300800 */
[----:B0-----:R-:W-:-:S05]  /*1133c0*/  F2FP.SATFINITE.E4M3.F32.PACK_AB_MERGE_C R2, R29, R15, RZ ;  /* 0x0000000f1d02723e */ /* 0x001fca00048070ff */
[----:B------:R0:W-:Y:S04]  /*1133d0*/  STL [R1+0x29c8], R2 ;  /* 0x0029c80201007387 */ /* 0x0001e80000100800 */
[----:B------:R-:W2:Y:S04]  /*1133e0*/  LDL.LU R16, [R1+0xe74] ;  /* 0x000e740001107983 */ /* 0x000ea80000300800 */
[----:B------:R1:W-:Y:S04]  /*1133f0*/  STL [R1+0x29c4], R0 ;  /* 0x0029c40001007387 */ /* 0x0003e80000100800 */
[----:B------:R-:W3:Y:S04]  /*113400*/  LDL.LU R15, [R1+0xe78] ;  /* 0x000e7800010f7983 */ /* 0x000ee80000300800 */
[----:B------:R-:W3:Y:S04]  /*113410*/  LDL.LU R29, [R1+0xe7c] ;  /* 0x000e7c00011d7983 */ /* 0x000ee80000300800 */
[----:B------:R-:W4:Y:S04]  /*113420*/  LDL.LU R27, [R1+0xe60] ;  /* 0x000e6000011b7983 */ /* 0x000f280000300800 */
[----:B------:R-:W4:Y:S01]  /*113430*/  LDL.LU R17, [R1+0xe64] ;  /* 0x000e640001117983 */ /* 0x000f220000300800 */
[----:B0-----:R-:W-:-:S05]  /*113440*/  IADD3 R2, P6, PT, R22, R9, RZ ;  /* 0x0000000916027210 */ /* 0x001fca0007fde0ff */
[----:B------:R-:W-:Y:S01]  /*113450*/  IMAD.X R3, R20, 0x1, R10, P6 ;  /* 0x0000000114037824 */ /* 0x000fe200030e060a */
[----:B------:R-:W-:Y:S04]  /*113460*/  STL.64 [R1+0x5ef0], R8 ;  /* 0x005ef00801007387 */ /* 0x000fe80000100a00 */
[----:B------:R0:W-:Y:S01]  /*113470*/  STL.64 [R1+0x12d0], R2 ;  /* 0x0012d00201007387 */ /* 0x0001e20000100a00 */
[----:B-1----:R-:W-:-:S03]  /*113480*/  F2FP.SATFINITE.E4M3.F32.PACK_AB_MERGE_C R0, R18, R25, RZ ;  /* 0x000000191200723e */ /* 0x002fc600048070ff */
[----:B------:R-:W4:Y:S01]  /*113490*/  LDL R18, [R1+0x24] ;  /* 0x0000240001127983 */ /* 0x000f220000100800 */
[----:B0-----:R-:W-:-:S05]  /*1134a0*/  F2FP.SATFINITE.E4M3.F32.PACK_AB_MERGE_C R2, R24, R26, RZ ;  /* 0x0000001a1802723e */ /* 0x001fca00048070ff */
[----:B------:R0:W-:Y:S02]  /*1134b0*/  STL [R1+0x2774], R2 ;  /* 0x0027740201007387 */ /* 0x0001e40000100800 */
[----:B0-----:R-:W-:Y:S02]  /*1134c0*/  IADD3 R2, P6, PT, R22, R11, RZ ;  /* 0x0000000b16027210 */ /* 0x001fe40007fde0ff */
[----:B------:R-:W-:Y:S03]  /*1134d0*/  STL [R1+0x2784], R0 ;  /* 0x0027840001007387 */ /* 0x000fe60000100800 */
[----:B------:R-:W-:Y:S01]  /*1134e0*/  IMAD.X R3, R20, 0x1, R12, P6 ;  /* 0x0000000114037824 */ /* 0x000fe200030e060c */
[----:B------:R-:W-:Y:S04]  /*1134f0*/  STL.64 [R1+0x5f08], R10 ;  /* 0x005f080a01007387 */ /* 0x000fe80000100a00 */
[----:B------:R0:W-:Y:S02]  /*113500*/  STL.64 [R1+0x12c8], R2 ;  /* 0x0012c80201007387 */ /* 0x0001e40000100a00 */
[----:B0-----:R-:W-:-:S02]  /*113510*/  IADD3 R2, P6, PT, R22, R13, RZ ;  /* 0x0000000d16027210 */ /* 0x001fc40007fde0ff */
[----:B------:R-:W-:Y:S03]  /*113520*/  STL.64 [R1+0x5ee8], R12 ;  /* 0x005ee80c01007387 */ /* 0x000fe60000100a00 */
[----:B------:R-:W-:-:S05]  /*113530*/  IMAD.X R3, R20, 0x1, R14, P6 ;  /* 0x0000000114037824 */ /* 0x000fca00030e060e */
[----:B------:R0:W-:Y:S04]  /*113540*/  STL.64 [R1+0x12c0], R2 ;  /* 0x0012c00201007387 */ /* 0x0001e80000100a00 */
        /* <DEDUP_REMOVED lines=14> */
[----:B------:R0:W-:Y:S04]  /*113630*/  STL [R1+0x5ee0], R14 ;  /* 0x005ee00e01007387 */ /* 0x0001e80000100800 */
[----:B0-----:R-:W4:Y:S01]  /*113640*/  LDL.LU R14, [R1+0xe28] ;  /* 0x000e2800010e7983 */ /* 0x001f220000300800 */
[----:B--2---:R-:W-:-:S05]  /*113650*/  F2FP.SATFINITE.E4M3.F32.PACK_AB_MERGE_C R19, R16, R21, RZ ;  /* 0x000000151013723e */ /* 0x004fca00048070ff */
[----:B------:R-:W-:Y:S04]  /*113660*/  STL [R1+0x275c], R19 ;  /* 0x00275c1301007387 */ /* 0x000fe80000100800 */
[----:B------:R-:W2:Y:S01]  /*113670*/  LDL.LU R24, [R1+0xe08] ;  /* 0x000e080001187983 */ /* 0x000ea20000300800 */
[----:B---3--:R-:W-:-:S05]  /*113680*/  F2FP.SATFINITE.E4M3.F32.PACK_AB_MERGE_C R16, R29, R15, RZ ;  /* 0x0000000f1d10723e */ /* 0x008fca00048070ff */
[----:B------:R0:W-:Y:S01]  /*113690*/  STL [R1+0x2790], R16 ;  /* 0x0027901001007387 */ /* 0x0001e20000100800 */
[----:B----4-:R-:W-:-:S03]  /*1136a0*/  F2FP.SATFINITE.E4M3.F32.PACK_AB_MERGE_C R15, R17, R27, RZ ;  /* 0x0000001b110f723e */ /* 0x010fc600048070ff */
[----:B------:R-:W2:Y:S04]  /*1136b0*/  LDL.LU R25, [R1+0xe0c] ;  /* 0x000e0c0001197983 */ /* 0x000ea80000300800 */
[----:B------:R-:W-:Y:S04]  /*1136c0*/  STL [R1+0x274c], R15 ;  /* 0x00274c0f01007387 */ /* 0x000fe80000100800 */
[----:B------:R-:W3:Y:S04]  /*1136d0*/  LDL.LU R21, [R1+0xdf0] ;  /* 0x000df00001157983 */ /* 0x000ee80000300800 */
[----:B0-----:R-:W3:Y:S04]  /*1136e0*/  LDL.LU R16, [R1+0xdf4] ;  /* 0x000df40001107983 */ /* 0x001ee80000300800 */
[----:B------:R-:W4:Y:S01]  /*1136f0*/  LDL.LU R22, [R1+0x28] ;  /* 0x0000280001167983 */ /* 0x000f220000300800 */
[----:B------:R-:W-:-:S02]  /*113700*/  SHF.R.S32.HI R17, RZ, 0x1f, R18 ;  /* 0x0000001fff117819 */ /* 0x000fc40000011412 */
[----:B------:R-:W-:-:S05]  /*113710*/  IADD3 R18, P6, PT, R18, R4, RZ ;  /* 0x0000000412127210 */ /* 0x000fca0007fde0ff */
[----:B------:R-:W-:-:S05]  /*113720*/  IMAD.X R19, R17, 0x1, R23, P6 ;  /* 0x0000000111137824 */ /* 0x000fca00030e0617 */
[----:B------:R0:W-:Y:S04]  /*113730*/  STL.64 [R1+0x12b8], R18 ;  /* 0x0012b81201007387 */ /* 0x0001e80000100a00 */
[----:B0-----:R-:W2:Y:S04]  /*113740*/  LDL.LU R19, [R1+0x5f18] ;  /* 0x005f180001137983 */ /* 0x001ea80000300800 */
[----:B------:R-:W2:Y:S04]  /*113750*/  LDL.LU R15, [R1+0xdf8] ;  /* 0x000df800010f7983 */ /* 0x000ea80000300800 */
[----:B------:R-:W2:Y:S04]  /*113760*/  LDL.LU R29, [R1+0xdfc] ;  /* 0x000dfc00011d7983 */ /* 0x000ea80000300800 */
[----:B------:R-:W2:Y:S04]  /*113770*/  LDL.LU R27, [R1+0xde0] ;  /* 0x000de000011b7983 */ /* 0x000ea80000300800 */
[----:B------:R-:W2:Y:S01]  /*113780*/  LDL.LU R18, [R1+0xde4] ;  /* 0x000de40001127983 */ /* 0x000ea20000300800 */
[----:B------:R-:W-:-:S03]  /*113790*/  F2FP.SATFINITE.E4M3.F32.PACK_AB_MERGE_C R3, R3, R2, RZ ;  /* 0x000000020303723e */ /* 0x000fc600048070ff */
[----:B----4-:R0:W-:Y:S04]  /*1137a0*/  STL.64 [R1+0x5ed8], R22 ;  /* 0x005ed81601007387 */ /* 0x0101e80000100a00 */
[----:B0-----:R-:W4:Y:S04]  /*1137b0*/  LDL.LU R22, [R1+0xe5c] ;  /* 0x000e5c0001167983 */ /* 0x001f280000300800 */
[----:B------:R-:W2:Y:S04]  /*1137c0*/  LDL.LU R23, [R1+0x24] ;  /* 0x0000240001177983 */ /* 0x000ea80000300800 */
[----:B------:R-:W2:Y:S04]  /*1137d0*/  LDL.LU R2, [R1+0x5f14] ;  /* 0x005f140001027983 */ /* 0x000ea80000300800 */
[----:B------:R0:W-:Y:S04]  /*1137e0*/  STL [R1+0x2794], R3 ;  /* 0x0027940301007387 */ /* 0x0001e80000100800 */
[----:B0-----:R-:W2:Y:S01]  /*1137f0*/  LDL.LU R3, [R1+0x5f10] ;  /* 0x005f100001037983 */ /* 0x001ea20000300800 */
[----:B------:R-:W-:-:S05]  /*113800*/  F2FP.SATFINITE.E4M3.F32.PACK_AB_MERGE_C R11, R11, R10, RZ ;  /* 0x0000000a0b0b723e */ /* 0x000fca00048070ff */
[----:B------:R0:W-:Y:S01]  /*113810*/  STL [R1+0x273c], R11 ;  /* 0x00273c0b01007387 */ /* 0x0001e20000100800 */
[----:B----4-:R-:W-:Y:S02]  /*113820*/  F2FP.SATFINITE.E4M3.F32.PACK_AB_MERGE_C R22, R22, R0, RZ ;  /* 0x000000001616723e */ /* 0x010fe400048070ff */
[----:B--2---:R-:W-:-:S05]  /*113830*/  IADD3 R10, P6, PT, R23, R3, RZ ;  /* 0x00000003170a7210 */ /* 0x004fca0007fde0ff */
[----:B0-----:R-:W-:-:S05]  /*113840*/  IMAD.X R11, R17, 0x1, R2, P6 ;  /* 0x00000001110b7824 */ /* 0x001fca00030e0602 */
[----:B------:R0:W-:Y:S04]  /*113850*/  STL.64 [R1+0x12b0], R10 ;  /* 0x0012b00a01007387 */ /* 0x0001e80000100a00 */
[----:B0-----:R-:W2:Y:S04]  /*113860*/  LDL.LU.64 R10, [R1+0x5f08] ;  /* 0x005f0800010a7983 */ /* 0x001ea80000300a00 */
[----:B------:R-:W4:Y:S04]  /*113870*/  LDL.LU R0, [R1+0x5f00] ;  /* 0x005f000001007983 */ /* 0x000f280000300800 */
[----:B------:R0:W-:Y:S02]  /*113880*/  STL [R1+0x2798], R22 ;  /* 0x0027981601007387 */ /* 0x0001e40000100800 */
[----:B0-----:R-:W-:-:S05]  /*113890*/  F2FP.SATFINITE.E4M3.F32.PACK_AB_MERGE_C R22, R7, R6, RZ ;  /* 0x000000060716723e */ /* 0x001fca00048070ff */
[----:B------:R-:W-:Y:S01]  /*1138a0*/  STL [R1+0x2728], R22 ;  /* 0x0027281601007387 */ /* 0x000fe20000100800 */
[----:B----4-:R-:W-:-:S05]  /*1138b0*/  IADD3 R6, P6, PT, R23, R0, RZ ;  /* 0x0000000017067210 */ /* 0x010fca0007fde0ff */
[----:B------:R-:W-:-:S05]  /*1138c0*/  IMAD.X R7, R17, 0x1, R19, P6 ;  /* 0x0000000111077824 */ /* 0x000fca00030e0613 */
[----:B------:R0:W-:Y:S04]  /*1138d0*/  STL.64 [R1+0x12a8], R6 ;  /* 0x0012a80601007387 */ /* 0x0001e80000100a00 */
[----:B0-----:R-:W4:Y:S01]  /*1138e0*/  LDL.LU.64 R6, [R1+0x5ef8] ;  /* 0x005ef80001067983 */ /* 0x001f220000300a00 */
[----:B------:R-:W-:Y:S02]  /*1138f0*/  F2FP.SATFINITE.E4M3.F32.PACK_AB_MERGE_C R14, R12, R14, RZ ;  /* 0x0000000e0c0e723e */ /* 0x000fe400048070ff */
[----:B------:R-:W-:Y:S02]  /*113900*/  F2FP.SATFINITE.E4M3.F32.PACK_AB_MERGE_C R12, R9, R8, RZ ;  /* 0x00000008090c723e */ /* 0x000fe400048070ff */
[----:B------:R-:W-:Y:S01]  /*113910*/  IADD3 R8, P6, PT, R23, R5, RZ ;  /* 0x0000000517087210 */ /* 0x000fe20007fde0ff */
[----:B------:R-:W-:Y:S04]  /*113920*/  STL [R1+0x279c], R14 ;  /* 0x00279c0e01007387 */ /* 0x000fe80000100800 */
[----:B------:R-:W-:Y:S01]  /*113930*/  STL [R1+0x2720], R12 ;  /* 0x0027200c01007387 */ /* 0x000fe20000100800 */
[----:B----4-:R-:W-:-:S05]  /*113940*/  IMAD.X R9, R17, 0x1, R6, P6 ;  /* 0x0000000111097824 */ /* 0x010fca00030e0606 */
[----:B------:R0:W-:Y:S04]  /*113950*/  STL.64 [R1+0x12a0], R8 ;  /* 0x0012a00801007387 */ /* 0x0001e80000100a00 */
[----:B0-----:R-:W4:Y:S01]  /*113960*/  LDL.LU.64 R8, [R1+0x5ef0] ;  /* 0x005ef00001087983 */ /* 0x001f220000300a00 */
[----:B------:R-:W-:Y:S02]  /*113970*/  F2FP.SATFINITE.E4M3.F32.PACK_AB_MERGE_C R12, R28, R13, RZ ;  /* 0x0000000d1c0c723e */ /* 0x000fe400048070ff */
[----:B------:R-:W-:Y:S02]  /*113980*/  F2FP.SATFINITE.E4M3.F32.PACK_AB_MERGE_C R14, R20, R26, RZ ;  /* 0x0000001a140e723e */ /* 0x000fe400048070ff */
[----:B------:R-:W2:Y:S04]  /*113990*/  LDL.LU R20, [R1+0xddc] ;  /* 0x000ddc0001147983 */ /* 0x000ea80000300800 */
[----:B------:R0:W-:Y:S04]  /*1139a0*/  STL [R1+0x27a4], R12 ;  /* 0x0027a40c01007387 */ /* 0x0001e80000100800 */
[----:B------:R-:W-:Y:S01]  /*1139b0*/  STL [R1+0xc44], R14 ;  /* 0x000c440e01007387 */ /* 0x000fe20000100800 */
[----:B0-----:R-:W-:-:S03]  /*1139c0*/  IADD3 R12, P6, PT, R23, R7, RZ ;  /* 0x00000007170c7210 */ /* 0x001fc60007fde0ff */
[----:B------:R0:W-:Y:S04]  /*1139d0*/  STL [R1+0x5ec0], R7 ;  /* 0x005ec00701007387 */ /* 0x0001e80000100800 */
[----:B0-----:R-:W2:Y:S01]  /*1139e0*/  LDL.LU R7, [R1+0xdd8] ;  /* 0x000dd80001077983 */ /* 0x001ea20000300800 */
[----:B----4-:R-:W-:-:S03]  /*1139f0*/  IMAD.X R13, R17, 0x1, R8, P6 ;  /* 0x00000001110d7824 */ /* 0x010fc600030e0608 */
[----:B------:R0:W-:Y:S04]  /*113a00*/  STL [R1+0x5ec4], R8 ;  /* 0x005ec40801007387 */ /* 0x0001e80000100800 */
[----:B0-----:R-:W4:Y:S04]  /*113a10*/  LDL.LU R8, [R1+0xdd4] ;  /* 0x000dd40001087983 */ /* 0x001f280000300800 */
[----:B------:R0:W-:Y:S04]  /*113a20*/  STL.64 [R1+0x1298], R12 ;  /* 0x0012980c01007387 */ /* 0x0001e80000100a00 */
[----:B------:R-:W4:Y:S01]  /*113a30*/  LDL.LU R28, [R1+0x880] ;  /* 0x00088000011c7983 */ /* 0x000f220000300800 */
[----:B0-----:R-:W-:-:S02]  /*113a40*/  F2FP.SATFINITE.E4M3.F32.PACK_AB_MERGE_C R13, R25, R24, RZ ;  /* 0x00000018190d723e */ /* 0x001fc400048070ff */
[----:B---3--:R-:W-:-:S03]  /*113a50*/  F2FP.SATFINITE.E4M3.F32.PACK_AB_MERGE_C R12, R16, R21, RZ ;  /* 0x00000015100c723e */ /* 0x008fc600048070ff */
[----:B------:R-:W-:Y:S04]  /*113a60*/  STL [R1+0x27b0], R13 ;  /* 0x0027b00d01007387 */ /* 0x000fe80000100800 */
[----:B------:R-:W3:Y:S04]  /*113a70*/  LDL.LU R26, [R1+0x884] ;  /* 0x00088400011a7983 */ /* 0x000ee80000300800 */
[----:B------:R0:W-:Y:S04]  /*113a80*/  STL [R1+0xc40], R12 ;  /* 0x000c400c01007387 */ /* 0x0001e80000100800 */
[----:B------:R-:W3:Y:S04]  /*113a90*/  LDL.LU R24, [R1+0x888] ;  /* 0x0008880001187983 */ /* 0x000ee80000300800 */
[----:B------:R-:W3:Y:S01]  /*113aa0*/  LDL.LU R25, [R1+0x88c] ;  /* 0x00088c0001197983 */ /* 0x000ee20000300800 */
[----:B0-----:R-:W-:-:S05]  /*113ab0*/  IADD3 R12, P6, PT, R23, R9, RZ ;  /* 0x00000009170c7210 */ /* 0x001fca0007fde0ff */
[----:B--2---:R-:W-:-:S05]  /*113ac0*/  IMAD.X R13, R17, 0x1, R10, P6 ;  /* 0x00000001110d7824 */ /* 0x004fca00030e060a */
[----:B------:R0:W-:Y:S04]  /*113ad0*/  STL.64 [R1+0x1290], R12 ;  /* 0x0012900c01007387 */ /* 0x0001e80000100a00 */
[----:B0-----:R-:W2:Y:S01]  /*113ae0*/  LDL.LU.64 R12, [R1+0x5ee8] ;  /* 0x005ee800010c7983 */ /* 0x001ea20000300a00 */
[----:B------:R-:W-:Y:S02]  /*113af0*/  F2FP.SATFINITE.E4M3.F32.PACK_AB_MERGE_C R21, R29, R15, RZ ;  /* 0x0000000f1d15723e */ /* 0x000fe400048070ff */
[----:B------:R-:W-:Y:S02]  /*113b00*/  IADD3 R14, P6, PT, R23, R11, RZ ;  /* 0x0000000b170e7210 */ /* 0x000fe40007fde0ff */
[----:B------:R-:W-:Y:S01]  /*113b10*/  F2FP.SATFINITE.E4M3.F32.PACK_AB_MERGE_C R16, R18, R27, RZ ;  /* 0x0000001b1210723e */ /* 0x000fe200048070ff */
[----:B------:R-:W-:Y:S04]  /*113b20*/  STL [R1+0x27ac], R21 ;  /* 0x0027ac1501007387 */ /* 0x000fe80000100800 */
[----:B------:R0:W-:Y:S04]  /*113b30*/  STL.64 [R1+0x5eb8], R10 ;  /* 0x005eb80a01007387 */ /* 0x0001e80000100a00 */
[----:B------:R-:W-:Y:S04]  /*113b40*/  STL [R1+0x27f4], R16 ;  /* 0x0027f41001007387 */ /* 0x000fe80000100800 */
[----:B0-----:R-:W3:Y:S04]  /*113b50*/  LDL.LU R10, [R1+0xdec] ;  /* 0x000dec00010a7983 */ /* 0x001ee80000300800 */
[----:B------:R-:W4:Y:S01]  /*113b60*/  LDL.LU R11, [R1+0xdd0] ;  /* 0x000dd000010b7983 */ /* 0x000f220000300800 */
[----:B--2---:R-:W-:-:S05]  /*113b70*/  IMAD.X R15, R17, 0x1, R12, P6 ;  /* 0x00000001110f7824 */ /* 0x004fca00030e060c */
[----:B------:R0:W-:Y:S04]  /*113b80*/  STL.64 [R1+0x1280], R14 ;  /* 0x0012800e01007387 */ /* 0x0001e80000100a00 */
[----:B0-----:R-:W2:Y:S04]  /*113b90*/  LDL.LU R14, [R1+0x5ee0] ;  /* 0x005ee000010e7983 */ /* 0x001ea80000300800 */
[----:B------:R-:W2:Y:S04]  /*113ba0*/  LDL.LU R21, [R1+0x894] ;  /* 0x0008940001157983 */ /* 0x000ea80000300800 */
[----:B------:R-:W2:Y:S04]  /*113bb0*/  LDL.LU R16, [R1+0x898] ;  /* 0x0008980001107983 */ /* 0x000ea80000300800 */
[----:B------:R-:W2:Y:S04]  /*113bc0*/  LDL.LU R15, [R1+0x89c] ;  /* 0x00089c00010f7983 */ /* 0x000ea80000300800 */
[----:B------:R-:W2:Y:S04]  /*113bd0*/  LDL.LU R29, [R1+0x8a0] ;  /* 0x0008a000011d7983 */ /* 0x000ea80000300800 */
[----:B------:R-:W2:Y:S04]  /*113be0*/  LDL.LU R27, [R1+0x8a4] ;  /* 0x0008a400011b7983 */ /* 0x000ea80000300800 */
[----:B------:R-:W2:Y:S01]  /*113bf0*/  LDL.LU R18, [R1+0x8a8] ;  /* 0x0008a80001127983 */ /* 0x000ea20000300800 */
[----:B------:R-:W-:-:S03]  /*113c00*/  IADD3 R22, P6, PT, R23, R13, RZ ;  /* 0x0000000d17167210 */ /* 0x000fc60007fde0ff */
[----:B--2---:R0:W-:Y:S02]  /*113c10*/  STL.64 [R1+0x5ed0], R18 ;  /* 0x005ed01201007387 */ /* 0x0041e40000100a00 */
[----:B0-----:R-:W-:Y:S02]  /*113c20*/  IMAD.MOV.U32 R18, RZ, RZ, R17 ;  /* 0x000000ffff127224 */ /* 0x001fe400078e0011 */
[----:B------:R-:W3:Y:S02]  /*113c30*/  LDL.LU R19, [R1+0xde8] ;  /* 0x000de80001137983 */ /* 0x000ee40000300800 */
[----:B------:R-:W-:Y:S02]  /*113c40*/  IMAD.X R23, R18, 0x1, R14, P6 ;  /* 0x0000000112177824 */ /* 0x000fe400030e060e */
[----:B------:R-:W2:Y:S04]  /*113c50*/  LDL.LU R17, [R1+0x8ac] ;  /* 0x0008ac0001117983 */ /* 0x000ea80000300800 */
[----:B------:R0:W-:Y:S04]  /*113c60*/  STL.64 [R1+0x5ec8], R12 ;  /* 0x005ec80c01007387 */ /* 0x0001e80000100a00 */
[----:B0-----:R-:W2:Y:S04]  /*113c70*/  LDL.LU R13, [R1+0x890] ;  /* 0x00089000010d7983 */ /* 0x001ea80000300800 */
[----:B------:R0:W-:Y:S04]  /*113c80*/  STL.64 [R1+0x1288], R22 ;  /* 0x0012881601007387 */ /* 0x0001e80000100a00 */
[----:B0-----:R-:W2:Y:S01]  /*113c90*/  LDL.LU.64 R22, [R1+0x5ed8] ;  /* 0x005ed80001167983 */ /* 0x001ea20000300a00 */
[----:B----4-:R-:W-:-:S02]  /*113ca0*/  F2FP.SATFINITE.E4M3.F32.PACK_AB_MERGE_C R11, R8, R11, RZ ;  /* 0x0000000b080b723e */ /* 0x010fc400048070ff */
[----:B---3--:R-:W-:Y:S02]  /*113cb0*/  F2FP.SATFINITE.E4M3.F32.PACK_AB_MERGE_C R12, R10, R19, RZ ;  /* 0x000000130a0c723e */ /* 0x008fe400048070ff */
[----:B------:R-:W-:-:S03]  /*113cc0*/  F2FP.SATFINITE.E4M3.F32.PACK_AB_MERGE_C R10, R20, R7, RZ ;  /* 0x00000007140a723e */ /* 0x000fc600048070ff */
[----:B------:R-:W-:Y:S04]  /*113cd0*/  STL [R1+0x27f0], R12 ;  /* 0x0027f00c01007387 */ /* 0x000fe80000100800 */
[----:B------:R-:W3:Y:S04]  /*113ce0*/  LDL.LU R8, [R1+0x8c0] ;  /* 0x0008c00001087983 */ /* 0x000ee80000300800 */
[----:B------:R-:W-:Y:S04]  /*113cf0*/  STL [R1+0x2930], R11 ;  /* 0x0029300b01007387 */ /* 0x000fe80000100800 */
[----:B------:R-:W3:Y:S04]  /*113d00*/  LDL.LU R7, [R1+0x8c4] ;  /* 0x0008c40001077983 */ /* 0x000ee80000300800 */
[----:B------:R0:W-:Y:S01]  /*113d10*/  STL [R1+0x2928], R10 ;  /* 0x0029280a01007387 */ /* 0x0001e20000100800 */
[----:B--2---:R-:W-:-:S03]  /*113d20*/  SHF.R.S32.HI R20, RZ, 0x1f, R22 ;  /* 0x0000001fff147819 */ /* 0x004fc60000011416 */
[----:B0-----:R-:W2:Y:S01]  /*113d30*/  LDL.LU R10, [R1+0x8c8] ;  /* 0x0008c800010a7983 */ /* 0x001ea20000300800 */
[----:B------:R-:W-:-:S03]  /*113d40*/  IADD3 R18, P6, PT, R22, R4, RZ ;  /* 0x0000000416127210 */ /* 0x000fc60007fde0ff */
[----:B------:R-:W2:Y:S02]  /*113d50*/  LDL.LU R11, [R1+0x8cc] ;  /* 0x0008cc00010b7983 */ /* 0x000ea40000300800 */
[----:B------:R-:W-:-:S05]  /*113d60*/  IMAD.X R19, R20, 0x1, R23, P6 ;  /* 0x0000000114137824 */ /* 0x000fca00030e0617 */
[----:B------:R0:W-:Y:S01]  /*113d70*/  STL.64 [R1+0x1278], R18 ;  /* 0x0012781201007387 */ /* 0x0001e20000100a00 */
[----:B------:R-:W-:Y:S02]  /*113d80*/  F2FP.SATFINITE.E4M3.F32.PACK_AB_MERGE_C R12, R25, R24, RZ ;  /* 0x00000018190c723e */ /* 0x000fe400048070ff */
[----:B0-----:R-:W-:Y:S02]  /*113d90*/  F2FP.SATFINITE.E4M3.F32.PACK_AB_MERGE_C R18, R26, R28, RZ ;  /* 0x0000001c1a12723e */ /* 0x001fe400048070ff */
[----:B------:R-:W4:Y:S04]  /*113da0*/  LDL.LU R28, [R1+0x8d0] ;  /* 0x0008d000011c7983 */ /* 0x000f280000300800 */
[----:B------:R0:W-:Y:S04]  /*113db0*/  STL [R1+0x2940], R18 ;  /* 0x0029401201007387 */ /* 0x0001e80000100800 */
[----:B------:R-:W4:Y:S01]  /*113dc0*/  LDL.LU R26, [R1+0x8d4] ;  /* 0x0008d400011a7983 */ /* 0x000f220000300800 */
[----:B0-----:R-:W-:-:S03]  /*113dd0*/  IADD3 R18, P6, PT, R22, R3, RZ ;  /* 0x0000000316127210 */ /* 0x001fc60007fde0ff */
[----:B------:R-:W-:Y:S02]  /*113de0*/  STL [R1+0x293c], R12 ;  /* 0x00293c0c01007387 */ /* 0x000fe40000100800 */
[----:B------:R-:W-:Y:S02]  /*113df0*/  IMAD.X R19, R20, 0x1, R2, P6 ;  /* 0x0000000114137824 */ /* 0x000fe400030e0602 */
[----:B------:R-:W2:Y:S04]  /*113e00*/  LDL.LU R24, [R1+0x8d8] ;  /* 0x0008d80001187983 */ /* 0x000ea80000300800 */
[----:B------:R-:W2:Y:S04]  /*113e10*/  LDL.LU R25, [R1+0x8dc] ;  /* 0x0008dc0001197983 */ /* 0x000ea80000300800 */
[----:B------:R0:W-:Y:S04]  /*113e20*/  STL [R1+0x5eb0], R3 ;  /* 0x005eb00301007387 */ /* 0x0001e80000100800 */
[----:B0-----:R-:W2:Y:S04]  /*113e30*/  LDL.LU R3, [R1+0x8bc] ;  /* 0x0008bc0001037983 */ /* 0x001ea80000300800 */
[----:B------:R0:W-:Y:S04]  /*113e40*/  STL.64 [R1+0x1270], R18 ;  /* 0x0012701201007387 */ /* 0x0001e80000100a00 */
[----:B0-----:R-:W2:Y:S01]  /*113e50*/  LDL.LU.64 R18, [R1+0x5ed0] ;  /* 0x005ed00001127983 */ /* 0x001ea20000300a00 */
[----:B------:R-:W-:-:S02]  /*113e60*/  IADD3 R12, P6, PT, R22, R0, RZ ;  /* 0x00000000160c7210 */ /* 0x000fc40007fde0ff */
[----:B------:R-:W-:Y:S02]  /*113e70*/  F2FP.SATFINITE.E4M3.F32.PACK_AB_MERGE_C R21, R21, R13, RZ ;  /* 0x0000000d1515723e */ /* 0x000fe400048070ff */
[----:B------:R-:W-:Y:S01]  /*113e80*/  F2FP.SATFINITE.E4M3.F32.PACK_AB_MERGE_C R15, R15, R16, RZ ;  /* 0x000000100f0f723e */ /* 0x000fe200048070ff */
[----:B------:R0:W-:Y:S04]  /*113e90*/  STL [R1+0x5eb4], R2 ;  /* 0x005eb40201007387 */ /* 0x0001e80000100800 */
[----:B0-----:R-:W4:Y:S04]  /*113ea0*/  LDL.LU R2, [R1+0x8b8] ;  /* 0x0008b80001027983 */ /* 0x001f280000300800 */
[----:B------:R0:W-:Y:S04]  /*113eb0*/  STL [R1+0x2964], R21 ;  /* 0x0029641501007387 */ /* 0x0001e80000100800 */
[----:B------:R-:W-:Y:S01]  /*113ec0*/  STL [R1+0x2960], R15 ;  /* 0x0029600f01007387 */ /* 0x000fe20000100800 */
[----:B---3--:R-:W-:Y:S01]  /*113ed0*/  F2FP.SATFINITE.E4M3.F32.PACK_AB_MERGE_C R7, R7, R8, RZ ;  /* 0x000000080707723e */ /* 0x008fe200048070ff */
[----:B--2---:R-:W-:-:S05]  /*113ee0*/  IMAD.X R13, R20, 0x1, R19, P6 ;  /* 0x00000001140d7824 */ /* 0x004fca00030e0613 */
[----:B------:R1:W-:Y:S04]  /*113ef0*/  STL.64 [R1+0x1260], R12 ;  /* 0x0012600c01007387 */ /* 0x0003e80000100a00 */
[----:B0-----:R-:W2:Y:S01]  /*113f00*/  LDL.LU R21, [R1+0x8e0] ;  /* 0x0008e00001157983 */ /* 0x001ea20000300800 */
[----:B-1----:R-:W-:Y:S02]  /*113f10*/  F2FP.SATFINITE.E4M3.F32.PACK_AB_MERGE_C R13, R27, R29, RZ ;  /* 0x0000001d1b0d723e */ /* 0x002fe400048070ff */
[----:B------:R-:W-:-:S03]  /*113f20*/  F2FP.SATFINITE.E4M3.F32.PACK_AB_MERGE_C R12, R17, R18, RZ ;  /* 0x00000012110c723e */ /* 0x000fc600048070ff */
[----:B------:R-:W-:Y:S04]  /*113f30*/  STL [R1+0x2980], R13 ;  /* 0x0029800d01007387 */ /* 0x000fe80000100800 */
[----:B------:R-:W2:Y:S04]  /*113f40*/  LDL.LU R16, [R1+0x8e4] ;  /* 0x0008e40001107983 */ /* 0x000ea80000300800 */
[----:B------:R0:W-:Y:S04]  /*113f50*/  STL [R1+0x297c], R12 ;  /* 0x00297c0c01007387 */ /* 0x0001e80000100800 */
[----:B------:R-:W3:Y:S04]  /*113f60*/  LDL.LU R15, [R1+0x8e8] ;  /* 0x0008e800010f7983 */ /* 0x000ee80000300800 */
[----:B------:R-:W3:Y:S01]  /*113f70*/  LDL.LU R29, [R1+0x8ec] ;  /* 0x0008ec00011d7983 */ /* 0x000ee20000300800 */
[----:B0-----:R-:W-:-:S03]  /*113f80*/  IADD3 R12, P6, PT, R22, R5, RZ ;  /* 0x00000005160c7210 */ /* 0x001fc60007fde0ff */
[----:B------:R-:W2:Y:S02]  /*113f90*/  LDL.LU R27, [R1+0x8f0] ;  /* 0x0008f000011b7983 */ /* 0x000ea40000300800 */
[----:B------:R-:W-:Y:S02]  /*113fa0*/  IMAD.X R13, R20, 0x1, R6, P6 ;  /* 0x00000001140d7824 */ /* 0x000fe400030e0606 */
[----:B------:R-:W2:Y:S04]  /*113fb0*/  LDL.LU R18, [R1+0x8f4] ;  /* 0x0008f40001127983 */ /* 0x000ea80000300800 */
[----:B------:R-:W2:Y:S04]  /*113fc0*/  LDL R17, [R1+0x2c] ;  /* 0x00002c0001117983 */ /* 0x000ea80000100800 */
        /* <DEDUP_REMOVED lines=8> */
[----:B------:R1:W-:Y:S02]  /*114050*/  STL.64 [R1+0x5ea8], R6 ;  /* 0x005ea80601007387 */ /* 0x0003e40000100a00 */
[----:B0-----:R-:W-:Y:S02]  /*114060*/  IMAD.X R11, R20, 0x1, R8, P6 ;  /* 0x00000001140b7824 */ /* 0x001fe400030e0608 */
[----:B-1----:R-:W2:Y:S04]  /*114070*/  LDL.LU R6, [R1+0x8b0] ;  /* 0x0008b00001067983 */ /* 0x002ea80000300800 */
[----:B------:R-:W2:Y:S04]  /*114080*/  LDL.LU R7, [R1+0x8b4] ;  /* 0x0008b40001077983 */ /* 0x000ea80000300800 */
[----:B------:R0:W-:Y:S04]  /*114090*/  STL.64 [R1+0x1258], R10 ;  /* 0x0012580a01007387 */ /* 0x0001e80000100a00 */
[----:B0-----:R-:W4:Y:S01]  /*1140a0*/  LDL.LU.64 R10, [R1+0x5eb8] ;  /* 0x005eb800010a7983 */ /* 0x001f220000300a00 */
[----:B---3--:R-:W-:-:S02]  /*1140b0*/  F2FP.SATFINITE.E4M3.F32.PACK_AB_MERGE_C R15, R29, R15, RZ ;  /* 0x0000000f1d0f723e */ /* 0x008fc400048070ff */
[----:B--2---:R-:W-:Y:S02]  /*1140c0*/  F2FP.SATFINITE.E4M3.F32.PACK_AB_MERGE_C R7, R7, R6, RZ ;  /* 0x000000060707723e */ /* 0x004fe400048070ff */
[----:B----4-:R-:W-:Y:S02]  /*1140d0*/  F2FP.SATFINITE.E4M3.F32.PACK_AB_MERGE_C R6, R3, R2, RZ ;  /* 0x000000020306723e */ /* 0x010fe400048070ff */
[----:B------:R-:W-:Y:S01]  /*1140e0*/  IADD3 R2, P6, PT, R22, R9, RZ ;  /* 0x0000000916027210 */ /* 0x000fe20007fde0ff */
[----:B------:R0:W-:Y:S04]  /*1140f0*/  STL [R1+0x29b0], R7 ;  /* 0x0029b00701007387 */ /* 0x0001e80000100800 */
[----:B------:R-:W-:Y:S01]  /*114100*/  STL.64 [R1+0x5ea0], R8 ;  /* 0x005ea00801007387 */ /* 0x000fe20000100a00 */
[----:B------:R-:W-:-:S03]  /*114110*/  IMAD.X R3, R20, 0x1, R10, P6 ;  /* 0x0000000114037824 */ /* 0x000fc600030e060a */
[----:B------:R1:W-:Y:S01]  /*114120*/  STL [R1+0x29ac], R6 ;  /* 0x0029ac0601007387 */ /* 0x0003e20000100800 */
[----:B0-----:R-:W-:-:S03]  /*114130*/  F2FP.SATFINITE.E4M3.F32.PACK_AB_MERGE_C R7, R26, R28, RZ ;  /* 0x0000001c1a07723e */ /* 0x001fc600048070ff */
[----:B------:R0:W-:Y:S01]  /*114140*/  STL.64 [R1+0x1250], R2 ;  /* 0x0012500201007387 */ /* 0x0001e20000100a00 */
[----:B-1----:R-:W-:Y:S02]  /*114150*/  F2FP.SATFINITE.E4M3.F32.PACK_AB_MERGE_C R6, R25, R24, RZ ;  /* 0x000000181906723e */ /* 0x002fe400048070ff */
[----:B0-----:R-:W-:Y:S01]  /*114160*/  IADD3 R2, P6, PT, R22, R11, RZ ;  /* 0x0000000b16027210 */ /* 0x001fe20007fde0ff */
[----:B------:R-:W-:Y:S04]  /*114170*/  STL [R1+0x3b8], R7 ;  /* 0x0003b80701007387 */ /* 0x000fe80000100800 */
[----:B------:R-:W-:Y:S01]  /*114180*/  IMAD.X R3, R20, 0x1, R12, P6 ;  /* 0x0000000114037824 */ /* 0x000fe200030e060c */
[----:B------:R-:W-:Y:S01]  /*114190*/  IADD3 R8, P6, PT, R22, R13, RZ ;  /* 0x0000000d16087210 */ /* 0x000fe20007fde0ff */
[----:B------:R0:W-:Y:S04]  /*1141a0*/  STL.64 [R1+0x5e98], R10 ;  /* 0x005e980a01007387 */ /* 0x0001e80000100a00 */
[----:B------:R-:W-:Y:S01]  /*1141b0*/  STL [R1+0x3c4], R6 ;  /* 0x0003c40601007387 */ /* 0x000fe20000100800 */
[----:B------:R-:W-:-:S03]  /*1141c0*/  IMAD.X R9, R20, 0x1, R14, P6 ;  /* 0x0000000114097824 */ /* 0x000fc600030e060e */
[----:B------:R1:W-:Y:S01]  /*1141d0*/  STL.64 [R1+0x1240], R2 ;  /* 0x0012400201007387 */ /* 0x0003e20000100a00 */
[----:B0-----:R-:W-:-:S03]  /*1141e0*/  F2FP.SATFINITE.E4M3.F32.PACK_AB_MERGE_C R10, R16, R21, RZ ;  /* 0x00000015100a723e */ /* 0x001fc600048070ff */
[----:B-1----:R-:W2:Y:S04]  /*1141f0*/  LDL.LU R2, [R1+0x8f8] ;  /* 0x0008f80001027983 */ /* 0x002ea80000300800 */
[----:B------:R-:W2:Y:S04]  /*114200*/  LDL.LU R3, [R1+0x8fc] ;  /* 0x0008fc0001037983 */ /* 0x000ea80000300800 */
[----:B------:R-:W3:Y:S04]  /*114210*/  LDL.LU R6, [R1+0x900] ;  /* 0x0009000001067983 */ /* 0x000ee80000300800 */
[----:B------:R-:W3:Y:S04]  /*114220*/  LDL.LU R7, [R1+0x904] ;  /* 0x0009040001077983 */ /* 0x000ee80000300800 */
[----:B------:R-:W4:Y:S01]  /*114230*/  LDL.LU R28, [R1+0x908] ;  /* 0x00090800011c7983 */ /* 0x000f220000300800 */
[----:B------:R-:W-:-:S03]  /*114240*/  F2FP.SATFINITE.E4M3.F32.PACK_AB_MERGE_C R11, R18, R27, RZ ;  /* 0x0000001b120b723e */ /* 0x000fc600048070ff */
[----:B------:R-:W4:Y:S04]  /*114250*/  LDL.LU R24, [R1+0x90c] ;  /* 0x00090c0001187983 */ /* 0x000f280000300800 */
[----:B------:R0:W-:Y:S04]  /*114260*/  STL.64 [R1+0x1248], R8 ;  /* 0x0012480801007387 */ /* 0x0001e80000100a00 */
[----:B0-----:R-:W3:Y:S04]  /*114270*/  LDL.LU R8, [R1+0x910] ;  /* 0x0009100001087983 */ /* 0x001ee80000300800 */
[----:B------:R-:W3:Y:S04]  /*114280*/  LDL.LU R9, [R1+0x914] ;  /* 0x0009140001097983 */ /* 0x000ee80000300800 */
[----:B------:R0:W-:Y:S04]  /*114290*/  STL [R1+0x320], R10 ;  /* 0x0003200a01007387 */ /* 0x0001e80000100800 */
[----:B------:R1:W-:Y:S04]  /*1142a0*/  STL [R1+0x32c], R15 ;  /* 0x00032c0f01007387 */ /* 0x0003e80000100800 */
[----:B------:R-:W3:Y:S01]  /*1142b0*/  LDL.LU R26, [R1+0x918] ;  /* 0x00091800011a7983 */ /* 0x000ee20000300800 */
[----:B0-----:R-:W-:-:S03]  /*1142c0*/  SHF.R.S32.HI R10, RZ, 0x1f, R17 ;  /* 0x0000001fff0a7819 */ /* 0x001fc60000011411 */
[----:B------:R-:W-:Y:S04]  /*1142d0*/  STL [R1+0x248], R11 ;  /* 0x0002480b01007387 */ /* 0x000fe80000100800 */
[----:B------:R-:W3:Y:S04]  /*1142e0*/  LDL.LU R25, [R1+0x91c] ;  /* 0x00091c0001197983 */ /* 0x000ee80000300800 */
[----:B------:R0:W-:Y:S04]  /*1142f0*/  STL [R1+0xc], R10 ;  /* 0x00000c0a01007387 */ /* 0x0001e80000100800 */
[----:B------:R-:W3:Y:S04]  /*114300*/  LDL.LU R20, [R1+0xdc0] ;  /* 0x000dc00001147983 */ /* 0x000ee80000300800 */
[----:B-1----:R-:W3:Y:S01]  /*114310*/  LDL.LU R15, [R1+0xdc4] ;  /* 0x000dc400010f7983 */ /* 0x002ee20000300800 */
[----:B0-----:R-:W-:-:S03]  /*114320*/  IADD3 R10, P6, PT, R17, R4, RZ ;  /* 0x00000004110a7210 */ /* 0x001fc60007fde0ff */
[----:B------:R-:W3:Y:S04]  /*114330*/  LDL.LU R29, [R1+0xdc8] ;  /* 0x000dc800011d7983 */ /* 0x000ee80000300800 */
[----:B------:R-:W3:Y:S04]  /*114340*/  LDL.LU R17, [R1+0xdcc] ;  /* 0x000dcc0001117983 */ /* 0x000ee80000300800 */
[----:B------:R0:W-:Y:S04]  /*114350*/  STL [R1+0x5e90], R4 ;  /* 0x005e900401007387 */ /* 0x0001e80000100800 */
[----:B0-----:R-:W3:Y:S01]  /*114360*/  LDL.LU R4, [R1+0xc] ;  /* 0x00000c0001047983 */ /* 0x001ee20000300800 */
[----:B--2---:R-:W-:Y:S01]  /*114370*/  F2FP.SATFINITE.E4M3.F32.PACK_AB_MERGE_C R3, R3, R2, RZ ;  /* 0x000000020303723e */ /* 0x004fe200048070ff */
[----:B---3--:R-:W-:-:S05]  /*114380*/  IMAD.X R11, R4, 0x1, R23, P6 ;  /* 0x00000001040b7824 */ /* 0x008fca00030e0617 */
[----:B------:R0:W-:Y:S04]  /*114390*/  STL.64 [R1+0x1238], R10 ;  /* 0x0012380a01007387 */ /* 0x0001e80000100a00 */
[----:B0-----:R-:W2:Y:S04]  /*1143a0*/  LDL.LU R10, [R1+0xdb0] ;  /* 0x000db000010a7983 */ /* 0x001ea80000300800 */
[----:B------:R-:W2:Y:S04]  /*1143b0*/  LDL.LU R11, [R1+0xdb4] ;  /* 0x000db400010b7983 */ /* 0x000ea80000300800 */
[----:B------:R-:W3:Y:S04]  /*1143c0*/  LDL.LU R22, [R1+0xdb8] ;  /* 0x000db80001167983 */ /* 0x000ee80000300800 */
[----:B------:R-:W3:Y:S04]  /*1143d0*/  LDL.LU R21, [R1+0xdbc] ;  /* 0x000dbc0001157983 */ /* 0x000ee80000300800 */
[----:B------:R-:W2:Y:S04]  /*1143e0*/  LDL.LU R16, [R1+0xda0] ;  /* 0x000da00001107983 */ /* 0x000ea80000300800 */
[----:B------:R-:W2:Y:S04]  /*1143f0*/  LDL.LU R27, [R1+0xda4] ;  /* 0x000da400011b7983 */ /* 0x000ea80000300800 */
[----:B------:R0:W-:Y:S04]  /*114400*/  STL [R1+0x5e94], R23 ;  /* 0x005e941701007387 */ /* 0x0001e80000100800 */
[----:B0-----:R-:W2:Y:S04]  /*114410*/  LDL.LU R23, [R1+0x2c] ;  /* 0x00002c0001177983 */ /* 0x001ea80000300800 */
        /* <DEDUP_REMOVED lines=10> */
[----:B0-----:R-:W2:Y:S01]  /*1144c0*/  LDL.LU.64 R6, [R1+0x5ea8] ;  /* 0x005ea80001067983 */ /* 0x001ea20000300a00 */
[----:B------:R-:W-:Y:S02]  /*1144d0*/  F2FP.SATFINITE.E4M3.F32.PACK_AB_MERGE_C R9, R9, R8, RZ ;  /* 0x000000080909723e */ /* 0x000fe400048070ff */
[----:B------:R-:W-:Y:S01]  /*1144e0*/  IADD3 R8, P6, PT, R23, R0, RZ ;  /* 0x0000000017087210 */ /* 0x000fe20007fde0ff */
[----:B------:R-:W4:Y:S04]  /*1144f0*/  LDL.LU R28, [R1+0x950] ;  /* 0x00095000011c7983 */ /* 0x000f280000300800 */
[----:B------:R0:W-:Y:S04]  /*114500*/  STL [R1+0x23c], R24 ;  /* 0x00023c1801007387 */ /* 0x0001e80000100800 */
[----:B0-----:R-:W4:Y:S04]  /*114510*/  LDL.LU R24, [R1+0x954] ;  /* 0x0009540001187983 */ /* 0x001f280000300800 */
[----:B------:R0:W-:Y:S04]  /*114520*/  STL [R1+0x22c], R9 ;  /* 0x00022c0901007387 */ /* 0x0001e80000100800 */
[----:B------:R1:W-:Y:S01]  /*114530*/  STL [R1+0x5e80], R0 ;  /* 0x005e800001007387 */ /* 0x0003e20000100800 */
[----:B0-----:R-:W-:-:S03]  /*114540*/  IMAD.X R9, R4, 0x1, R19, P6 ;  /* 0x0000000104097824 */ /* 0x001fc600030e0613 */
[----:B-1----:R-:W3:Y:S04]  /*114550*/  LDL.LU R0, [R1+0xdac] ;  /* 0x000dac0001007983 */ /* 0x002ee80000300800 */
[----:B------:R0:W-:Y:S01]  /*114560*/  STL [R1+0x5e84], R19 ;  /* 0x005e841301007387 */ /* 0x0001e20000100800 */
[----:B------:R-:W-:Y:S02]  /*114570*/  F2FP.SATFINITE.E4M3.F32.PACK_AB_MERGE_C R25, R25, R26, RZ ;  /* 0x0000001a1919723e */ /* 0x000fe400048070ff */
[----:B------:R-:W-:Y:S01]  /*114580*/  F2FP.SATFINITE.E4M3.F32.PACK_AB_MERGE_C R15, R15, R20, RZ ;  /* 0x000000140f0f723e */ /* 0x000fe200048070ff */
[----:B0-----:R-:W3:Y:S04]  /*114590*/  LDL.LU R19, [R1+0xda8] ;  /* 0x000da80001137983 */ /* 0x001ee80000300800 */
[----:B------:R0:W-:Y:S04]  /*1145a0*/  STL.64 [R1+0x1228], R8 ;  /* 0x0012280801007387 */ /* 0x0001e80000100a00 */
[----:B------:R-:W-:Y:S01]  /*1145b0*/  STL [R1+0x230], R25 ;  /* 0x0002301901007387 */ /* 0x000fe20000100800 */
[----:B0-----:R-:W-:-:S03]  /*1145c0*/  IADD3 R8, P6, PT, R23, R5, RZ ;  /* 0x0000000517087210 */ /* 0x001fc60007fde0ff */
[----:B------:R-:W-:Y:S02]  /*1145d0*/  STL [R1+0x220], R15 ;  /* 0x0002200f01007387 */ /* 0x000fe40000100800 */
[----:B--2---:R-:W-:-:S05]  /*1145e0*/  IMAD.X R9, R4, 0x1, R6, P6 ;  /* 0x0000000104097824 */ /* 0x004fca00030e0606 */
[----:B------:R0:W-:Y:S04]  /*1145f0*/  STL.64 [R1+0x1220], R8 ;  /* 0x0012200801007387 */ /* 0x0001e80000100a00 */
[----:B0-----:R-:W2:Y:S01]  /*114600*/  LDL.LU.64 R8, [R1+0x5ea0] ;  /* 0x005ea00001087983 */ /* 0x001ea20000300a00 */
[----:B------:R-:W-:-:S03]  /*114610*/  F2FP.SATFINITE.E4M3.F32.PACK_AB_MERGE_C R15, R17, R29, RZ ;  /* 0x0000001d110f723e */ /* 0x000fc600048070ff */
[----:B------:R-:W3:Y:S01]  /*114620*/  LDL.LU R29, [R1+0x958] ;  /* 0x00095800011d7983 */ /* 0x000ee20000300800 */
[----:B------:R-:W-:-:S03]  /*114630*/  F2FP.SATFINITE.E4M3.F32.PACK_AB_MERGE_C R11, R11, R10, RZ ;  /* 0x0000000a0b0b723e */ /* 0x000fc600048070ff */
[----:B------:R-:W3:Y:S01]  /*114640*/  LDL.LU R17, [R1+0x95c] ;  /* 0x00095c0001117983 */ /* 0x000ee20000300800 */
[----:B------:R-:W-:-:S03]  /*114650*/  IADD3 R10, P6, PT, R23, R7, RZ ;  /* 0x00000007170a7210 */ /* 0x000fc60007fde0ff */
[----:B------:R0:W-:Y:S04]  /*114660*/  STL [R1+0x21c], R15 ;  /* 0x00021c0f01007387 */ /* 0x0001e80000100800 */
[----:B------:R-:W3:Y:S04]  /*114670*/  LDL.LU R26, [R1+0x960] ;  /* 0x00096000011a7983 */ /* 0x000ee80000300800 */
[----:B------:R-:W4:Y:S04]  /*114680*/  LDL.LU R25, [R1+0x964] ;  /* 0x0009640001197983 */ /* 0x000f280000300800 */
[----:B------:R-:W4:Y:S04]  /*114690*/  LDL.LU R20, [R1+0x968] ;  /* 0x0009680001147983 */ /* 0x000f280000300800 */
[----:B0-----:R-:W4:Y:S04]  /*1146a0*/  LDL.LU R15, [R1+0x96c] ;  /* 0x00096c00010f7983 */ /* 0x001f280000300800 */
[----:B------:R2:W-:Y:S04]  /*1146b0*/  STL [R1+0x204], R11 ;  /* 0x0002040b01007387 */ /* 0x0005e80000100800 */
[----:B------:R-:W-:Y:S01]  /*1146c0*/  STL.64 [R1+0x5e78], R6 ;  /* 0x005e780601007387 */ /* 0x000fe20000100a00 */
[----:B--2---:R-:W-:-:S05]  /*1146d0*/  IMAD.X R11, R4, 0x1, R8, P6 ;  /* 0x00000001040b7824 */ /* 0x004fca00030e0608 */
[----:B------:R0:W-:Y:S04]  /*1146e0*/  STL.64 [R1+0x1218], R10 ;  /* 0x0012180a01007387 */ /* 0x0001e80000100a00 */
[----:B0-----:R-:W2:Y:S01]  /*1146f0*/  LDL.LU.64 R10, [R1+0x5e98] ;  /* 0x005e9800010a7983 */ /* 0x001ea20000300a00 */
[----:B---3--:R-:W-:Y:S02]  /*114700*/  F2FP.SATFINITE.E4M3.F32.PACK_AB_MERGE_C R7, R21, R22, RZ ;  /* 0x000000161507723e */ /* 0x008fe400048070ff */
[----:B------:R-:W-:Y:S01]  /*114710*/  F2FP.SATFINITE.E4M3.F32.PACK_AB_MERGE_C R6, R27, R16, RZ ;  /* 0x000000101b06723e */ /* 0x000fe200048070ff */
[----:B------:R-:W3:Y:S04]  /*114720*/  LDL.LU R22, [R1+0x970] ;  /* 0x0009700001167983 */ /* 0x000ee80000300800 */
[----:B------:R-:W-:Y:S04]  /*114730*/  STL [R1+0x208], R7 ;  /* 0x0002080701007387 */ /* 0x000fe80000100800 */
[----:B------:R-:W3:Y:S04]  /*114740*/  LDL.LU R21, [R1+0x974] ;  /* 0x0009740001157983 */ /* 0x000ee80000300800 */
[----:B------:R0:W-:Y:S04]  /*114750*/  STL [R1+0x1e8], R6 ;  /* 0x0001e80601007387 */ /* 0x0001e80000100800 */
[----:B------:R-:W3:Y:S04]  /*114760*/  LDL.LU R16, [R1+0x978] ;  /* 0x0009780001107983 */ /* 0x000ee80000300800 */
[----:B------:R-:W3:Y:S01]  /*114770*/  LDL.LU R27, [R1+0x97c] ;  /* 0x00097c00011b7983 */ /* 0x000ee20000300800 */
[----:B0-----:R-:W-:-:S03]  /*114780*/  IADD3 R6, P6, PT, R23, R9, RZ ;  /* 0x0000000917067210 */ /* 0x001fc60007fde0ff */
[----:B------:R0:W-:Y:S02]  /*114790*/  STL.64 [R1+0x5e88], R8 ;  /* 0x005e880801007387 */ /* 0x0001e40000100a00 */
[----:B0-----:R-:W-:Y:S02]  /*1147a0*/  F2FP.SATFINITE.E4M3.F32.PACK_AB_MERGE_C R8, R0, R19, RZ ;  /* 0x000000130008723e */ /* 0x001fe400048070ff */
[----:B----4-:R-:W-:Y:S01]  /*1147b0*/  F2FP.SATFINITE.E4M3.F32.PACK_AB_MERGE_C R0, R24, R28, RZ ;  /* 0x0000001c1800723e */ /* 0x010fe200048070ff */
[----:B--2---:R-:W-:-:S05]  /*1147c0*/  IMAD.X R7, R4, 0x1, R10, P6 ;  /* 0x0000000104077824 */ /* 0x004fca00030e060a */
[----:B------:R0:W-:Y:S04]  /*1147d0*/  STL.64 [R1+0x1210], R6 ;  /* 0x0012100601007387 */ /* 0x0001e80000100a00 */
[----:B------:R1:W-:Y:S01]  /*1147e0*/  STL [R1+0x1dc], R8 ;  /* 0x0001dc0801007387 */ /* 0x0003e20000100800 */
[----:B0-----:R-:W-:-:S03]  /*1147f0*/  IADD3 R6, P6, PT, R23, R11, RZ ;  /* 0x0000000b17067210 */ /* 0x001fc60007fde0ff */
[----:B------:R0:W-:Y:S02]  /*114800*/  STL [R1+0x158], R0 ;  /* 0x0001580001007387 */ /* 0x0001e40000100800 */
[----:B------:R-:W-:Y:S02]  /*114810*/  IMAD.X R7, R4, 0x1, R12, P6 ;  /* 0x0000000104077824 */ /* 0x000fe400030e060c */
[----:B------:R-:W2:Y:S01]  /*114820*/  LDL.LU R19, [R1+0x980] ;  /* 0x0009800001137983 */ /* 0x000ea20000300800 */
[----:B-1----:R-:W-:-:S03]  /*114830*/  IADD3 R8, P6, PT, R23, R13, RZ ;  /* 0x0000000d17087210 */ /* 0x002fc60007fde0ff */
[----:B0-----:R-:W2:Y:S04]  /*114840*/  LDL.LU R0, [R1+0x984] ;  /* 0x0009840001007983 */ /* 0x001ea80000300800 */
[----:B------:R0:W-:Y:S01]  /*114850*/  STL.64 [R1+0x1208], R6 ;  /* 0x0012080601007387 */ /* 0x0001e20000100a00 */
[----:B------:R-:W-:-:S03]  /*114860*/  IMAD.X R9, R4, 0x1, R14, P6 ;  /* 0x0000000104097824 */ /* 0x000fc600030e060e */
[----:B0-----:R-:W4:Y:S04]  /*114870*/  LDL.LU R6, [R1+0x988] ;  /* 0x0009880001067983 */ /* 0x001f280000300800 */
[----:B------:R-:W4:Y:S04]  /*114880*/  LDL.LU R7, [R1+0x98c] ;  /* 0x00098c0001077983 */ /* 0x000f280000300800 */
[----:B------:R-:W3:Y:S04]  /*114890*/  LDL.LU R28, [R1+0x998] ;  /* 0x00099800011c7983 */ /* 0x000ee80000300800 */
[----:B------:R-:W3:Y:S04]  /*1148a0*/  LDL.LU R24, [R1+0x99c] ;  /* 0x00099c0001187983 */ /* 0x000ee80000300800 */
[----:B------:R-:W3:Y:S04]  /*1148b0*/  LDL.LU R23, [R1+0x5e94] ;  /* 0x005e940001177983 */ /* 0x000ee80000300800 */
[----:B------:R-:W-:Y:S04]  /*1148c0*/  STL.64 [R1+0x5e70], R12 ;  /* 0x005e700c01007387 */ /* 0x000fe80000100a00 */
[----:B------:R-:W3:Y:S04]  /*1148d0*/  LDL.LU R4, [R1+0x5e90] ;  /* 0x005e900001047983 */ /* 0x000ee80000300800 */
[----:B------:R0:W-:Y:S02]  /*1148e0*/  STL.64 [R1+0x1200], R8 ;  /* 0x0012000801007387 */ /* 0x0001e40000100a00 */
[----:B0-----:R-:W-:-:S02]  /*1148f0*/  F2FP.SATFINITE.E4M3.F32.PACK_AB_MERGE_C R8, R17, R29, RZ ;  /* 0x0000001d1108723e */ /* 0x001fc400048070ff */
[----:B------:R-:W4:Y:S01]  /*114900*/  LDL.LU R29, [R1+0x9a0] ;  /* 0x0009a000011d7983 */ /* 0x000f220000300800 */
[----:B------:R-:W-:-:S03]  /*114910*/  F2FP.SATFINITE.E4M3.F32.PACK_AB_MERGE_C R9, R25, R26, RZ ;  /* 0x0000001a1909723e */ /* 0x000fc600048070ff */
[----:B------:R-:W4:Y:S04]  /*114920*/  LDL.LU R17, [R1+0x9a4] ;  /* 0x0009a40001117983 */ /* 0x000f280000300800 */
[----:B------:R0:W-:Y:S04]  /*114930*/  STL [R1+0x15c], R8 ;  /* 0x00015c0801007387 */ /* 0x0001e80000100800 */
[----:B------:R-:W4:Y:S01]  /*114940*/  LDL.LU R12, [R1+0x9a8] ;  /* 0x0009a800010c7983 */ /* 0x000f220000300800 */
[----:B0-----:R-:W-:-:S03]  /*114950*/  F2FP.SATFINITE.E4M3.F32.PACK_AB_MERGE_C R8, R15, R20, RZ ;  /* 0x000000140f08723e */ /* 0x001fc600048070ff */
[----:B------:R-:W-:Y:S01]  /*114960*/  STL [R1+0x277c], R9 ;  /* 0x00277c0901007387 */ /* 0x000fe20000100800 */
[----:B------:R-:W-:-:S03]  /*114970*/  SHF.R.S32.HI R15, RZ, 0x1f, R18 ;  /* 0x0000001fff0f7819 */ /* 0x000fc60000011412 */
[----:B------:R-:W4:Y:S04]  /*114980*/  LDL.LU R13, [R1+0x9ac] ;  /* 0x0009ac00010d7983 */ /* 0x000f280000300800 */
[----:B------:R3:W-:Y:S04]  /*114990*/  STL [R1+0x2780], R8 ;  /* 0x0027800801007387 */ /* 0x0007e80000100800 */
[----:B------:R-:W4:Y:S04]  /*1149a0*/  LDL.LU R20, [R1+0x34] ;  /* 0x0000340001147983 */ /* 0x000f280000300800 */
[----:B------:R-:W4:Y:S04]  /*1149b0*/  LDL.LU R26, [R1+0x9c8] ;  /* 0x0009c800011a7983 */ /* 0x000f280000300800 */
[----:B------:R-:W4:Y:S01]  /*1149c0*/  LDL.LU R25, [R1+0x9cc] ;  /* 0x0009cc0001197983 */ /* 0x000f220000300800 */
[----:B--2---:R-:W-:-:S02]  /*1149d0*/  F2FP.SATFINITE.E4M3.F32.PACK_AB_MERGE_C R0, R0, R19, RZ ;  /* 0x000000130000723e */ /* 0x004fc400048070ff */
[----:B---3--:R-:W-:-:S05]  /*1149e0*/  IADD3 R8, P6, PT, R18, R4, RZ ;  /* 0x0000000412087210 */ /* 0x008fca0007fde0ff */
[----:B------:R-:W-:-:S05]  /*1149f0*/  IMAD.X R9, R15, 0x1, R23, P6 ;  /* 0x000000010f097824 */ /* 0x000fca00030e0617 */
[----:B------:R0:W-:Y:S02]  /*114a00*/  STL.64 [R1+0x11f8], R8 ;  /* 0x0011f80801007387 */ /* 0x0001e40000100a00 */
[----:B0-----:R-:W-:Y:S02]  /*114a10*/  F2FP.SATFINITE.E4M3.F32.PACK_AB_MERGE_C R8, R21, R22, RZ ;  /* 0x000000161508723e */ /* 0x001fe400048070ff */
[----:B------:R-:W2:Y:S04]  /*114a20*/  LDL.LU R22, [R1+0x9b0] ;  /* 0x0009b00001167983 */ /* 0x000ea80000300800 */
[----:B------:R-:W2:Y:S04]  /*114a30*/  LDL.LU R21, [R1+0x9b4] ;  /* 0x0009b40001157983 */ /* 0x000ea80000300800 */
[----:B------:R0:W-:Y:S02]  /*114a40*/  STL [R1+0x289c], R8 ;  /* 0x00289c0801007387 */ /* 0x0001e40000100800 */
[----:B0-----:R-:W-:-:S02]  /*114a50*/  F2FP.SATFINITE.E4M3.F32.PACK_AB_MERGE_C R8, R27, R16, RZ ;  /* 0x000000101b08723e */ /* 0x001fc400048070ff */
[----:B------:R-:W3:Y:S04]  /*114a60*/  LDL.LU R16, [R1+0x9b8] ;  /* 0x0009b80001107983 */ /* 0x000ee80000300800 */
[----:B------:R-:W3:Y:S04]  /*114a70*/  LDL.LU R27, [R1+0x9bc] ;  /* 0x0009bc00011b7983 */ /* 0x000ee80000300800 */
[----:B------:R0:W-:Y:S02]  /*114a80*/  STL [R1+0x28a0], R8 ;  /* 0x0028a00801007387 */ /* 0x0001e40000100800 */
[----:B0-----:R-:W-:-:S05]  /*114a90*/  IADD3 R8, P6, PT, R18, R3, RZ ;  /* 0x0000000312087210 */ /* 0x001fca0007fde0ff */
[----:B------:R-:W-:-:S05]  /*114aa0*/  IMAD.X R9, R15, 0x1, R2, P6 ;  /* 0x000000010f097824 */ /* 0x000fca00030e0602 */
[----:B------:R0:W-:Y:S04]  /*114ab0*/  STL.64 [R1+0x11e8], R8 ;  /* 0x0011e80801007387 */ /* 0x0001e80000100a00 */
[----:B0-----:R-:W2:Y:S04]  /*114ac0*/  LDL.LU.64 R8, [R1+0x5e88] ;  /* 0x005e880001087983 */ /* 0x001ea80000300a00 */
[----:B------:R0:W-:Y:S04]  /*114ad0*/  STL.64 [R1+0x5e60], R2 ;  /* 0x005e600201007387 */ /* 0x0001e80000100a00 */
[----:B0-----:R-:W2:Y:S04]  /*114ae0*/  LDL.LU R2, [R1+0x990] ;  /* 0x0009900001027983 */ /* 0x001ea80000300800 */
[----:B------:R-:W2:Y:S04]  /*114af0*/  LDL.LU R3, [R1+0x994] ;  /* 0x0009940001037983 */ /* 0x000ea80000300800 */
[----:B------:R-:W2:Y:S04]  /*114b00*/  LDL.LU R19, [R1+0x5e84] ;  /* 0x005e840001137983 */ /* 0x000ea80000300800 */
[----:B------:R0:W-:Y:S04]  /*114b10*/  STL [R1+0x2870], R0 ;  /* 0x0028700001007387 */ /* 0x0001e80000100800 */
[----:B0-----:R-:W2:Y:S01]  /*114b20*/  LDL.LU R0, [R1+0x5e80] ;  /* 0x005e800001007983 */ /* 0x001ea20000300800 */
[----:B----4-:R-:W-:-:S05]  /*114b30*/  F2FP.SATFINITE.E4M3.F32.PACK_AB_MERGE_C R7, R7, R6, RZ ;  /* 0x000000060707723e */ /* 0x010fca00048070ff */
[----:B------:R0:W-:Y:S01]  /*114b40*/  STL [R1+0x2880], R7 ;  /* 0x0028800701007387 */ /* 0x0001e20000100800 */
[----:B--2---:R-:W-:-:S05]  /*114b50*/  IADD3 R6, P6, PT, R18, R0, RZ ;  /* 0x0000000012067210 */ /* 0x004fca0007fde0ff */
[----:B0-----:R-:W-:-:S05]  /*114b60*/  IMAD.X R7, R15, 0x1, R19, P6 ;  /* 0x000000010f077824 */ /* 0x001fca00030e0613 */
[----:B------:R0:W-:Y:S04]  /*114b70*/  STL.64 [R1+0x11f0], R6 ;  /* 0x0011f00601007387 */ /* 0x0001e80000100a00 */
[----:B0-----:R-:W2:Y:S01]  /*114b80*/  LDL.LU.64 R6, [R1+0x5e78] ;  /* 0x005e780001067983 */ /* 0x001ea20000300a00 */
[----:B------:R-:W-:Y:S02]  /*114b90*/  F2FP.SATFINITE.E4M3.F32.PACK_AB_MERGE_C R3, R3, R2, RZ ;  /* 0x000000020303723e */ /* 0x000fe400048070ff */
[----:B------:R-:W-:-:S03]  /*114ba0*/  F2FP.SATFINITE.E4M3.F32.PACK_AB_MERGE_C R24, R24, R28, RZ ;  /* 0x0000001c1818723e */ /* 0x000fc600048070ff */
[----:B------:R-:W-:Y:S01]  /*114bb0*/  STL [R1+0x2840], R3 ;  /* 0x0028400301007387 */ /* 0x000fe20000100800 */
[----:B------:R-:W-:-:S03]  /*114bc0*/  IADD3 R2, P6, PT, R18, R5, RZ ;  /* 0x0000000512027210 */ /* 0x000fc60007fde0ff */
[----:B------:R0:W-:Y:S04]  /*114bd0*/  STL.64 [R1+0x5e68], R4 ;  /* 0x005e680401007387 */ /* 0x0001e80000100a00 */
[----:B------:R-:W-:Y:S04]  /*114be0*/  STL [R1+0x283c], R24 ;  /* 0x00283c1801007387 */ /* 0x000fe80000100800 */
[----:B0-----:R-:W4:Y:S04]  /*114bf0*/  LDL.LU R4, [R1+0x9c0] ;  /* 0x0009c00001047983 */ /* 0x001f280000300800 */
[----:B------:R-:W4:Y:S01]  /*114c00*/  LDL.LU R5, [R1+0x9c4] ;  /* 0x0009c40001057983 */ /* 0x000f220000300800 */
[----:B------:R-:W-:-:S02]  /*114c10*/  F2FP.SATFINITE.E4M3.F32.PACK_AB_MERGE_C R17, R17, R29, RZ ;  /* 0x0000001d1111723e */ /* 0x000fc400048070ff */
[----:B------:R-:W-:Y:S01]  /*114c20*/  F2FP.SATFINITE.E4M3.F32.PACK_AB_MERGE_C R13, R13, R12, RZ ;  /* 0x0000000c0d0d723e */ /* 0x000fe200048070ff */
[----:B--2---:R-:W-:Y:S01]  /*114c30*/  IMAD.X R3, R15, 0x1, R6, P6 ;  /* 0x000000010f037824 */ /* 0x004fe200030e0606 */
[----:B------:R-:W-:-:S04]  /*114c40*/  IADD3 R12, P6, PT, R18, R7, RZ ;  /* 0x00000007120c7210 */ /* 0x000fc80007fde0ff */
[----:B------:R0:W-:Y:S04]  /*114c50*/  STL.64 [R1+0x11e0], R2 ;  /* 0x0011e00201007387 */ /* 0x0001e80000100a00 */
[----:B0-----:R-:W2:Y:S04]  /*114c60*/  LDL.LU R2, [R1+0x9d0] ;  /* 0x0009d00001027983 */ /* 0x001ea80000300800 */
[----:B------:R-:W2:Y:S04]  /*114c70*/  LDL.LU R3, [R1+0x9d4] ;  /* 0x0009d40001037983 */ /* 0x000ea80000300800 */
[----:B------:R0:W-:Y:S04]  /*114c80*/  STL [R1+0x27fc], R17 ;  /* 0x0027fc1101007387 */ /* 0x0001e80000100800 */
[----:B------:R-:W2:Y:S04]  /*114c90*/  LDL.LU R28, [R1+0x9d8] ;  /* 0x0009d800011c7983 */ /* 0x000ea80000300800 */
[----:B------:R-:W2:Y:S04]  /*114ca0*/  LDL.LU R24, [R1+0x9dc] ;  /* 0x0009dc0001187983 */ /* 0x000ea80000300800 */
[----:B------:R-:W2:Y:S04]  /*114cb0*/  LDL.LU R29, [R1+0x9e0] ;  /* 0x0009e000011d7983 */ /* 0x000ea80000300800 */
[----:B0-----:R-:W2:Y:S04]  /*114cc0*/  LDL.LU R17, [R1+0x9e4] ;  /* 0x0009e40001117983 */ /* 0x001ea80000300800 */
[----:B------:R0:W-:Y:S04]  /*114cd0*/  STL [R1+0x2808], R13 ;  /* 0x0028080d01007387 */ /* 0x0001e80000100800 */
[----:B------:R-:W-:Y:S01]  /*114ce0*/  STL.64 [R1+0x5e58], R6 ;  /* 0x005e580601007387 */ /* 0x000fe20000100a00 */
[----:B0-----:R-:W-:-:S05]  /*114cf0*/  IMAD.X R13, R15, 0x1, R8, P6 ;  /* 0x000000010f0d7824 */ /* 0x001fca00030e0608 */
[----:B------:R0:W-:Y:S04]  /*114d00*/  STL.64 [R1+0x11d8], R12 ;  /* 0x0011d80c01007387 */ /* 0x0001e80000100a00 */
[----:B0-----:R-:W2:Y:S01]  /*114d10*/  LDL.LU.64 R12, [R1+0x5e70] ;  /* 0x005e7000010c7983 */ /* 0x001ea20000300a00 */
[----:B----4-:R-:W-:Y:S02]  /*114d20*/  F2FP.SATFINITE.E4M3.F32.PACK_AB_MERGE_C R7, R5, R4, RZ ;  /* 0x000000040507723e */ /* 0x010fe400048070ff */
[----:B------:R-:W-:Y:S02]  /*114d30*/  IADD3 R4, P6, PT, R18, R9, RZ ;  /* 0x0000000912047210 */ /* 0x000fe40007fde0ff */
[----:B------:R-:W-:-:S03]  /*114d40*/  F2FP.SATFINITE.E4M3.F32.PACK_AB_MERGE_C R6, R25, R26, RZ ;  /* 0x0000001a1906723e */ /* 0x000fc600048070ff */
[----:B------:R-:W-:Y:S01]  /*114d50*/  IMAD.X R5, R15, 0x1, R10, P6 ;  /* 0x000000010f057824 */ /* 0x000fe200030e060a */
[----:B------:R-:W-:Y:S04]  /*114d60*/  STL [R1+0x148], R7 ;  /* 0x0001480701007387 */ /* 0x000fe80000100800 */
[----:B------:R0:W-:Y:S04]  /*114d70*/  STL [R1+0x2768], R6 ;  /* 0x0027680601007387 */ /* 0x0001e80000100800 */
[----:B------:R1:W-:Y:S04]  /*114d80*/  STL.64 [R1+0x11d0], R4 ;  /* 0x0011d00401007387 */ /* 0x0003e80000100a00 */
[----:B0-----:R-:W4:Y:S04]  /*114d90*/  LDL.LU R6, [R1+0x9f0] ;  /* 0x0009f00001067983 */ /* 0x001f280000300800 */
[----:B------:R-:W4:Y:S01]  /*114da0*/  LDL.LU R7, [R1+0x9f4] ;  /* 0x0009f40001077983 */ /* 0x000f220000300800 */
[----:B-1----:R-:W-:-:S05]  /*114db0*/  F2FP.SATFINITE.E4M3.F32.PACK_AB_MERGE_C R4, R21, R22, RZ ;  /* 0x000000161504723e */ /* 0x002fca00048070ff */
[----:B------:R3:W-:Y:S04]  /*114dc0*/  STL [R1+0x138], R4 ;  /* 0x0001380401007387 */ /* 0x0007e80000100800 */
[----:B------:R-:W4:Y:S04]  /*114dd0*/  LDL.LU R26, [R1+0x9f8] ;  /* 0x0009f800011a7983 */ /* 0x000f280000300800 */
[----:B------:R-:W4:Y:S01]  /*114de0*/  LDL.LU R25, [R1+0x9fc] ;  /* 0x0009fc0001197983 */ /* 0x000f220000300800 */
[----:B---3--:R-:W-:-:S05]  /*114df0*/  F2FP.SATFINITE.E4M3.F32.PACK_AB_MERGE_C R4, R27, R16, RZ ;  /* 0x000000101b04723e */ /* 0x008fca00048070ff */
[----:B------:R0:W-:Y:S04]  /*114e00*/  STL [R1+0x13c], R4 ;  /* 0x00013c0401007387 */ /* 0x0001e80000100800 */
[----:B------:R-:W3:Y:S04]  /*114e10*/  LDL.LU R22, [R1+0xa00] ;  /* 0x000a000001167983 */ /* 0x000ee80000300800 */
[----:B------:R-:W3:Y:S01]  /*114e20*/  LDL.LU R21, [R1+0xa04] ;  /* 0x000a040001157983 */ /* 0x000ee20000300800 */
[----:B0-----:R-:W-:-:S03]  /*114e30*/  IADD3 R4, P6, PT, R18, R11, RZ ;  /* 0x0000000b12047210 */ /* 0x001fc60007fde0ff */
[----:B------:R-:W-:Y:S02]  /*114e40*/  STL.64 [R1+0x5e50], R10 ;  /* 0x005e500a01007387 */ /* 0x000fe40000100a00 */
[----:B--2---:R-:W-:-:S05]  /*114e50*/  IMAD.X R5, R15, 0x1, R12, P6 ;  /* 0x000000010f057824 */ /* 0x004fca00030e060c */
[----:B------:R0:W-:Y:S04]  /*114e60*/  STL.64 [R1+0x11c8], R4 ;  /* 0x0011c80401007387 */ /* 0x0001e80000100a00 */
[----:B0-----:R-:W2:Y:S01]  /*114e70*/  LDL.LU.64 R4, [R1+0x5e68] ;  /* 0x005e680001047983 */ /* 0x001ea20000300a00 */
[----:B------:R-:W-:Y:S01]  /*114e80*/  IADD3 R10, P6, PT, R18, R13, RZ ;  /* 0x0000000d120a7210 */ /* 0x000fe20007fde0ff */
[----:B------:R-:W-:Y:S02]  /*114e90*/  IMAD.MOV.U32 R11, RZ, RZ, R15 ;  /* 0x000000ffff0b7224 */ /* 0x000fe400078e000f */
[----:B------:R-:W3:Y:S02]  /*114ea0*/  LDL.LU R16, [R1+0xa08] ;  /* 0x000a080001107983 */ /* 0x000ee40000300800 */
[----:B------:R-:W-:-:S02]  /*114eb0*/  IMAD.X R11, R11, 0x1, R14, P6 ;  /* 0x000000010b0b7824 */ /* 0x000fc400030e060e */
[----:B------:R-:W3:Y:S04]  /*114ec0*/  LDL.LU R15, [R1+0xa0c] ;  /* 0x000a0c00010f7983 */ /* 0x000ee80000300800 */
[----:B------:R-:W3:Y:S01]  /*114ed0*/  LDL.LU R27, [R1+0xa10] ;  /* 0x000a1000011b7983 */ /* 0x000ee20000300800 */
[----:B------:R-:W-:-:S03]  /*114ee0*/  F2FP.SATFINITE.E4M3.F32.PACK_AB_MERGE_C R2, R3, R2, RZ ;  /* 0x000000020302723e */ /* 0x000fc600048070ff */
[----:B------:R-:W3:Y:S04]  /*114ef0*/  LDL.LU R18, [R1+0xa14] ;  /* 0x000a140001127983 */ /* 0x000ee80000300800 */
[----:B------:R0:W-:Y:S01]  /*114f00*/  STL.64 [R1+0x5e48], R12 ;  /* 0x005e480c01007387 */ /* 0x0001e20000100a00 */
[----:B------:R-:W-:-:S03]  /*114f10*/  F2FP.SATFINITE.E4M3.F32.PACK_AB_MERGE_C R3, R17, R29, RZ ;  /* 0x0000001d1103723e */ /* 0x000fc600048070ff */
[----:B0-----:R-:W3:Y:S04]  /*114f20*/  LDL.LU R12, [R1+0x9e8] ;  /* 0x0009e800010c7983 */ /* 0x001ee80000300800 */
[----:B------:R-:W3:Y:S04]  /*114f30*/  LDL.LU R13, [R1+0x9ec] ;  /* 0x0009ec00010d7983 */ /* 0x000ee80000300800 */
[----:B------:R0:W-:Y:S04]  /*114f40*/  STL.64 [R1+0x11c0], R10 ;  /* 0x0011c00a01007387 */ /* 0x0001e80000100a00 */
[----:B------:R1:W-:Y:S01]  /*114f50*/  STL [R1+0x360], R2 ;  /* 0x0003600201007387 */ /* 0x0003e20000100800 */
[----:B0-----:R-:W-:-:S02]  /*114f60*/  F2FP.SATFINITE.E4M3.F32.PACK_AB_MERGE_C R10, R24, R28, RZ ;  /* 0x0000001c180a723e */ /* 0x001fc400048070ff */
[----:B-1----:R-:W-:-:S03]  /*114f70*/  SHF.R.S32.HI R2, RZ, 0x1f, R20 ;  /* 0x0000001fff027819 */ /* 0x002fc60000011414 */
[----:B------:R0:W-:Y:S04]  /*114f80*/  STL [R1+0x368], R10 ;  /* 0x0003680a01007387 */ /* 0x0001e80000100800 */
[----:B0-----:R-:W3:Y:S04]  /*114f90*/  LDL.LU R10, [R1+0xa18] ;  /* 0x000a1800010a7983 */ /* 0x001ee80000300800 */
[----:B------:R-:W-:Y:S04]  /*114fa0*/  STL [R1+0x244], R3 ;  /* 0x0002440301007387 */ /* 0x000fe80000100800 */
[----:B------:R-:W3:Y:S04]  /*114fb0*/  LDL.LU R11, [R1+0xa1c] ;  /* 0x000a1c00010b7983 */ /* 0x000ee80000300800 */
[----:B------:R2:W-:Y:S04]  /*114fc0*/  STL [R1+0xc], R2 ;  /* 0x00000c0201007387 */ /* 0x0005e80000100800 */
[----:B------:R-:W3:Y:S04]  /*114fd0*/  LDL.LU R28, [R1+0xa20] ;  /* 0x000a2000011c7983 */ /* 0x000ee80000300800 */
[----:B------:R-:W3:Y:S01]  /*114fe0*/  LDL.LU R24, [R1+0xa24] ;  /* 0x000a240001187983 */ /* 0x000ee20000300800 */
[----:B--2---:R-:W-:-:S03]  /*114ff0*/  IADD3 R2, P6, PT, R20, R4, RZ ;  /* 0x0000000414027210 */ /* 0x004fc60007fde0ff */
[----:B------:R0:W-:Y:S04]  /*115000*/  STL [R1+0x5e40], R4 ;  /* 0x005e400401007387 */ /* 0x0001e80000100800 */
[----:B0-----:R-:W2:Y:S02]  /*115010*/  LDL.LU R4, [R1+0xc] ;  /* 0x00000c0001047983 */ /* 0x001ea40000300800 */
[----:B--2---:R-:W-:-:S05]  /*115020*/  IMAD.X R3, R4, 0x1, R23, P6 ;  /* 0x0000000104037824 */ /* 0x004fca00030e0617 */
[----:B------:R0:W-:Y:S04]  /*115030*/  STL.64 [R1+0x11b8], R2 ;  /* 0x0011b80201007387 */ /* 0x0001e80000100a00 */
[----:B0-----:R-:W2:Y:S01]  /*115040*/  LDL.LU.64 R2, [R1+0x5e60] ;  /* 0x005e600001027983 */ /* 0x001ea20000300a00 */
[----:B---3--:R-:W-:Y:S02]  /*115050*/  F2FP.SATFINITE.E4M3.F32.PACK_AB_MERGE_C R13, R13, R12, RZ ;  /* 0x0000000c0d0d723e */ /* 0x008fe400048070ff */
[----:B----4-:R-:W-:Y:S01]  /*115060*/  F2FP.SATFINITE.E4M3.F32.PACK_AB_MERGE_C R6, R7, R6, RZ ;  /* 0x000000060706723e */ /* 0x010fe200048070ff */
[----:B------:R-:W3:Y:S04]  /*115070*/  LDL.LU R29, [R1+0xa28] ;  /* 0x000a2800011d7983 */ /* 0x000ee80000300800 */
[----:B------:R-:W3:Y:S04]  /*115080*/  LDL.LU R17, [R1+0xa2c] ;  /* 0x000a2c0001117983 */ /* 0x000ee80000300800 */
[----:B------:R-:W4:Y:S04]  /*115090*/  LDL.LU R12, [R1+0xd90] ;  /* 0x000d9000010c7983 */ /* 0x000f280000300800 */
[----:B------:R0:W-:Y:S04]  /*1150a0*/  STL [R1+0x31c], R13 ;  /* 0x00031c0d01007387 */ /* 0x0001e80000100800 */
[----:B0-----:R-:W4:Y:S04]  /*1150b0*/  LDL.LU R13, [R1+0xd94] ;  /* 0x000d9400010d7983 */ /* 0x001f280000300800 */
[----:B------:R2:W-:Y:S02]  /*1150c0*/  STL [R1+0x234], R6 ;  /* 0x0002340601007387 */ /* 0x0005e40000100800 */
[----:B--2---:R-:W-:-:S05]  /*1150d0*/  IADD3 R6, P6, PT, R20, R3, RZ ;  /* 0x0000000314067210 */ /* 0x004fca0007fde0ff */
[----:B------:R-:W-:-:S05]  /*1150e0*/  IMAD.X R7, R4, 0x1, R2, P6 ;  /* 0x0000000104077824 */ /* 0x000fca00030e0602 */
[----:B------:R0:W-:Y:S02]  /*1150f0*/  STL.64 [R1+0x11b0], R6 ;  /* 0x0011b00601007387 */ /* 0x0001e40000100a00 */
[----:B0-----:R-:W-:Y:S02]  /*115100*/  F2FP.SATFINITE.E4M3.F32.PACK_AB_MERGE_C R7, R25, R26, RZ ;  /* 0x0000001a1907723e */ /* 0x001fe400048070ff */
[----:B------:R-:W-:Y:S02]  /*115110*/  F2FP.SATFINITE.E4M3.F32.PACK_AB_MERGE_C R6, R21, R22, RZ ;  /* 0x000000161506723e */ /* 0x000fe400048070ff */
[----:B------:R-:W2:Y:S04]  /*115120*/  LDL.LU R21, [R1+0xd9c] ;  /* 0x000d9c0001157983 */ /* 0x000ea80000300800 */
[----:B------:R-:W-:Y:S04]  /*115130*/  STL [R1+0x238], R7 ;  /* 0x0002380701007387 */ /* 0x000fe80000100800 */
[----:B------:R-:W2:Y:S04]  /*115140*/  LDL.LU R22, [R1+0xd84] ;  /* 0x000d840001167983 */ /* 0x000ea80000300800 */
[----:B------:R0:W-:Y:S02]  /*115150*/  STL [R1+0x224], R6 ;  /* 0x0002240601007387 */ /* 0x0001e40000100800 */
[----:B0-----:R-:W-:-:S05]  /*115160*/  IADD3 R6, P6, PT, R20, R0, RZ ;  /* 0x0000000014067210 */ /* 0x001fca0007fde0ff */
[----:B------:R-:W-:-:S05]  /*115170*/  IMAD.X R7, R4, 0x1, R19, P6 ;  /* 0x0000000104077824 */ /* 0x000fca00030e0613 */
[----:B------:R0:W-:Y:S04]  /*115180*/  STL.64 [R1+0x11a8], R6 ;  /* 0x0011a80601007387 */ /* 0x0001e80000100a00 */
[----:B0-----:R-:W2:Y:S01]  /*115190*/  LDL.LU.64 R6, [R1+0x5e58] ;  /* 0x005e580001067983 */ /* 0x001ea20000300a00 */
[----:B------:R-:W-:Y:S02]  /*1151a0*/  IADD3 R26, P6, PT, R20, R5, RZ ;  /* 0x00000005141a7210 */ /* 0x000fe40007fde0ff */
[----:B------:R-:W-:Y:S02]  /*1151b0*/  F2FP.SATFINITE.E4M3.F32.PACK_AB_MERGE_C R15, R15, R16, RZ ;  /* 0x000000100f0f723e */ /* 0x000fe400048070ff */
[----:B------:R-:W-:Y:S01]  /*1151c0*/  F2FP.SATFINITE.E4M3.F32.PACK_AB_MERGE_C R18, R18, R27, RZ ;  /* 0x0000001b1212723e */ /* 0x000fe200048070ff */
[----:B------:R-:W3:Y:S01]  /*1151d0*/  LDL.LU R16, [R1+0xd8c] ;  /* 0x000d8c0001107983 */ /* 0x000ee20000300800 */
[----:B------:R-:W-:-:S03]  /*1151e0*/  F2FP.SATFINITE.E4M3.F32.PACK_AB_MERGE_C R11, R11, R10, RZ ;  /* 0x0000000a0b0b723e */ /* 0x000fc600048070ff */
[----:B------:R-:W-:Y:S04]  /*1151f0*/  STL [R1+0x228], R15 ;  /* 0x0002280f01007387 */ /* 0x000fe80000100800 */
[----:B------:R0:W-:Y:S01]  /*115200*/  STL [R1+0x5af0], R18 ;  /* 0x005af01201007387 */ /* 0x0001e20000100800 */
[----:B------:R-:W-:-:S03]  /*115210*/  F2FP.SATFINITE.E4M3.F32.PACK_AB_MERGE_C R24, R24, R28, RZ ;  /* 0x0000001c1818723e */ /* 0x000fc600048070ff */
[----:B0-----:R-:W3:Y:S01]  /*115220*/  LDL.LU R18, [R1+0xd88] ;  /* 0x000d880001127983 */ /* 0x001ee20000300800 */
[----:B--2---:R-:W-:Y:S01]  /*115230*/  IMAD.X R27, R4, 0x1, R6, P6 ;  /* 0x00000001041b7824 */ /* 0x004fe200030e0606 */
[----:B------:R-:W-:-:S04]  /*115240*/  IADD3 R10, P6, PT, R20, R7, RZ ;  /* 0x00000007140a7210 */ /* 0x000fc80007fde0ff */
[----:B------:R0:W-:Y:S04]  /*115250*/  STL.64 [R1+0x11a0], R26 ;  /* 0x0011a01a01007387 */ /* 0x0001e80000100a00 */
[----:B0-----:R-:W2:Y:S04]  /*115260*/  LDL.LU R26, [R1+0xa50] ;  /* 0x000a5000011a7983 */ /* 0x001ea80000300800 */
[----:B------:R-:W2:Y:S04]  /*115270*/  LDL.LU R25, [R1+0xa54] ;  /* 0x000a540001197983 */ /* 0x000ea80000300800 */
[----:B------:R-:W2:Y:S04]  /*115280*/  LDL.LU R15, [R1+0xa58] ;  /* 0x000a5800010f7983 */ /* 0x000ea80000300800 */
[----:B------:R-:W2:Y:S04]  /*115290*/  LDL.LU R27, [R1+0xa5c] ;  /* 0x000a5c00011b7983 */ /* 0x000ea80000300800 */
[----:B------:R0:W-:Y:S04]  /*1152a0*/  STL [R1+0x210], R11 ;  /* 0x0002100b01007387 */ /* 0x0001e80000100800 */
[----:B------:R1:W-:Y:S04]  /*1152b0*/  STL.64 [R1+0x5e30], R6 ;  /* 0x005e300601007387 */ /* 0x0003e80000100a00 */
[----:B------:R-:W-:Y:S01]  /*1152c0*/  STL [R1+0x1f0], R24 ;  /* 0x0001f01801007387 */ /* 0x000fe20000100800 */
[----:B0-----:R-:W-:-:S03]  /*1152d0*/  IMAD.X R11, R4, 0x1, R8, P6 ;  /* 0x00000001040b7824 */ /* 0x001fc600030e0608 */
[----:B-1----:R-:W2:Y:S04]  /*1152e0*/  LDL.LU R6, [R1+0xd80] ;  /* 0x000d800001067983 */ /* 0x002ea80000300800 */
[----:B------:R-:W2:Y:S04]  /*1152f0*/  LDL R7, [R1+0x38] ;  /* 0x0000380001077983 */ /* 0x000ea80000100800 */
[----:B------:R0:W-:Y:S04]  /*115300*/  STL.64 [R1+0x1198], R10 ;  /* 0x0011980a01007387 */ /* 0x0001e80000100a00 */
[----:B0-----:R-:W2:Y:S01]  /*115310*/  LDL.LU.64 R10, [R1+0x5e50] ;  /* 0x005e5000010a7983 */ /* 0x001ea20000300a00 */
[----:B---3--:R-:W-:-:S02]  /*115320*/  F2FP.SATFINITE.E4M3.F32.PACK_AB_MERGE_C R17, R17, R29, RZ ;  /* 0x0000001d1111723e */ /* 0x008fc400048070ff */
[----:B----4-:R-:W-:Y:S01]  /*115330*/  F2FP.SATFINITE.E4M3.F32.PACK_AB_MERGE_C R13, R13, R12, RZ ;  /* 0x0000000c0d0d723e */ /* 0x010fe200048070ff */
[----:B------:R-:W3:Y:S01]  /*115340*/  LDL.LU R28, [R1+0xa60] ;  /* 0x000a6000011c7983 */ /* 0x000ee20000300800 */
[----:B------:R-:W-:-:S03]  /*115350*/  IADD3 R12, P6, PT, R20, R9, RZ ;  /* 0x00000009140c7210 */ /* 0x000fc60007fde0ff */
[----:B------:R-:W3:Y:S04]  /*115360*/  LDL.LU R24, [R1+0xa64] ;  /* 0x000a640001187983 */ /* 0x000ee80000300800 */
[----:B------:R0:W-:Y:S04]  /*115370*/  STL [R1+0x1f8], R17 ;  /* 0x0001f81101007387 */ /* 0x0001e80000100800 */
[----:B------:R-:W4:Y:S04]  /*115380*/  LDL.LU R29, [R1+0xa68] ;  /* 0x000a6800011d7983 */ /* 0x000f280000300800 */
[----:B0-----:R-:W4:Y:S04]  /*115390*/  LDL.LU R17, [R1+0xa6c] ;  /* 0x000a6c0001117983 */ /* 0x001f280000300800 */
[----:B------:R-:W-:Y:S04]  /*1153a0*/  STL [R1+0x1d0], R13 ;  /* 0x0001d00d01007387 */ /* 0x000fe80000100800 */
[----:B------:R0:W-:Y:S04]  /*1153b0*/  STL.64 [R1+0x5e38], R8 ;  /* 0x005e380801007387 */ /* 0x0001e80000100a00 */
[----:B0-----:R-:W3:Y:S01]  /*1153c0*/  LDL.LU R9, [R1+0xd98] ;  /* 0x000d980001097983 */ /* 0x001ee20000300800 */
[----:B--2---:R-:W-:-:S05]  /*1153d0*/  IMAD.X R13, R4, 0x1, R10, P6 ;  /* 0x00000001040d7824 */ /* 0x004fca00030e060a */
[----:B------:R0:W-:Y:S04]  /*1153e0*/  STL.64 [R1+0x1190], R12 ;  /* 0x0011900c01007387 */ /* 0x0001e80000100a00 */
[----:B0-----:R-:W2:Y:S01]  /*1153f0*/  LDL.LU.64 R12, [R1+0x5e48] ;  /* 0x005e4800010c7983 */ /* 0x001ea20000300a00 */
[----:B------:R-:W-:Y:S02]  /*115400*/  IADD3 R8, P6, PT, R20, R11, RZ ;  /* 0x0000000b14087210 */ /* 0x000fe40007fde0ff */
[----:B------:R-:W-:Y:S02]  /*115410*/  F2FP.SATFINITE.E4M3.F32.PACK_AB_MERGE_C R6, R22, R6, RZ ;  /* 0x000000061606723e */ /* 0x000fe400048070ff */
[----:B---3--:R-:W-:-:S05]  /*115420*/  F2FP.SATFINITE.E4M3.F32.PACK_AB_MERGE_C R21, R21, R9, RZ ;  /* 0x000000091515723e */ /* 0x008fca00048070ff */
[----:B------:R-:W-:Y:S04]  /*115430*/  STL [R1+0x5ce8], R21 ;  /* 0x005ce81501007387 */ /* 0x000fe80000100800 */
[----:B------:R-:W-:Y:S01]  /*115440*/  STL [R1+0x1ac], R6 ;  /* 0x0001ac0601007387 */ /* 0x000fe20000100800 */
[----:B--2---:R-:W-:-:S05]  /*115450*/  IMAD.X R9, R4, 0x1, R12, P6 ;  /* 0x0000000104097824 */ /* 0x004fca00030e060c */
[----:B------:R0:W-:Y:S04]  /*115460*/  STL.64 [R1+0x1180], R8 ;  /* 0x0011800801007387 */ /* 0x0001e80000100a00 */
[----:B------:R-:W2:Y:S01]  /*115470*/  LDL.LU R22, [R1+0xa70] ;  /* 0x000a700001167983 */ /* 0x000ea20000300800 */
[----:B0-----:R-:W-:-:S03]  /*115480*/  IADD3 R8, P6, PT, R20, R13, RZ ;  /* 0x0000000d14087210 */ /* 0x001fc60007fde0ff */
[----:B------:R-:W2:Y:S02]  /*115490*/  LDL.LU R20, [R1+0xa74] ;  /* 0x000a740001147983 */ /* 0x000ea40000300800 */
[----:B------:R-:W-:Y:S02]  /*1154a0*/  IMAD.X R9, R4, 0x1, R14, P6 ;  /* 0x0000000104097824 */ /* 0x000fe400030e060e */
[----:B------:R-:W3:Y:S01]  /*1154b0*/  LDL.LU R4, [R1+0x5e40] ;  /* 0x005e400001047983 */ /* 0x000ee20000300800 */
[----:B------:R-:W-:-:S03]  /*1154c0*/  F2FP.SATFINITE.E4M3.F32.PACK_AB_MERGE_C R26, R25, R26, RZ ;  /* 0x0000001a191a723e */ /* 0x000fc600048070ff */
[----:B------:R-:W2:Y:S04]  /*1154d0*/  LDL.LU R6, [R1+0xa7c] ;  /* 0x000a7c0001067983 */ /* 0x000ea80000300800 */
[----:B------:R0:W-:Y:S01]  /*1154e0*/  STL.64 [R1+0x1188], R8 ;  /* 0x0011880801007387 */ /* 0x0001e20000100a00 */
[----:B------:R-:W-:Y:S02]  /*1154f0*/  F2FP.SATFINITE.E4M3.F32.PACK_AB_MERGE_C R25, R27, R15, RZ ;  /* 0x0000000f1b19723e */ /* 0x000fe400048070ff */
[----:B------:R-:W-:Y:S02]  /*115500*/  SHF.R.S32.HI R21, RZ, 0x1f, R7 ;  /* 0x0000001fff157819 */ /* 0x000fe40000011407 */
[----:B0-----:R-:W-:Y:S02]  /*115510*/  F2FP.SATFINITE.E4M3.F32.PACK_AB_MERGE_C R8, R16, R18, RZ ;  /* 0x000000121008723e */ /* 0x001fe400048070ff */
[----:B------:R-:W2:Y:S04]  /*115520*/  LDL.LU R18, [R1+0xa88] ;  /* 0x000a880001127983 */ /* 0x000ea80000300800 */
[----:B------:R-:W2:Y:S04]  /*115530*/  LDL.LU R16, [R1+0xa8c] ;  /* 0x000a8c0001107983 */ /* 0x000ea80000300800 */
[----:B------:R-:W-:Y:S04]  /*115540*/  STL [R1+0x14c], R8 ;  /* 0x00014c0801007387 */ /* 0x000fe80000100800 */
[----:B------:R-:W-:Y:S04]  /*115550*/  STL [R1+0x5d98], R26 ;  /* 0x005d981a01007387 */ /* 0x000fe80000100800 */
[----:B------:R-:W2:Y:S04]  /*115560*/  LDL.LU R15, [R1+0xa90] ;  /* 0x000a9000010f7983 */ /* 0x000ea80000300800 */
[----:B------:R-:W2:Y:S04]  /*115570*/  LDL.LU R27, [R1+0xa94] ;  /* 0x000a9400011b7983 */ /* 0x000ea80000300800 */
[----:B------:R0:W-:Y:S04]  /*115580*/  STL [R1+0x5ba0], R25 ;  /* 0x005ba01901007387 */ /* 0x0001e80000100800 */
[----:B0-----:R-:W2:Y:S04]  /*115590*/  LDL.LU R25, [R1+0xa84] ;  /* 0x000a840001197983 */ /* 0x001ea80000300800 */
[----:B------:R-:W-:Y:S04]  /*1155a0*/  STL [R1+0xc], R21 ;  /* 0x00000c1501007387 */ /* 0x000fe80000100800 */
[----:B------:R0:W-:Y:S01]  /*1155b0*/  STL [R1+0x5e28], R23 ;  /* 0x005e281701007387 */ /* 0x0001e20000100800 */
[----:B---3--:R-:W-:-:S05]  /*1155c0*/  IADD3 R8, P6, PT, R7, R4, RZ ;  /* 0x0000000407087210 */ /* 0x008fca0007fde0ff */
[----:B------:R-:W-:Y:S02]  /*1155d0*/  IMAD.X R9, R21, 0x1, R23, P6 ;  /* 0x0000000115097824 */ /* 0x000fe400030e0617 */
[----:B0-----:R-:W3:Y:S04]  /*1155e0*/  LDL.LU R23, [R1+0xc] ;  /* 0x00000c0001177983 */ /* 0x001ee80000300800 */
[----:B------:R0:W-:Y:S04]  /*1155f0*/  STL.64 [R1+0x1168], R8 ;  /* 0x0011680801007387 */ /* 0x0001e80000100a00 */
[----:B------:R-:W2:Y:S01]  /*115600*/  LDL.LU R26, [R1+0xaa0] ;  /* 0x000aa000011a7983 */ /* 0x000ea20000300800 */
[----:B0-----:R-:W-:-:S02]  /*115610*/  F2FP.SATFINITE.E4M3.F32.PACK_AB_MERGE_C R9, R24, R28, RZ ;  /* 0x0000001c1809723e */ /* 0x001fc400048070ff */
[----:B----4-:R-:W-:-:S03]  /*115620*/  F2FP.SATFINITE.E4M3.F32.PACK_AB_MERGE_C R8, R17, R29, RZ ;  /* 0x0000001d1108723e */ /* 0x010fc600048070ff */
[----:B------:R-:W-:Y:S04]  /*115630*/  STL [R1+0x2754], R9 ;  /* 0x0027540901007387 */ /* 0x000fe80000100800 */
[----:B------:R-:W4:Y:S04]  /*115640*/  LDL.LU R21, [R1+0xaa4] ;  /* 0x000aa40001157983 */ /* 0x000f280000300800 */
[----:B------:R0:W-:Y:S04]  /*115650*/  STL [R1+0x2758], R8 ;  /* 0x0027580801007387 */ /* 0x0001e80000100800 */
[----:B------:R-:W2:Y:S04]  /*115660*/  LDL.LU R29, [R1+0xaa8] ;  /* 0x000aa800011d7983 */ /* 0x000ea80000300800 */
[----:B------:R-:W2:Y:S01]  /*115670*/  LDL.LU R17, [R1+0xaac] ;  /* 0x000aac0001117983 */ /* 0x000ea20000300800 */
[----:B0-----:R-:W-:-:S05]  /*115680*/  IADD3 R8, P6, PT, R7, R3, RZ ;  /* 0x0000000307087210 */ /* 0x001fca0007fde0ff */
[----:B---3--:R-:W-:-:S05]  /*115690*/  IMAD.X R9, R23, 0x1, R2, P6 ;  /* 0x0000000117097824 */ /* 0x008fca00030e0602 */
[----:B------:R0:W-:Y:S04]  /*1156a0*/  STL.64 [R1+0x1160], R8 ;  /* 0x0011600801007387 */ /* 0x0001e80000100a00 */
[----:B0-----:R-:W3:Y:S04]  /*1156b0*/  LDL.LU.64 R8, [R1+0x5e38] ;  /* 0x005e380001087983 */ /* 0x001ee80000300a00 */
[----:B------:R-:W3:Y:S04]  /*1156c0*/  LDL.LU R28, [R1+0xac0] ;  /* 0x000ac000011c7983 */ /* 0x000ee80000300800 */
[----:B------:R-:W3:Y:S04]  /*1156d0*/  LDL.LU R24, [R1+0xac4] ;  /* 0x000ac40001187983 */ /* 0x000ee80000300800 */
[----:B------:R0:W-:Y:S04]  /*1156e0*/  STL.64 [R1+0x5e18], R2 ;  /* 0x005e180201007387 */ /* 0x0001e80000100a00 */
[----:B0-----:R-:W3:Y:S01]  /*1156f0*/  LDL.LU R2, [R1+0xa78] ;  /* 0x000a780001027983 */ /* 0x001ee20000300800 */
[----:B--2---:R-:W-:-:S03]  /*115700*/  F2FP.SATFINITE.E4M3.F32.PACK_AB_MERGE_C R20, R20, R22, RZ ;  /* 0x000000161414723e */ /* 0x004fc600048070ff */
[----:B------:R-:W2:Y:S04]  /*115710*/  LDL.LU R3, [R1+0xa80] ;  /* 0x000a800001037983 */ /* 0x000ea80000300800 */
[----:B------:R-:W2:Y:S04]  /*115720*/  LDL.LU R22, [R1+0xac8] ;  /* 0x000ac80001167983 */ /* 0x000ea80000300800 */
[----:B------:R0:W-:Y:S04]  /*115730*/  STL [R1+0x2888], R20 ;  /* 0x0028881401007387 */ /* 0x0001e80000100800 */
[----:B0-----:R-:W4:Y:S04]  /*115740*/  LDL.LU R20, [R1+0xacc] ;  /* 0x000acc0001147983 */ /* 0x001f280000300800 */
[----:B------:R0:W-:Y:S01]  /*115750*/  STL [R1+0x5e2c], R0 ;  /* 0x005e2c0001007387 */ /* 0x0001e20000100800 */
[----:B---3--:R-:W-:-:S02]  /*115760*/  F2FP.SATFINITE.E4M3.F32.PACK_AB_MERGE_C R2, R6, R2, RZ ;  /* 0x000000020602723e */ /* 0x008fc400048070ff */
[----:B------:R-:W-:-:S03]  /*115770*/  IADD3 R6, P6, PT, R7, R0, RZ ;  /* 0x0000000007067210 */ /* 0x000fc60007fde0ff */
[----:B------:R-:W-:Y:S04]  /*115780*/  STL [R1+0x288c], R2 ;  /* 0x00288c0201007387 */ /* 0x000fe80000100800 */
[----:B0-----:R-:W3:Y:S01]  /*115790*/  LDL.LU R0, [R1+0x38] ;  /* 0x0000380001007983 */ /* 0x001ee20000300800 */
[----:B------:R-:W-:Y:S01]  /*1157a0*/  IMAD.X R7, R23, 0x1, R19, P6 ;  /* 0x0000000117077824 */ /* 0x000fe200030e0613 */
[----:B--2---:R-:W-:-:S04]  /*1157b0*/  F2FP.SATFINITE.E4M3.F32.PACK_AB_MERGE_C R25, R25, R3, RZ ;  /* 0x000000031919723e */ /* 0x004fc800048070ff */
[----:B------:R0:W-:Y:S01]  /*1157c0*/  STL.64 [R1+0x1148], R6 ;  /* 0x0011480601007387 */ /* 0x0001e20000100a00 */
[----:B------:R-:W-:-:S03]  /*1157d0*/  F2FP.SATFINITE.E4M3.F32.PACK_AB_MERGE_C R16, R16, R18, RZ ;  /* 0x000000121010723e */ /* 0x000fc600048070ff */
[----:B0-----:R-:W2:Y:S04]  /*1157e0*/  LDL.LU.64 R6, [R1+0x5e30] ;  /* 0x005e300001067983 */ /* 0x001ea80000300a00 */
[----:B------:R-:W-:Y:S04]  /*1157f0*/  STL [R1+0x2854], R25 ;  /* 0x0028541901007387 */ /* 0x000fe80000100800 */
[----:B------:R0:W-:Y:S04]  /*115800*/  STL.64 [R1+0x5e20], R4 ;  /* 0x005e200401007387 */ /* 0x0001e80000100a00 */
[----:B------:R-:W-:Y:S04]  /*115810*/  STL [R1+0x2868], R16 ;  /* 0x0028681001007387 */ /* 0x000fe80000100800 */
[----:B0-----:R-:W4:Y:S01]  /*115820*/  LDL.LU R4, [R1+0xa98] ;  /* 0x000a980001047983 */ /* 0x001f220000300800 */
[----:B---3--:R-:W-:-:S03]  /*115830*/  IADD3 R2, P6, PT, R0, R5, RZ ;  /* 0x0000000500027210 */ /* 0x008fc60007fde0ff */
[----:B------:R-:W3:Y:S01]  /*115840*/  LDL.LU R5, [R1+0xa9c] ;  /* 0x000a9c0001057983 */ /* 0x000ee20000300800 */
[----:B------:R-:W-:Y:S01]  /*115850*/  F2FP.SATFINITE.E4M3.F32.PACK_AB_MERGE_C R15, R27, R15, RZ ;  /* 0x0000000f1b0f723e */ /* 0x000fe200048070ff */
[----:B--2---:R-:W-:-:S05]  /*115860*/  IMAD.X R3, R23, 0x1, R6, P6 ;  /* 0x0000000117037824 */ /* 0x004fca00030e0606 */
        /* <DEDUP_REMOVED lines=8> */
[----:B------:R-:W2:Y:S01]  /*1158f0*/  LDL R27, [R1+0x3c] ;  /* 0x00003c00011b7983 */ /* 0x000ea20000100800 */
[----:B----4-:R-:W-:-:S02]  /*115900*/  F2FP.SATFINITE.E4M3.F32.PACK_AB_MERGE_C R20, R20, R22, RZ ;  /* 0x000000161414723e */ /* 0x010fc400048070ff */
[----:B---3--:R-:W-:Y:S02]  /*115910*/  F2FP.SATFINITE.E4M3.F32.PACK_AB_MERGE_C R5, R5, R4, RZ ;  /* 0x000000040505723e */ /* 0x008fe400048070ff */
[----:B------:R-:W-:-:S03]  /*115920*/  IADD3 R4, P6, PT, R0, R7, RZ ;  /* 0x0000000700047210 */ /* 0x000fc60007fde0ff */
[----:B------:R0:W-:Y:S02]  /*115930*/  STL [R1+0x2834], R5 ;  /* 0x0028340501007387 */ /* 0x0001e40000100800 */
[----:B0-----:R-:W-:-:S05]  /*115940*/  IMAD.X R5, R23, 0x1, R8, P6 ;  /* 0x0000000117057824 */ /* 0x001fca00030e0608 */
[----:B------:R0:W-:Y:S02]  /*115950*/  STL.64 [R1+0x1170], R4 ;  /* 0x0011700401007387 */ /* 0x0001e40000100a00 */
[----:B0-----:R-:W-:Y:S02]  /*115960*/  F2FP.SATFINITE.E4M3.F32.PACK_AB_MERGE_C R5, R21, R26, RZ ;  /* 0x0000001a1505723e */ /* 0x001fe400048070ff */
[----:B------:R-:W-:Y:S02]  /*115970*/  F2FP.SATFINITE.E4M3.F32.PACK_AB_MERGE_C R4, R17, R29, RZ ;  /* 0x0000001d1104723e */ /* 0x000fe400048070ff */
[----:B------:R-:W3:Y:S04]  /*115980*/  LDL.LU R29, [R1+0xae0] ;  /* 0x000ae000011d7983 */ /* 0x000ee80000300800 */
[----:B------:R-:W-:Y:S04]  /*115990*/  STL [R1+0x27dc], R5 ;  /* 0x0027dc0501007387 */ /* 0x000fe80000100800 */
[----:B------:R-:W3:Y:S04]  /*1159a0*/  LDL.LU R17, [R1+0xae4] ;  /* 0x000ae40001117983 */ /* 0x000ee80000300800 */
[----:B------:R0:W-:Y:S02]  /*1159b0*/  STL [R1+0x27f8], R4 ;  /* 0x0027f80401007387 */ /* 0x0001e40000100800 */
[----:B0-----:R-:W-:-:S05]  /*1159c0*/  IADD3 R4, P6, PT, R0, R9, RZ ;  /* 0x0000000900047210 */ /* 0x001fca0007fde0ff */
[----:B------:R-:W-:-:S05]  /*1159d0*/  IMAD.X R5, R23, 0x1, R10, P6 ;  /* 0x0000000117057824 */ /* 0x000fca00030e060a */
[----:B------:R0:W-:Y:S04]  /*1159e0*/  STL.64 [R1+0x1158], R4 ;  /* 0x0011580401007387 */ /* 0x0001e80000100a00 */
[----:B------:R-:W4:Y:S04]  /*1159f0*/  LDL.LU R26, [R1+0xaf0] ;  /* 0x000af000011a7983 */ /* 0x000f280000300800 */
[----:B------:R-:W4:Y:S01]  /*115a00*/  LDL.LU R21, [R1+0xaf4] ;  /* 0x000af40001157983 */ /* 0x000f220000300800 */
[----:B0-----:R-:W-:-:S05]  /*115a10*/  F2FP.SATFINITE.E4M3.F32.PACK_AB_MERGE_C R4, R24, R28, RZ ;  /* 0x0000001c1804723e */ /* 0x001fca00048070ff */
[----:B------:R0:W-:Y:S04]  /*115a20*/  STL [R1+0x2744], R4 ;  /* 0x0027440401007387 */ /* 0x0001e80000100800 */
[----:B------:R1:W-:Y:S01]  /*115a30*/  STL.64 [R1+0x5e08], R10 ;  /* 0x005e080a01007387 */ /* 0x0003e20000100a00 */
[----:B0-----:R-:W-:-:S03]  /*115a40*/  IADD3 R4, P6, PT, R0, R11, RZ ;  /* 0x0000000b00047210 */ /* 0x001fc60007fde0ff */
[----:B------:R0:W-:Y:S02]  /*115a50*/  STL [R1+0x27c0], R20 ;  /* 0x0027c01401007387 */ /* 0x0001e40000100800 */
[----:B------:R-:W-:Y:S02]  /*115a60*/  IMAD.X R5, R23, 0x1, R12, P6 ;  /* 0x0000000117057824 */ /* 0x000fe400030e060c */
[----:B-1----:R-:W3:Y:S04]  /*115a70*/  LDL.LU R10, [R1+0xae8] ;  /* 0x000ae800010a7983 */ /* 0x002ee80000300800 */
[----:B------:R-:W3:Y:S04]  /*115a80*/  LDL.LU R11, [R1+0xaec] ;  /* 0x000aec00010b7983 */ /* 0x000ee80000300800 */
[----:B------:R-:W3:Y:S04]  /*115a90*/  LDL.LU R28, [R1+0xaf8] ;  /* 0x000af800011c7983 */ /* 0x000ee80000300800 */
[----:B------:R-:W3:Y:S04]  /*115aa0*/  LDL.LU R24, [R1+0xafc] ;  /* 0x000afc0001187983 */ /* 0x000ee80000300800 */
[----:B------:R-:W3:Y:S04]  /*115ab0*/  LDL.LU R22, [R1+0xb00] ;  /* 0x000b000001167983 */ /* 0x000ee80000300800 */
[----:B------:R1:W-:Y:S04]  /*115ac0*/  STL.64 [R1+0x1150], R4 ;  /* 0x0011500401007387 */ /* 0x0003e80000100a00 */
[----:B0-----:R-:W3:Y:S01]  /*115ad0*/  LDL.LU R20, [R1+0xb04] ;  /* 0x000b040001147983 */ /* 0x001ee20000300800 */
[----:B-1----:R-:W-:Y:S01]  /*115ae0*/  IADD3 R4, P6, PT, R0, R13, RZ ;  /* 0x0000000d00047210 */ /* 0x002fe20007fde0ff */
[----:B------:R-:W-:-:S02]  /*115af0*/  IMAD.MOV.U32 R5, RZ, RZ, R23 ;  /* 0x000000ffff057224 */ /* 0x000fc400078e0017 */
[----:B------:R-:W3:Y:S02]  /*115b00*/  LDL.LU R0, [R1+0x5e2c] ;  /* 0x005e2c0001007983 */ /* 0x000ee40000300800 */
[----:B------:R-:W-:Y:S02]  /*115b10*/  IMAD.X R5, R5, 0x1, R14, P6 ;  /* 0x0000000105057824 */ /* 0x000fe400030e060e */
[----:B------:R-:W3:Y:S04]  /*115b20*/  LDL.LU R23, [R1+0x5e28] ;  /* 0x005e280001177983 */ /* 0x000ee80000300800 */
[----:B------:R0:W-:Y:S04]  /*115b30*/  STL.64 [R1+0x5e00], R12 ;  /* 0x005e000c01007387 */ /* 0x0001e80000100a00 */
[----:B0-----:R-:W3:Y:S04]  /*115b40*/  LDL.LU R12, [R1+0xad8] ;  /* 0x000ad800010c7983 */ /* 0x001ee80000300800 */
[----:B------:R-:W3:Y:S04]  /*115b50*/  LDL.LU R13, [R1+0xadc] ;  /* 0x000adc00010d7983 */ /* 0x000ee80000300800 */
[----:B------:R0:W-:Y:S04]  /*115b60*/  STL.64 [R1+0x1140], R4 ;  /* 0x0011400401007387 */ /* 0x0001e80000100a00 */
[----:B0-----:R-:W3:Y:S01]  /*115b70*/  LDL.LU.64 R4, [R1+0x5e20] ;  /* 0x005e200001047983 */ /* 0x001ee20000300a00 */
[----:B--2---:R-:W-:-:S02]  /*115b80*/  F2FP.SATFINITE.E4M3.F32.PACK_AB_MERGE_C R3, R3, R2, RZ ;  /* 0x000000020303723e */ /* 0x004fc400048070ff */
[----:B------:R-:W-:Y:S02]  /*115b90*/  F2FP.SATFINITE.E4M3.F32.PACK_AB_MERGE_C R2, R18, R25, RZ ;  /* 0x000000191202723e */ /* 0x000fe400048070ff */
[----:B------:R-:W-:Y:S01]  /*115ba0*/  F2FP.SATFINITE.E4M3.F32.PACK_AB_MERGE_C R15, R15, R16, RZ ;  /* 0x000000100f0f723e */ /* 0x000fe200048070ff */
[----:B------:R-:W-:Y:S01]  /*115bb0*/  STL [R1+0x10c], R3 ;  /* 0x00010c0301007387 */ /* 0x000fe20000100800 */
[----:B------:R-:W-:-:S03]  /*115bc0*/  SHF.R.S32.HI R25, RZ, 0x1f, R27 ;  /* 0x0000001fff197819 */ /* 0x000fc6000001141b */
[----:B------:R3:W-:Y:S04]  /*115bd0*/  STL [R1+0x110], R2 ;  /* 0x0001100201007387 */ /* 0x0007e80000100800 */
[----:B------:R0:W-:Y:S04]  /*115be0*/  STL [R1+0x310], R15 ;  /* 0x0003100f01007387 */ /* 0x0001e80000100800 */
[----:B------:R-:W2:Y:S01]  /*115bf0*/  LDL.LU R18, [R1+0xb08] ;  /* 0x000b080001127983 */ /* 0x000ea20000300800 */
[----:B---3--:R-:W-:-:S03]  /*115c00*/  IADD3 R2, P6, PT, R27, R4, RZ ;  /* 0x000000041b027210 */ /* 0x008fc60007fde0ff */
[----:B------:R-:W2:Y:S02]  /*115c10*/  LDL.LU R27, [R1+0xb0c] ;  /* 0x000b0c00011b7983 */ /* 0x000ea40000300800 */
[----:B------:R-:W-:Y:S02]  /*115c20*/  IMAD.X R3, R25, 0x1, R23, P6 ;  /* 0x0000000119037824 */ /* 0x000fe400030e0617 */
[----:B------:R-:W3:Y:S04]  /*115c30*/  LDL.LU R16, [R1+0xb10] ;  /* 0x000b100001107983 */ /* 0x000ee80000300800 */
[----:B0-----:R-:W3:Y:S04]  /*115c40*/  LDL.LU R15, [R1+0xb14] ;  /* 0x000b1400010f7983 */ /* 0x001ee80000300800 */
[----:B------:R0:W-:Y:S04]  /*115c50*/  STL [R1+0x5df8], R4 ;  /* 0x005df80401007387 */ /* 0x0001e80000100800 */
[----:B0-----:R-:W2:Y:S04]  /*115c60*/  LDL.LU R4, [R1+0x3c] ;  /* 0x00003c0001047983 */ /* 0x001ea80000300800 */
[----:B------:R0:W-:Y:S04]  /*115c70*/  STL.64 [R1+0x1138], R2 ;  /* 0x0011380201007387 */ /* 0x0001e80000100a00 */
[----:B0-----:R-:W2:Y:S01]  /*115c80*/  LDL.LU.64 R2, [R1+0x5e18] ;  /* 0x005e180001027983 */ /* 0x001ea20000300a00 */
[----:B------:R-:W-:-:S02]  /*115c90*/  F2FP.SATFINITE.E4M3.F32.PACK_AB_MERGE_C R13, R13, R12, RZ ;  /* 0x0000000c0d0d723e */ /* 0x000fc400048070ff */
[----:B------:R-:W-:-:S03]  /*115ca0*/  F2FP.SATFINITE.E4M3.F32.PACK_AB_MERGE_C R17, R17, R29, RZ ;  /* 0x0000001d1111723e */ /* 0x000fc600048070ff */
[----:B------:R-:W-:Y:S01]  /*115cb0*/  STL [R1+0x324], R13 ;  /* 0x0003240d01007387 */ /* 0x000fe20000100800 */
[----:B------:R-:W-:-:S03]  /*115cc0*/  F2FP.SATFINITE.E4M3.F32.PACK_AB_MERGE_C R11, R11, R10, RZ ;  /* 0x0000000a0b0b723e */ /* 0x000fc600048070ff */
[----:B------:R0:W-:Y:S01]  /*115cd0*/  STL [R1+0x214], R17 ;  /* 0x0002141101007387 */ /* 0x0001e20000100800 */
[----:B----4-:R-:W-:-:S03]  /*115ce0*/  F2FP.SATFINITE.E4M3.F32.PACK_AB_MERGE_C R10, R21, R26, RZ ;  /* 0x0000001a150a723e */ /* 0x010fc600048070ff */
[----:B------:R-:W4:Y:S04]  /*115cf0*/  LDL.LU R29, [R1+0xb18] ;  /* 0x000b1800011d7983 */ /* 0x000f280000300800 */
[----:B0-----:R-:W4:Y:S01]  /*115d00*/  LDL.LU R17, [R1+0xb1c] ;  /* 0x000b1c0001117983 */ /* 0x001f220000300800 */
[----:B--2---:R-:W-:-:S05]  /*115d10*/  IADD3 R12, P6, PT, R4, R3, RZ ;  /* 0x00000003040c7210 */ /* 0x004fca0007fde0ff */
[----:B------:R-:W-:-:S05]  /*115d20*/  IMAD.X R13, R25, 0x1, R2, P6 ;  /* 0x00000001190d7824 */ /* 0x000fca00030e0602 */
[----:B------:R0:W-:Y:S04]  /*115d30*/  STL.64 [R1+0x1130], R12 ;  /* 0x0011300c01007387 */ /* 0x0001e80000100a00 */
[----:B0-----:R-:W2:Y:S04]  /*115d40*/  LDL.LU R12, [R1+0xb20] ;  /* 0x000b2000010c7983 */ /* 0x001ea80000300800 */
[----:B------:R-:W-:Y:S04]  /*115d50*/  STL [R1+0x218], R11 ;  /* 0x0002180b01007387 */ /* 0x000fe80000100800 */
[----:B------:R-:W2:Y:S04]  /*115d60*/  LDL.LU R13, [R1+0xb24] ;  /* 0x000b2400010d7983 */ /* 0x000ea80000300800 */
[----:B------:R0:W-:Y:S04]  /*115d70*/  STL [R1+0x1fc], R10 ;  /* 0x0001fc0a01007387 */ /* 0x0001e80000100800 */
[----:B------:R1:W-:Y:S01]  /*115d80*/  STL [R1+0x5df0], R0 ;  /* 0x005df00001007387 */ /* 0x0003e20000100800 */
[----:B0-----:R-:W-:-:S03]  /*115d90*/  IADD3 R10, P6, PT, R4, R0, RZ ;  /* 0x00000000040a7210 */ /* 0x001fc60007fde0ff */
[----:B-1----:R-:W2:Y:S02]  /*115da0*/  LDL.LU R0, [R1+0xbe4] ;  /* 0x000be40001007983 */ /* 0x002ea40000300800 */
[----:B------:R-:W-:Y:S02]  /*115db0*/  IMAD.X R11, R25, 0x1, R19, P6 ;  /* 0x00000001190b7824 */ /* 0x000fe400030e0613 */
[----:B------:R-:W2:Y:S04]  /*115dc0*/  LDL.LU R19, [R1+0x5e10] ;  /* 0x005e100001137983 */ /* 0x000ea80000300800 */
[----:B------:R0:W-:Y:S04]  /*115dd0*/  STL.64 [R1+0x1128], R10 ;  /* 0x0011280a01007387 */ /* 0x0001e80000100a00 */
[----:B------:R-:W4:Y:S01]  /*115de0*/  LDL.LU R26, [R1+0xbe8] ;  /* 0x000be800011a7983 */ /* 0x000f220000300800 */
[----:B0-----:R-:W-:-:S02]  /*115df0*/  F2FP.SATFINITE.E4M3.F32.PACK_AB_MERGE_C R11, R24, R28, RZ ;  /* 0x0000001c180b723e */ /* 0x001fc400048070ff */
[----:B------:R-:W-:-:S03]  /*115e00*/  F2FP.SATFINITE.E4M3.F32.PACK_AB_MERGE_C R10, R20, R22, RZ ;  /* 0x00000016140a723e */ /* 0x000fc600048070ff */
[----:B------:R-:W-:Y:S04]  /*115e10*/  STL [R1+0x200], R11 ;  /* 0x0002000b01007387 */ /* 0x000fe80000100800 */
[----:B------:R-:W4:Y:S04]  /*115e20*/  LDL.LU R21, [R1+0xbec] ;  /* 0x000bec0001157983 */ /* 0x000f280000300800 */
[----:B------:R0:W-:Y:S04]  /*115e30*/  STL [R1+0x1e4], R10 ;  /* 0x0001e40a01007387 */ /* 0x0001e80000100800 */
[----:B------:R-:W4:Y:S04]  /*115e40*/  LDL.LU R28, [R1+0xb50] ;  /* 0x000b5000011c7983 */ /* 0x000f280000300800 */
[----:B------:R-:W4:Y:S01]  /*115e50*/  LDL.LU R24, [R1+0xb54] ;  /* 0x000b540001187983 */ /* 0x000f220000300800 */
[----:B0-----:R-:W-:-:S03]  /*115e60*/  IADD3 R10, P6, PT, R4, R5, RZ ;  /* 0x00000005040a7210 */ /* 0x001fc60007fde0ff */
[----:B------:R-:W4:Y:S02]  /*115e70*/  LDL.LU R22, [R1+0xb58] ;  /* 0x000b580001167983 */ /* 0x000f240000300800 */
[----:B------:R-:W-:Y:S02]  /*115e80*/  IMAD.X R11, R25, 0x1, R6, P6 ;  /* 0x00000001190b7824 */ /* 0x000fe400030e0606 */
[----:B------:R-:W4:Y:S04]  /*115e90*/  LDL.LU R20, [R1+0xb5c] ;  /* 0x000b5c0001147983 */ /* 0x000f280000300800 */
[----:B------:R0:W-:Y:S04]  /*115ea0*/  STL [R1+0x5df4], R5 ;  /* 0x005df40501007387 */ /* 0x0001e80000100800 */
[----:B0-----:R-:W4:Y:S04]  /*115eb0*/  LDL.LU R5, [R1+0xbe0] ;  /* 0x000be00001057983 */ /* 0x001f280000300800 */
[----:B------:R0:W-:Y:S02]  /*115ec0*/  STL.64 [R1+0x1120], R10 ;  /* 0x0011200a01007387 */ /* 0x0001e40000100a00 */
[----:B0-----:R-:W-:-:S02]  /*115ed0*/  F2FP.SATFINITE.E4M3.F32.PACK_AB_MERGE_C R10, R27, R18, RZ ;  /* 0x000000121b0a723e */ /* 0x001fc400048070ff */
[----:B------:R-:W4:Y:S01]  /*115ee0*/  LDL R27, [R1+0x40] ;  /* 0x00004000011b7983 */ /* 0x000f220000100800 */
[----:B---3--:R-:W-:-:S03]  /*115ef0*/  F2FP.SATFINITE.E4M3.F32.PACK_AB_MERGE_C R18, R15, R16, RZ ;  /* 0x000000100f12723e */ /* 0x008fc600048070ff */
[----:B------:R0:W-:Y:S02]  /*115f00*/  STL [R1+0x1e0], R10 ;  /* 0x0001e00a01007387 */ /* 0x0001e40000100800 */
[----:B0-----:R-:W-:-:S05]  /*115f10*/  IADD3 R10, P6, PT, R4, R7, RZ ;  /* 0x00000007040a7210 */ /* 0x001fca0007fde0ff */
[----:B------:R-:W-:Y:S01]  /*115f20*/  IMAD.X R11, R25, 0x1, R8, P6 ;  /* 0x00000001190b7824 */ /* 0x000fe200030e0608 */
[----:B--2---:R0:W-:Y:S04]  /*115f30*/  STL.64 [R1+0x5b00], R18 ;  /* 0x005b001201007387 */ /* 0x0041e80000100a00 */
[----:B0-----:R-:W2:Y:S04]  /*115f40*/  LDL.LU R19, [R1+0xb2c] ;  /* 0x000b2c0001137983 */ /* 0x001ea80000300800 */
[----:B------:R-:W3:Y:S04]  /*115f50*/  LDL R18, [R1] ;  /* 0x0000000001127983 */ /* 0x000ee80000100800 */
[----:B------:R0:W-:Y:S04]  /*115f60*/  STL.64 [R1+0x5de8], R6 ;  /* 0x005de80601007387 */ /* 0x0001e80000100a00 */
[----:B0-----:R-:W2:Y:S04]  /*115f70*/  LDL.LU R7, [R1+0xb28] ;  /* 0x000b280001077983 */ /* 0x001ea80000300800 */
[----:B------:R0:W-:Y:S04]  /*115f80*/  STL.64 [R1+0x1118], R10 ;  /* 0x0011180a01007387 */ /* 0x0001e80000100a00 */
[----:B0-----:R-:W2:Y:S01]  /*115f90*/  LDL.LU.64 R10, [R1+0x5e08] ;  /* 0x005e0800010a7983 */ /* 0x001ea20000300a00 */
[----:B----4-:R-:W-:-:S03]  /*115fa0*/  F2FP.SATFINITE.E4M3.F32.PACK_AB_MERGE_C R6, R17, R29, RZ ;  /* 0x0000001d1106723e */ /* 0x010fc600048070ff */
[----:B------:R-:W4:Y:S04]  /*115fb0*/  LDL.LU R16, [R1+0xb60] ;  /* 0x000b600001107983 */ /* 0x000f280000300800 */
[----:B------:R-:W4:Y:S04]  /*115fc0*/  LDL.LU R15, [R1+0xb64] ;  /* 0x000b6400010f7983 */ /* 0x000f280000300800 */
[----:B------:R0:W-:Y:S04]  /*115fd0*/  STL [R1+0x1c8], R6 ;  /* 0x0001c80601007387 */ /* 0x0001e80000100800 */
[----:B------:R-:W3:Y:S04]  /*115fe0*/  LDL.LU R29, [R1+0xb68] ;  /* 0x000b6800011d7983 */ /* 0x000ee80000300800 */
[----:B------:R-:W3:Y:S01]  /*115ff0*/  LDL.LU R17, [R1+0xb6c] ;  /* 0x000b6c0001117983 */ /* 0x000ee20000300800 */
[----:B0-----:R-:W-:-:S02]  /*116000*/  F2FP.SATFINITE.E4M3.F32.PACK_AB_MERGE_C R6, R13, R12, RZ ;  /* 0x0000000c0d06723e */ /* 0x001fc400048070ff */
[----:B------:R-:W-:-:S03]  /*116010*/  IADD3 R12, P6, PT, R4, R9, RZ ;  /* 0x00000009040c7210 */ /* 0x000fc60007fde0ff */
[----:B------:R-:W-:Y:S02]  /*116020*/  STL [R1+0x144], R6 ;  /* 0x0001440601007387 */ /* 0x000fe40000100800 */
[----:B--2---:R-:W-:-:S05]  /*116030*/  IMAD.X R13, R25, 0x1, R10, P6 ;  /* 0x00000001190d7824 */ /* 0x004fca00030e060a */
[----:B------:R0:W-:Y:S04]  /*116040*/  STL.64 [R1+0x1100], R12 ;  /* 0x0011000c01007387 */ /* 0x0001e80000100a00 */
[----:B0-----:R-:W2:Y:S01]  /*116050*/  LDL.LU.64 R12, [R1+0x5e00] ;  /* 0x005e0000010c7983 */ /* 0x001ea20000300a00 */
[----:B------:R-:W-:Y:S02]  /*116060*/  IADD3 R6, P6, PT, R4, R11, RZ ;  /* 0x0000000b04067210 */ /* 0x000fe40007fde0ff */
[----:B------:R-:W-:Y:S02]  /*116070*/  F2FP.SATFINITE.E4M3.F32.PACK_AB_MERGE_C R19, R19, R7, RZ ;  /* 0x000000071313723e */ /* 0x000fe400048070ff */
[----:B------:R-:W-:-:S03]  /*116080*/  F2FP.SATFINITE.E4M3.F32.PACK_AB_MERGE_C R0, R0, R5, RZ ;  /* 0x000000050000723e */ /* 0x000fc600048070ff */
[----:B------:R0:W-:Y:S04]  /*116090*/  STL [R1+0x140], R19 ;  /* 0x0001401301007387 */ /* 0x0001e80000100800 */
[----:B------:R1:W-:Y:S04]  /*1160a0*/  STL.64 [R1+0x5de0], R10 ;  /* 0x005de00a01007387 */ /* 0x0003e80000100a00 */
[----:B------:R-:W-:Y:S01]  /*1160b0*/  STL [R1+0x12c], R0 ;  /* 0x00012c0001007387 */ /* 0x000fe20000100800 */
[----:B0-----:R-:W-:Y:S02]  /*1160c0*/  F2FP.SATFINITE.E4M3.F32.PACK_AB_MERGE_C R19, R20, R22, RZ ;  /* 0x000000161413723e */ /* 0x001fe400048070ff */
[----:B-1----:R-:W-:Y:S01]  /*1160d0*/  F2FP.SATFINITE.E4M3.F32.PACK_AB_MERGE_C R11, R24, R28, RZ ;  /* 0x0000001c180b723e */ /* 0x002fe200048070ff */
[----:B--2---:R-:W-:-:S05]  /*1160e0*/  IMAD.X R7, R25, 0x1, R12, P6 ;  /* 0x0000000119077824 */ /* 0x004fca00030e060c */
        /* <DEDUP_REMOVED lines=9> */
[----:B0-----:R-:W3:Y:S04]  /*116180*/  LDL.LU R6, [R1+0xb78] ;  /* 0x000b780001067983 */ /* 0x001ee80000300800 */
[----:B------:R-:W3:Y:S04]  /*116190*/  LDL.LU R7, [R1+0xb7c] ;  /* 0x000b7c0001077983 */ /* 0x000ee80000300800 */
[----:B------:R-:W3:Y:S04]  /*1161a0*/  LDL.LU R10, [R1+0xb98] ;  /* 0x000b9800010a7983 */ /* 0x000ee80000300800 */
[----:B------:R0:W-:Y:S04]  /*1161b0*/  STL [R1+0x11c], R11 ;  /* 0x00011c0b01007387 */ /* 0x0001e80000100800 */
[----:B0-----:R-:W3:Y:S04]  /*1161c0*/  LDL.LU R11, [R1+0xb9c] ;  /* 0x000b9c00010b7983 */ /* 0x001ee80000300800 */
[----:B------:R0:W-:Y:S04]  /*1161d0*/  STL [R1+0x118], R19 ;  /* 0x0001181301007387 */ /* 0x0001e80000100800 */
[----:B0-----:R-:W3:Y:S04]  /*1161e0*/  LDL.LU R19, [R1+0xba4] ;  /* 0x000ba40001137983 */ /* 0x001ee80000300800 */
[----:B------:R-:W3:Y:S04]  /*1161f0*/  LDL.LU R21, [R1+0xba8] ;  /* 0x000ba80001157983 */ /* 0x000ee80000300800 */
[----:B------:R-:W3:Y:S04]  /*116200*/  LDL.LU R22, [R1+0xbac] ;  /* 0x000bac0001167983 */ /* 0x000ee80000300800 */
[----:B------:R-:W3:Y:S01]  /*116210*/  LDL.LU R26, [R1+0x44] ;  /* 0x00004400011a7983 */ /* 0x000ee20000300800 */
[----:B----4-:R-:W-:-:S02]  /*116220*/  F2FP.SATFINITE.E4M3.F32.PACK_AB_MERGE_C R15, R15, R16, RZ ;  /* 0x000000100f0f723e */ /* 0x010fc400048070ff */
[----:B--2---:R-:W-:Y:S01]  /*116230*/  IADD3 R24, P6, PT, R27, R4, RZ ;  /* 0x000000041b187210 */ /* 0x004fe20007fde0ff */
[----:B---3--:R0:W-:Y:S04]  /*116240*/  STL [R1+0x5dd8], R26 ;  /* 0x005dd81a01007387 */ /* 0x0081e80000100800 */
[----:B------:R-:W2:Y:S01]  /*116250*/  LDL.LU R20, [R1+0xbb0] ;  /* 0x000bb00001147983 */ /* 0x000ea20000300800 */
[----:B0-----:R-:W-:-:S03]  /*116260*/  SHF.R.S32.HI R26, RZ, 0x1f, R27 ;  /* 0x0000001fff1a7819 */ /* 0x001fc6000001141b */
[----:B------:R-:W2:Y:S02]  /*116270*/  LDL.LU R27, [R1+0xbb4] ;  /* 0x000bb400011b7983 */ /* 0x000ea40000300800 */
[----:B------:R-:W-:-:S05]  /*116280*/  IMAD.X R25, R26, 0x1, R23, P6 ;  /* 0x000000011a197824 */ /* 0x000fca00030e0617 */
[----:B------:R0:W-:Y:S04]  /*116290*/  STL.64 [R1+0x10f0], R24 ;  /* 0x0010f01801007387 */ /* 0x0001e80000100a00 */
[----:B------:R-:W3:Y:S04]  /*1162a0*/  LDL.LU R28, [R1+0xbb8] ;  /* 0x000bb800011c7983 */ /* 0x000ee80000300800 */
[----:B------:R-:W-:Y:S01]  /*1162b0*/  STL [R1+0xf8], R15 ;  /* 0x0000f80f01007387 */ /* 0x000fe20000100800 */
[----:B0-----:R-:W-:-:S03]  /*1162c0*/  F2FP.SATFINITE.E4M3.F32.PACK_AB_MERGE_C R25, R17, R29, RZ ;  /* 0x0000001d1119723e */ /* 0x001fc600048070ff */
[----:B------:R-:W3:Y:S04]  /*1162d0*/  LDL.LU R24, [R1+0xbbc] ;  /* 0x000bbc0001187983 */ /* 0x000ee80000300800 */
[----:B------:R0:W-:Y:S04]  /*1162e0*/  STL [R1+0x5da8], R25 ;  /* 0x005da81901007387 */ /* 0x0001e80000100800 */
[----:B0-----:R-:W4:Y:S01]  /*1162f0*/  LDL.LU R25, [R1+0x40] ;  /* 0x0000400001197983 */ /* 0x001f220000300800 */
[----:B------:R-:W-:Y:S02]  /*116300*/  F2FP.SATFINITE.E4M3.F32.PACK_AB_MERGE_C R0, R0, R5, RZ ;  /* 0x000000050000723e */ /* 0x000fe400048070ff */
[----:B----4-:R-:W-:-:S05]  /*116310*/  IADD3 R16, P6, PT, R25, R3, RZ ;  /* 0x0000000319107210 */ /* 0x010fca0007fde0ff */
[----:B------:R-:W-:-:S05]  /*116320*/  IMAD.X R17, R26, 0x1, R2, P6 ;  /* 0x000000011a117824 */ /* 0x000fca00030e0602 */
[----:B------:R0:W-:Y:S04]  /*116330*/  STL.64 [R1+0x10f8], R16 ;  /* 0x0010f81001007387 */ /* 0x0001e80000100a00 */
[----:B0-----:R-:W4:Y:S04]  /*116340*/  LDL.LU R16, [R1+0xbc0] ;  /* 0x000bc00001107983 */ /* 0x001f280000300800 */
[----:B------:R-:W4:Y:S04]  /*116350*/  LDL.LU R15, [R1+0xbc4] ;  /* 0x000bc400010f7983 */ /* 0x000f280000300800 */
        /* <DEDUP_REMOVED lines=21> */
[----:B------:R-:W-:Y:S01]  /*1164b0*/  STL.64 [R1+0x5dd0], R4 ;  /* 0x005dd00401007387 */ /* 0x000fe20000100a00 */
[----:B---3--:R-:W-:-:S03]  /*1164c0*/  IMAD.X R11, R26, 0x1, R6, P6 ;  /* 0x000000011a0b7824 */ /* 0x008fc600030e0606 */
[----:B------:R-:W-:Y:S04]  /*1164d0*/  STL [R1+0x2860], R0 ;  /* 0x0028600001007387 */ /* 0x000fe80000100800 */
[----:B------:R0:W-:Y:S04]  /*1164e0*/  STL.64 [R1+0x10d8], R10 ;  /* 0x0010d80a01007387 */ /* 0x0001e80000100a00 */
[----:B0-----:R-:W2:Y:S01]  /*1164f0*/  LDL.LU.64 R10, [R1+0x5de0] ;  /* 0x005de000010a7983 */ /* 0x001ea20000300a00 */
[----:B------:R-:W-:Y:S02]  /*116500*/  F2FP.SATFINITE.E4M3.F32.PACK_AB_MERGE_C R4, R19, R3, RZ ;  /* 0x000000031304723e */ /* 0x000fe400048070ff */
[----:B------:R-:W-:-:S02]  /*116510*/  IADD3 R2, P6, PT, R25, R7, RZ ;  /* 0x0000000719027210 */ /* 0x000fc40007fde0ff */
[----:B------:R-:W-:Y:S01]  /*116520*/  F2FP.SATFINITE.E4M3.F32.PACK_AB_MERGE_C R0, R22, R21, RZ ;  /* 0x000000151600723e */ /* 0x000fe200048070ff */
[----:B------:R-:W-:Y:S02]  /*116530*/  STL [R1+0x2824], R4 ;  /* 0x0028240401007387 */ /* 0x000fe40000100800 */
[----:B------:R-:W-:Y:S02]  /*116540*/  IMAD.X R3, R26, 0x1, R8, P6 ;  /* 0x000000011a037824 */ /* 0x000fe400030e0608 */
[----:B------:R-:W-:Y:S04]  /*116550*/  STL [R1+0x5dac], R7 ;  /* 0x005dac0701007387 */ /* 0x000fe80000100800 */
[----:B------:R0:W-:Y:S04]  /*116560*/  STL [R1+0x282c], R0 ;  /* 0x00282c0001007387 */ /* 0x0001e80000100800 */
[----:B------:R1:W-:Y:S01]  /*116570*/  STL.64 [R1+0x10e0], R2 ;  /* 0x0010e00201007387 */ /* 0x0003e20000100a00 */
[----:B0-----:R-:W-:-:S02]  /*116580*/  F2FP.SATFINITE.E4M3.F32.PACK_AB_MERGE_C R0, R27, R20, RZ ;  /* 0x000000141b00723e */ /* 0x001fc400048070ff */
[----:B------:R-:W-:Y:S01]  /*116590*/  IADD3 R4, P6, PT, R25, R9, RZ ;  /* 0x0000000919047210 */ /* 0x000fe20007fde0ff */
[----:B-1----:R-:W3:Y:S04]  /*1165a0*/  LDL.LU R3, [R1+0xbd0] ;  /* 0x000bd00001037983 */ /* 0x002ee80000300800 */
[----:B------:R-:W3:Y:S04]  /*1165b0*/  LDL.LU R19, [R1+0xbd4] ;  /* 0x000bd40001137983 */ /* 0x000ee80000300800 */
[----:B------:R0:W-:Y:S04]  /*1165c0*/  STL [R1+0x27ec], R0 ;  /* 0x0027ec0001007387 */ /* 0x0001e80000100800 */
[----:B------:R-:W3:Y:S04]  /*1165d0*/  LDL.LU R21, [R1+0xbd8] ;  /* 0x000bd80001157983 */ /* 0x000ee80000300800 */
[----:B------:R-:W3:Y:S01]  /*1165e0*/  LDL.LU R22, [R1+0xbdc] ;  /* 0x000bdc0001167983 */ /* 0x000ee20000300800 */
[----:B0-----:R-:W-:-:S03]  /*1165f0*/  F2FP.SATFINITE.E4M3.F32.PACK_AB_MERGE_C R0, R24, R28, RZ ;  /* 0x0000001c1800723e */ /* 0x001fc600048070ff */
[----:B------:R-:W3:Y:S04]  /*116600*/  LDL.LU R20, [R1+0x840] ;  /* 0x0008400001147983 */ /* 0x000ee80000300800 */
[----:B------:R-:W3:Y:S04]  /*116610*/  LDL.LU R27, [R1+0x844] ;  /* 0x00084400011b7983 */ /* 0x000ee80000300800 */
[----:B------:R-:W-:Y:S04]  /*116620*/  STL.64 [R1+0x5db0], R8 ;  /* 0x005db00801007387 */ /* 0x000fe80000100a00 */
[----:B------:R4:W-:Y:S01]  /*116630*/  STL [R1+0x27e8], R0 ;  /* 0x0027e80001007387 */ /* 0x0009e20000100800 */
[----:B------:R-:W-:-:S03]  /*116640*/  F2FP.SATFINITE.E4M3.F32.PACK_AB_MERGE_C R2, R17, R29, RZ ;  /* 0x0000001d1102723e */ /* 0x000fc600048070ff */
[----:B------:R-:W3:Y:S01]  /*116650*/  LDL.LU R24, [R1+0xbf0] ;  /* 0x000bf00001187983 */ /* 0x000ee20000300800 */
[----:B----4-:R-:W-:-:S03]  /*116660*/  F2FP.SATFINITE.E4M3.F32.PACK_AB_MERGE_C R0, R15, R16, RZ ;  /* 0x000000100f00723e */ /* 0x010fc600048070ff */
[----:B------:R-:W4:Y:S01]  /*116670*/  LDL.LU R16, [R1+0xbf4] ;  /* 0x000bf40001107983 */ /* 0x000f220000300800 */
[----:B--2---:R-:W-:-:S05]  /*116680*/  IMAD.X R5, R26, 0x1, R10, P6 ;  /* 0x000000011a057824 */ /* 0x004fca00030e060a */
[----:B------:R-:W-:Y:S04]  /*116690*/  STL.64 [R1+0x10d0], R4 ;  /* 0x0010d00401007387 */ /* 0x000fe80000100a00 */
[----:B------:R0:W-:Y:S04]  /*1166a0*/  STL [R1+0x27bc], R0 ;  /* 0x0027bc0001007387 */ /* 0x0001e80000100800 */
[----:B------:R-:W2:Y:S04]  /*1166b0*/  LDL.LU R18, [R1+0xbf8] ;  /* 0x000bf80001127983 */ /* 0x000ea80000300800 */
[----:B0-----:R-:W2:Y:S04]  /*1166c0*/  LDL.LU R0, [R1+0xbfc] ;  /* 0x000bfc0001007983 */ /* 0x001ea80000300800 */
[----:B------:R-:W-:Y:S04]  /*1166d0*/  STL [R1+0x27c4], R2 ;  /* 0x0027c40201007387 */ /* 0x000fe80000100800 */
[----:B------:R-:W2:Y:S04]  /*1166e0*/  LDL.LU R8, [R1+0xc00] ;  /* 0x000c000001087983 */ /* 0x000ea80000300800 */
[----:B------:R-:W2:Y:S01]  /*1166f0*/  LDL.LU R9, [R1+0xc04] ;  /* 0x000c040001097983 */ /* 0x000ea20000300800 */
[----:B------:R-:W-:-:S05]  /*116700*/  IADD3 R4, P6, PT, R25, R11, RZ ;  /* 0x0000000b19047210 */ /* 0x000fca0007fde0ff */
[----:B------:R-:W-:Y:S01]  /*116710*/  IMAD.X R5, R26, 0x1, R12, P6 ;  /* 0x000000011a057824 */ /* 0x000fe200030e060c */
[----:B--2---:R0:W-:Y:S04]  /*116720*/  STL.64 [R1+0x5dc0], R8 ;  /* 0x005dc00801007387 */ /* 0x0041e80000100a00 */
[----:B0-----:R-:W2:Y:S04]  /*116730*/  LDL.LU R8, [R1+0x848] ;  /* 0x0008480001087983 */ /* 0x001ea80000300800 */
[----:B------:R-:W2:Y:S04]  /*116740*/  LDL.LU R9, [R1+0x84c] ;  /* 0x00084c0001097983 */ /* 0x000ea80000300800 */
[----:B------:R-:W2:Y:S04]  /*116750*/  LDL.LU R28, [R1+0xc08] ;  /* 0x000c0800011c7983 */ /* 0x000ea80000300800 */
[----:B------:R-:W2:Y:S04]  /*116760*/  LDL.LU R15, [R1+0xc0c] ;  /* 0x000c0c00010f7983 */ /* 0x000ea80000300800 */
[----:B------:R-:W2:Y:S04]  /*116770*/  LDL.LU R29, [R1+0xc10] ;  /* 0x000c1000011d7983 */ /* 0x000ea80000300800 */
[----:B------:R-:W2:Y:S04]  /*116780*/  LDL.LU R17, [R1+0xc14] ;  /* 0x000c140001117983 */ /* 0x000ea80000300800 */
[----:B------:R0:W-:Y:S04]  /*116790*/  STL.64 [R1+0x10c8], R4 ;  /* 0x0010c80401007387 */ /* 0x0001e80000100a00 */
[----:B------:R-:W-:Y:S01]  /*1167a0*/  STL.64 [R1+0x5da0], R12 ;  /* 0x005da00c01007387 */ /* 0x000fe20000100a00 */
[----:B0-----:R-:W-:-:S05]  /*1167b0*/  IADD3 R4, P6, PT, R25, R13, RZ ;  /* 0x0000000d19047210 */ /* 0x001fca0007fde0ff */
[----:B------:R-:W-:Y:S02]  /*1167c0*/  IMAD.X R5, R26, 0x1, R14, P6 ;  /* 0x000000011a057824 */ /* 0x000fe400030e060e */
[----:B------:R-:W2:Y:S04]  /*1167d0*/  LDL.LU R26, [R1+0x5dd8] ;  /* 0x005dd800011a7983 */ /* 0x000ea80000300800 */
[----:B------:R0:W-:Y:S04]  /*1167e0*/  STL.64 [R1+0x10c0], R4 ;  /* 0x0010c00401007387 */ /* 0x0001e80000100a00 */
[----:B0-----:R-:W4:Y:S01]  /*1167f0*/  LDL.LU.64 R4, [R1+0x5dd0] ;  /* 0x005dd00001047983 */ /* 0x001f220000300a00 */
[----:B---3--:R-:W-:-:S02]  /*116800*/  F2FP.SATFINITE.E4M3.F32.PACK_AB_MERGE_C R19, R19, R3, RZ ;  /* 0x000000031313723e */ /* 0x008fc400048070ff */
[----:B------:R-:W-:Y:S01]  /*116810*/  F2FP.SATFINITE.E4M3.F32.PACK_AB_MERGE_C R3, R22, R21, RZ ;  /* 0x000000151603723e */ /* 0x000fe200048070ff */
[----:B------:R-:W3:Y:S01]  /*116820*/  LDL.LU R7, [R1+0xc18] ;  /* 0x000c180001077983 */ /* 0x000ee20000300800 */
[----:B------:R-:W-:-:S03]  /*116830*/  F2FP.SATFINITE.E4M3.F32.PACK_AB_MERGE_C R2, R27, R20, RZ ;  /* 0x000000141b02723e */ /* 0x000fc600048070ff */
[----:B------:R-:W3:Y:S04]  /*116840*/  LDL.LU R25, [R1+0xc1c] ;  /* 0x000c1c0001197983 */ /* 0x000ee80000300800 */
[----:B------:R-:W3:Y:S04]  /*116850*/  LDL.LU R12, [R1+0xc20] ;  /* 0x000c2000010c7983 */ /* 0x000ee80000300800 */
[----:B------:R-:W3:Y:S04]  /*116860*/  LDL.LU R13, [R1+0xc24] ;  /* 0x000c2400010d7983 */ /* 0x000ee80000300800 */
[----:B------:R0:W-:Y:S04]  /*116870*/  STL [R1+0xe4], R19 ;  /* 0x0000e41301007387 */ /* 0x0001e80000100800 */
[----:B0-----:R-:W3:Y:S04]  /*116880*/  LDL.LU R19, [R1+0xc28] ;  /* 0x000c280001137983 */ /* 0x001ee80000300800 */
[----:B------:R-:W-:Y:S04]  /*116890*/  STL [R1+0x271c], R3 ;  /* 0x00271c0301007387 */ /* 0x000fe80000100800 */
[----:B------:R-:W3:Y:S04]  /*1168a0*/  LDL.LU R21, [R1+0xc2c] ;  /* 0x000c2c0001157983 */ /* 0x000ee80000300800 */
[----:B------:R4:W-:Y:S04]  /*1168b0*/  STL [R1+0xd4], R2 ;  /* 0x0000d40201007387 */ /* 0x0009e80000100800 */
[----:B------:R-:W3:Y:S04]  /*1168c0*/  LDL.LU R22, [R1+0xd70] ;  /* 0x000d700001167983 */ /* 0x000ee80000300800 */
[----:B------:R-:W3:Y:S01]  /*1168d0*/  LDL.LU R20, [R1+0xd74] ;  /* 0x000d740001147983 */ /* 0x000ee20000300800 */
[----:B--2---:R-:W-:-:S02]  /*1168e0*/  SHF.R.S32.HI R27, RZ, 0x1f, R26 ;  /* 0x0000001fff1b7819 */ /* 0x004fc4000001141a */
[----:B----4-:R-:W-:-:S05]  /*1168f0*/  IADD3 R2, P6, PT, R26, R4, RZ ;  /* 0x000000041a027210 */ /* 0x010fca0007fde0ff */
[----:B------:R-:W-:-:S05]  /*116900*/  IMAD.X R3, R27, 0x1, R23, P6 ;  /* 0x000000011b037824 */ /* 0x000fca00030e0617 */
[----:B------:R0:W-:Y:S04]  /*116910*/  STL.64 [R1+0x10b8], R2 ;  /* 0x0010b80201007387 */ /* 0x0001e80000100a00 */
[----:B0-----:R-:W2:Y:S01]  /*116920*/  LDL.LU.64 R2, [R1+0x5dc8] ;  /* 0x005dc80001027983 */ /* 0x001ea20000300a00 */
[----:B------:R-:W-:Y:S02]  /*116930*/  F2FP.SATFINITE.E4M3.F32.PACK_AB_MERGE_C R9, R9, R8, RZ ;  /* 0x000000080909723e */ /* 0x000fe400048070ff */
[----:B------:R-:W-:Y:S02]  /*116940*/  F2FP.SATFINITE.E4M3.F32.PACK_AB_MERGE_C R8, R16, R24, RZ ;  /* 0x000000181008723e */ /* 0x000fe400048070ff */
[----:B------:R-:W4:Y:S04]  /*116950*/  LDL.LU R24, [R1+0xce0] ;  /* 0x000ce00001187983 */ /* 0x000f280000300800 */
[----:B------:R-:W-:Y:S04]  /*116960*/  STL [R1+0xdc], R9 ;  /* 0x0000dc0901007387 */ /* 0x000fe80000100800 */
[----:B------:R-:W4:Y:S04]  /*116970*/  LDL.LU R16, [R1+0xce4] ;  /* 0x000ce40001107983 */ /* 0x000f280000300800 */
[----:B------:R2:W-:Y:S01]  /*116980*/  STL [R1+0x2fc], R8 ;  /* 0x0002fc0801007387 */ /* 0x0005e20000100800 */
[----:B------:R-:W-:-:S02]  /*116990*/  F2FP.SATFINITE.E4M3.F32.PACK_AB_MERGE_C R0, R0, R18, RZ ;  /* 0x000000120000723e */ /* 0x000fc400048070ff */
[----:B--2---:R-:W-:-:S05]  /*1169a0*/  IADD3 R8, P6, PT, R26, R3, RZ ;  /* 0x000000031a087210 */ /* 0x004fca0007fde0ff */
[----:B------:R-:W-:-:S05]  /*1169b0*/  IMAD.X R9, R27, 0x1, R2, P6 ;  /* 0x000000011b097824 */ /* 0x000fca00030e0602 */
[----:B------:R0:W-:Y:S04]  /*1169c0*/  STL.64 [R1+0x10b0], R8 ;  /* 0x0010b00801007387 */ /* 0x0001e80000100a00 */
[----:B0-----:R-:W2:Y:S04]  /*1169d0*/  LDL.LU.64 R8, [R1+0x5dc0] ;  /* 0x005dc00001087983 */ /* 0x001ea80000300a00 */
[----:B------:R-:W4:Y:S04]  /*1169e0*/  LDL.LU R18, [R1+0x5dbc] ;  /* 0x005dbc0001127983 */ /* 0x000f280000300800 */
[----:B------:R0:W-:Y:S04]  /*1169f0*/  STL [R1+0x308], R0 ;  /* 0x0003080001007387 */ /* 0x0001e80000100800 */
[----:B0-----:R-:W4:Y:S01]  /*116a00*/  LDL.LU R0, [R1+0x5db8] ;  /* 0x005db80001007983 */ /* 0x001f220000300800 */
[----:B---3--:R-:W-:-:S02]  /*116a10*/  F2FP.SATFINITE.E4M3.F32.PACK_AB_MERGE_C R25, R25, R7, RZ ;  /* 0x000000071919723e */ /* 0x008fc400048070ff */
[----:B--2---:R-:W-:-:S05]  /*116a20*/  F2FP.SATFINITE.E4M3.F32.PACK_AB_MERGE_C R9, R9, R8, RZ ;  /* 0x000000080909723e */ /* 0x004fca00048070ff */
[----:B------:R0:W-:Y:S01]  /*116a30*/  STL [R1+0x1ec], R9 ;  /* 0x0001ec0901007387 */ /* 0x0001e20000100800 */
[----:B----4-:R-:W-:-:S05]  /*116a40*/  IADD3 R8, P6, PT, R26, R0, RZ ;  /* 0x000000001a087210 */ /* 0x010fca0007fde0ff */
[----:B0-----:R-:W-:Y:S01]  /*116a50*/  IMAD.X R9, R27, 0x1, R18, P6 ;  /* 0x000000011b097824 */ /* 0x001fe200030e0612 */
[----:B------:R-:W-:Y:S02]  /*116a60*/  F2FP.SATFINITE.E4M3.F32.PACK_AB_MERGE_C R18, R15, R28, RZ ;  /* 0x0000001c0f12723e */ /* 0x000fe400048070ff */
[----:B------:R-:W-:Y:S02]  /*116a70*/  IADD3 R28, P6, PT, R26, R5, RZ ;  /* 0x000000051a1c7210 */ /* 0x000fe40007fde0ff */
[----:B------:R-:W-:Y:S01]  /*116a80*/  F2FP.SATFINITE.E4M3.F32.PACK_AB_MERGE_C R15, R17, R29, RZ ;  /* 0x0000001d110f723e */ /* 0x000fe200048070ff */
[----:B------:R0:W-:Y:S02]  /*116a90*/  STL.64 [R1+0x10a8], R8 ;  /* 0x0010a80801007387 */ /* 0x0001e40000100a00 */
[----:B------:R-:W-:Y:S02]  /*116aa0*/  IMAD.X R29, R27, 0x1, R6, P6 ;  /* 0x000000011b1d7824 */ /* 0x000fe400030e0606 */
[----:B0-----:R-:W2:Y:S04]  /*116ab0*/  LDL.LU.64 R8, [R1+0x5db0] ;  /* 0x005db00001087983 */ /* 0x001ea80000300a00 */
[----:B------:R0:W-:Y:S04]  /*116ac0*/  STL [R1+0x1f4], R18 ;  /* 0x0001f41201007387 */ /* 0x0001e80000100800 */
[----:B------:R-:W-:Y:S04]  /*116ad0*/  STL [R1+0x1cc], R15 ;  /* 0x0001cc0f01007387 */ /* 0x000fe80000100800 */
[----:B0-----:R-:W3:Y:S04]  /*116ae0*/  LDL.LU R18, [R1+0xcec] ;  /* 0x000cec0001127983 */ /* 0x001ee80000300800 */
[----:B------:R0:W-:Y:S04]  /*116af0*/  STL.64 [R1+0x10a0], R28 ;  /* 0x0010a01c01007387 */ /* 0x0001e80000100a00 */
[----:B0-----:R-:W4:Y:S04]  /*116b00*/  LDL.LU R28, [R1+0xc50] ;  /* 0x000c5000011c7983 */ /* 0x001f280000300800 */
[----:B------:R-:W4:Y:S04]  /*116b10*/  LDL.LU R15, [R1+0xc54] ;  /* 0x000c5400010f7983 */ /* 0x000f280000300800 */
[----:B------:R-:W2:Y:S04]  /*116b20*/  LDL.LU R29, [R1+0xc58] ;  /* 0x000c5800011d7983 */ /* 0x000ea80000300800 */
[----:B------:R-:W2:Y:S04]  /*116b30*/  LDL.LU R17, [R1+0xc5c] ;  /* 0x000c5c0001117983 */ /* 0x000ea80000300800 */
[----:B------:R-:W2:Y:S01]  /*116b40*/  LDL.LU R7, [R1+0x5dac] ;  /* 0x005dac0001077983 */ /* 0x000ea20000300800 */
[----:B------:R-:W-:-:S03]  /*116b50*/  F2FP.SATFINITE.E4M3.F32.PACK_AB_MERGE_C R13, R13, R12, RZ ;  /* 0x0000000c0d0d723e */ /* 0x000fc600048070ff */
[----:B------:R0:W-:Y:S04]  /*116b60*/  STL [R1+0x1d4], R25 ;  /* 0x0001d41901007387 */ /* 0x0001e80000100800 */
[----:B0-----:R-:W3:Y:S04]  /*116b70*/  LDL.LU R25, [R1+0x5da8] ;  /* 0x005da80001197983 */ /* 0x001ee80000300800 */
[----:B------:R0:W-:Y:S01]  /*116b80*/  STL [R1+0x1a8], R13 ;  /* 0x0001a80d01007387 */ /* 0x0001e20000100800 */
[----:B--2---:R-:W-:-:S03]  /*116b90*/  IADD3 R12, P6, PT, R26, R7, RZ ;  /* 0x000000071a0c7210 */ /* 0x004fc60007fde0ff */
[----:B------:R1:W-:Y:S02]  /*116ba0*/  STL.64 [R1+0x5d88], R6 ;  /* 0x005d880601007387 */ /* 0x0003e40000100a00 */
[----:B0-----:R-:W-:Y:S02]  /*116bb0*/  IMAD.X R13, R27, 0x1, R8, P6 ;  /* 0x000000011b0d7824 */ /* 0x001fe400030e0608 */
[----:B-1----:R-:W2:Y:S04]  /*116bc0*/  LDL.LU R6, [R1+0xd78] ;  /* 0x000d780001067983 */ /* 0x002ea80000300800 */
[----:B------:R-:W2:Y:S04]  /*116bd0*/  LDL.LU R7, [R1+0xd7c] ;  /* 0x000d7c0001077983 */ /* 0x000ea80000300800 */
[----:B------:R0:W-:Y:S02]  /*116be0*/  STL.64 [R1+0x1098], R12 ;  /* 0x0010980c01007387 */ /* 0x0001e40000100a00 */
[----:B0-----:R-:W-:-:S02]  /*116bf0*/  F2FP.SATFINITE.E4M3.F32.PACK_AB_MERGE_C R13, R21, R19, RZ ;  /* 0x00000013150d723e */ /* 0x001fc400048070ff */
        /* <DEDUP_REMOVED lines=9> */
[----:B------:R-:W-:Y:S02]  /*116c90*/  IMAD.X R13, R27, 0x1, R10, P6 ;  /* 0x000000011b0d7824 */ /* 0x000fe400030e060a */
[----:B0-----:R-:W3:Y:S04]  /*116ca0*/  LDL.LU R9, [R1+0xce8] ;  /* 0x000ce80001097983 */ /* 0x001ee80000300800 */
[----:B------:R0:W-:Y:S04]  /*116cb0*/  STL.64 [R1+0x1090], R12 ;  /* 0x0010900c01007387 */ /* 0x0001e80000100a00 */
[----:B0-----:R-:W4:Y:S01]  /*116cc0*/  LDL.LU.64 R12, [R1+0x5da0] ;  /* 0x005da000010c7983 */ /* 0x001f220000300a00 */
[----:B------:R-:W-:-:S05]  /*116cd0*/  F2FP.SATFINITE.E4M3.F32.PACK_AB_MERGE_C R16, R16, R24, RZ ;  /* 0x000000181010723e */ /* 0x000fca00048070ff */
[----:B------:R-:W-:Y:S01]  /*116ce0*/  STL [R1+0x5b10], R16 ;  /* 0x005b101001007387 */ /* 0x000fe20000100800 */
[----:B--2---:R-:W-:-:S05]  /*116cf0*/  F2FP.SATFINITE.E4M3.F32.PACK_AB_MERGE_C R6, R7, R6, RZ ;  /* 0x000000060706723e */ /* 0x004fca00048070ff */
[----:B------:R0:W-:Y:S04]  /*116d00*/  STL [R1+0x19c], R6 ;  /* 0x00019c0601007387 */ /* 0x0001e80000100800 */
[----:B------:R1:W-:Y:S01]  /*116d10*/  STL.64 [R1+0x5d80], R10 ;  /* 0x005d800a01007387 */ /* 0x0003e20000100a00 */
[----:B0-----:R-:W-:Y:S02]  /*116d20*/  IADD3 R6, P6, PT, R26, R11, RZ ;  /* 0x0000000b1a067210 */ /* 0x001fe40007fde0ff */
[----:B---3--:R-:W-:-:S03]  /*116d30*/  F2FP.SATFINITE.E4M3.F32.PACK_AB_MERGE_C R18, R18, R9, RZ ;  /* 0x000000091212723e */ /* 0x008fc600048070ff */
[----:B----4-:R-:W-:Y:S01]  /*116d40*/  IMAD.X R7, R27, 0x1, R12, P6 ;  /* 0x000000011b077824 */ /* 0x010fe200030e060c */
[----:B-1----:R-:W-:-:S04]  /*116d50*/  IADD3 R10, P6, PT, R26, R13, RZ ;  /* 0x0000000d1a0a7210 */ /* 0x002fc80007fde0ff */
[----:B------:R0:W-:Y:S01]  /*116d60*/  STL.64 [R1+0x1080], R6 ;  /* 0x0010800601007387 */ /* 0x0001e20000100a00 */
[----:B------:R-:W-:-:S03]  /*116d70*/  IMAD.X R11, R27, 0x1, R14, P6 ;  /* 0x000000011b0b7824 */ /* 0x000fc600030e060e */
[----:B0-----:R-:W2:Y:S04]  /*116d80*/  LDL.LU R6, [R1+0xc70] ;  /* 0x000c700001067983 */ /* 0x001ea80000300800 */
[----:B------:R-:W2:Y:S04]  /*116d90*/  LDL.LU R24, [R1+0xc74] ;  /* 0x000c740001187983 */ /* 0x000ea80000300800 */
[----:B------:R-:W3:Y:S04]  /*116da0*/  LDL.LU R26, [R1+0x5d98] ;  /* 0x005d9800011a7983 */ /* 0x000ee80000300800 */
[----:B------:R-:W4:Y:S04]  /*116db0*/  LDL.LU R7, [R1+0xc78] ;  /* 0x000c780001077983 */ /* 0x000f280000300800 */
[----:B------:R-:W4:Y:S04]  /*116dc0*/  LDL.LU R27, [R1+0xc7c] ;  /* 0x000c7c00011b7983 */ /* 0x000f280000300800 */
[----:B------:R-:W-:Y:S04]  /*116dd0*/  STL.64 [R1+0x1088], R10 ;  /* 0x0010880a01007387 */ /* 0x000fe80000100a00 */
[----:B------:R0:W-:Y:S04]  /*116de0*/  STL [R1+0x5cec], R18 ;  /* 0x005cec1201007387 */ /* 0x0001e80000100800 */
[----:B0-----:R-:W3:Y:S01]  /*116df0*/  LDL.LU R18, [R1+0x48] ;  /* 0x0000480001127983 */ /* 0x001ee20000300800 */
[----:B------:R-:W-:-:S02]  /*116e00*/  F2FP.SATFINITE.E4M3.F32.PACK_AB_MERGE_C R9, R15, R28, RZ ;  /* 0x0000001c0f09723e */ /* 0x000fc400048070ff */
[----:B------:R-:W-:Y:S01]  /*116e10*/  F2FP.SATFINITE.E4M3.F32.PACK_AB_MERGE_C R8, R17, R29, RZ ;  /* 0x0000001d1108723e */ /* 0x000fe200048070ff */
[----:B------:R-:W4:Y:S04]  /*116e20*/  LDL.LU R10, [R1+0xc8c] ;  /* 0x000c8c00010a7983 */ /* 0x000f280000300800 */
[----:B------:R-:W-:Y:S04]  /*116e30*/  STL [R1+0x108], R9 ;  /* 0x0001080901007387 */ /* 0x000fe80000100800 */
[----:B------:R0:W-:Y:S04]  /*116e40*/  STL [R1+0x114], R8 ;  /* 0x0001140801007387 */ /* 0x0001e80000100800 */
[----:B------:R-:W4:Y:S04]  /*116e50*/  LDL.LU R11, [R1+0xc90] ;  /* 0x000c9000010b7983 */ /* 0x000f280000300800 */
[----:B------:R-:W4:Y:S01]  /*116e60*/  LDL.LU R28, [R1+0xc94] ;  /* 0x000c9400011c7983 */ /* 0x000f220000300800 */
[----:B------:R-:W-:-:S03]  /*116e70*/  F2FP.SATFINITE.E4M3.F32.PACK_AB_MERGE_C R16, R21, R19, RZ ;  /* 0x000000131510723e */ /* 0x000fc600048070ff */
[----:B------:R-:W4:Y:S01]  /*116e80*/  LDL.LU R15, [R1+0xc98] ;  /* 0x000c9800010f7983 */ /* 0x000f220000300800 */
[----:B------:R-:W-:Y:S02]  /*116e90*/  F2FP.SATFINITE.E4M3.F32.PACK_AB_MERGE_C R22, R20, R22, RZ ;  /* 0x000000161416723e */ /* 0x000fe400048070ff */
[----:B--2---:R-:W-:Y:S02]  /*116ea0*/  F2FP.SATFINITE.E4M3.F32.PACK_AB_MERGE_C R24, R24, R6, RZ ;  /* 0x000000061818723e */ /* 0x004fe400048070ff */
[----:B---3--:R-:W-:Y:S02]  /*116eb0*/  SHF.R.S32.HI R17, RZ, 0x1f, R18 ;  /* 0x0000001fff117819 */ /* 0x008fe40000011412 */
[----:B0-----:R-:W-:-:S05]  /*116ec0*/  IADD3 R8, P6, PT, R18, R4, RZ ;  /* 0x0000000412087210 */ /* 0x001fca0007fde0ff */
[----:B------:R-:W-:-:S05]  /*116ed0*/  IMAD.X R9, R17, 0x1, R23, P6 ;  /* 0x0000000111097824 */ /* 0x000fca00030e0617 */
[----:B------:R0:W-:Y:S04]  /*116ee0*/  STL.64 [R1+0x1078], R8 ;  /* 0x0010780801007387 */ /* 0x0001e80000100a00 */
[----:B------:R-:W2:Y:S01]  /*116ef0*/  LDL.LU R29, [R1+0xc9c] ;  /* 0x000c9c00011d7983 */ /* 0x000ea20000300800 */
[----:B0-----:R-:W-:-:S03]  /*116f00*/  IADD3 R8, P6, PT, R18, R3, RZ ;  /* 0x0000000312087210 */ /* 0x001fc60007fde0ff */
[----:B------:R-:W-:Y:S02]  /*116f10*/  STL [R1+0x5b60], R16 ;  /* 0x005b601001007387 */ /* 0x000fe40000100800 */
[----:B------:R-:W-:Y:S02]  /*116f20*/  IMAD.X R9, R17, 0x1, R2, P6 ;  /* 0x0000000111097824 */ /* 0x000fe400030e0602 */
[----:B------:R-:W3:Y:S04]  /*116f30*/  LDL.LU R20, [R1+0x4c] ;  /* 0x00004c0001147983 */ /* 0x000ee80000300800 */
[----:B------:R0:W-:Y:S04]  /*116f40*/  STL [R1+0x5ba4], R22 ;  /* 0x005ba41601007387 */ /* 0x0001e80000100800 */
[----:B0-----:R-:W2:Y:S04]  /*116f50*/  LDL.LU R22, [R1+0xc88] ;  /* 0x000c880001167983 */ /* 0x001ea80000300800 */
[----:B------:R0:W-:Y:S04]  /*116f60*/  STL.64 [R1+0x1070], R8 ;  /* 0x0010700801007387 */ /* 0x0001e80000100a00 */
[----:B0-----:R-:W2:Y:S04]  /*116f70*/  LDL.LU.64 R8, [R1+0x5d90] ;  /* 0x005d900001087983 */ /* 0x001ea80000300a00 */
[----:B------:R-:W2:Y:S04]  /*116f80*/  LDL.LU R19, [R1+0xca8] ;  /* 0x000ca80001137983 */ /* 0x000ea80000300800 */
[----:B------:R-:W2:Y:S04]  /*116f90*/  LDL.LU R21, [R1+0xcac] ;  /* 0x000cac0001157983 */ /* 0x000ea80000300800 */
[----:B------:R0:W-:Y:S04]  /*116fa0*/  STL.64 [R1+0x5d78], R2 ;  /* 0x005d780201007387 */ /* 0x0001e80000100a00 */
[----:B0-----:R-:W2:Y:S04]  /*116fb0*/  LDL.LU R2, [R1+0xca0] ;  /* 0x000ca00001027983 */ /* 0x001ea80000300800 */
[----:B------:R-:W2:Y:S04]  /*116fc0*/  LDL.LU R3, [R1+0xca4] ;  /* 0x000ca40001037983 */ /* 0x000ea80000300800 */
[----:B------:R0:W-:Y:S04]  /*116fd0*/  STL.64 [R1+0x5ba8], R24 ;  /* 0x005ba81801007387 */ /* 0x0001e80000100a00 */
[----:B0-----:R-:W2:Y:S04]  /*116fe0*/  LDL.LU R24, [R1+0xc84] ;  /* 0x000c840001187983 */ /* 0x001ea80000300800 */
[----:B------:R-:W2:Y:S01]  /*116ff0*/  LDL R25, [R1] ;  /* 0x0000000001197983 */ /* 0x000ea20000100800 */
[----:B----4-:R-:W-:-:S02]  /*117000*/  F2FP.SATFINITE.E4M3.F32.PACK_AB_MERGE_C R27, R27, R7, RZ ;  /* 0x000000071b1b723e */ /* 0x010fc400048070ff */
[----:B------:R-:W-:Y:S01]  /*117010*/  IADD3 R6, P6, PT, R18, R0, RZ ;  /* 0x0000000012067210 */ /* 0x000fe20007fde0ff */
[----:B------:R-:W4:Y:S04]  /*117020*/  LDL.LU R16, [R1+0xcbc] ;  /* 0x000cbc0001107983 */ /* 0x000f280000300800 */
[----:B------:R0:W-:Y:S04]  /*117030*/  STL.64 [R1+0x5bb0], R26 ;  /* 0x005bb01a01007387 */ /* 0x0001e80000100a00 */
[----:B0-----:R-:W3:Y:S04]  /*117040*/  LDL.LU R27, [R1+0xc80] ;  /* 0x000c8000011b7983 */ /* 0x001ee80000300800 */
[----:B------:R0:W-:Y:S04]  /*117050*/  STL [R1+0x5d68], R0 ;  /* 0x005d680001007387 */ /* 0x0001e80000100800 */
[----:B0-----:R-:W4:Y:S01]  /*117060*/  LDL.LU R0, [R1+0xcb8] ;  /* 0x000cb80001007983 */ /* 0x001f220000300800 */
[----:B--2---:R-:W-:-:S05]  /*117070*/  IMAD.X R7, R17, 0x1, R25, P6 ;  /* 0x0000000111077824 */ /* 0x004fca00030e0619 */
[----:B------:R0:W-:Y:S04]  /*117080*/  STL.64 [R1+0x1060], R6 ;  /* 0x0010600601007387 */ /* 0x0001e80000100a00 */
[----:B0-----:R-:W2:Y:S01]  /*117090*/  LDL.LU.64 R6, [R1+0x5d88] ;  /* 0x005d880001067983 */ /* 0x001ea20000300a00 */
[----:B------:R-:W-:Y:S02]  /*1170a0*/  F2FP.SATFINITE.E4M3.F32.PACK_AB_MERGE_C R10, R10, R22, RZ ;  /* 0x000000160a0a723e */ /* 0x000fe400048070ff */
[----:B---3--:R-:W-:Y:S01]  /*1170b0*/  F2FP.SATFINITE.E4M3.F32.PACK_AB_MERGE_C R24, R24, R27, RZ ;  /* 0x0000001b1818723e */ /* 0x008fe200048070ff */
[----:B------:R0:W-:Y:S01]  /*1170c0*/  STL [R1+0x5d6c], R25 ;  /* 0x005d6c1901007387 */ /* 0x0001e20000100800 */
[----:B------:R-:W-:-:S03]  /*1170d0*/  IADD3 R26, P6, PT, R18, R5, RZ ;  /* 0x00000005121a7210 */ /* 0x000fc60007fde0ff */
[----:B0-----:R-:W3:Y:S04]  /*1170e0*/  LDL.LU R25, [R1+0xcb4] ;  /* 0x000cb40001197983 */ /* 0x001ee80000300800 */
[----:B------:R-:W-:Y:S04]  /*1170f0*/  STL [R1+0x1cd4], R24 ;  /* 0x001cd41801007387 */ /* 0x000fe80000100800 */
[----:B------:R0:W-:Y:S04]  /*117100*/  STL [R1+0x5d58], R5 ;  /* 0x005d580501007387 */ /* 0x0001e80000100800 */
[----:B------:R1:W-:Y:S04]  /*117110*/  STL [R1+0x2718], R10 ;  /* 0x0027180a01007387 */ /* 0x0003e80000100800 */
[----:B0-----:R-:W3:Y:S01]  /*117120*/  LDL.LU R5, [R1+0xcb0] ;  /* 0x000cb00001057983 */ /* 0x001ee20000300800 */
[----:B------:R-:W-:Y:S01]  /*117130*/  F2FP.SATFINITE.E4M3.F32.PACK_AB_MERGE_C R29, R29, R15, RZ ;  /* 0x0000000f1d1d723e */ /* 0x000fe200048070ff */
[----:B--2---:R-:W-:-:S02]  /*117140*/  IMAD.X R27, R17, 0x1, R6, P6 ;  /* 0x00000001111b7824 */ /* 0x004fc400030e0606 */
[----:B------:R0:W-:Y:S01]  /*117150*/  STL [R1+0x5d5c], R6 ;  /* 0x005d5c0601007387 */ /* 0x0001e20000100800 */
[----:B-1----:R-:W-:-:S03]  /*117160*/  IADD3 R10, P6, PT, R18, R7, RZ ;  /* 0x00000007120a7210 */ /* 0x002fc60007fde0ff */
[----:B------:R1:W-:Y:S01]  /*117170*/  STL.64 [R1+0x1068], R26 ;  /* 0x0010681a01007387 */ /* 0x0003e20000100a00 */
[----:B0-----:R-:W-:Y:S01]  /*117180*/  F2FP.SATFINITE.E4M3.F32.PACK_AB_MERGE_C R6, R28, R11, RZ ;  /* 0x0000000b1c06723e */ /* 0x001fe200048070ff */
[----:B------:R-:W-:Y:S02]  /*117190*/  IMAD.X R11, R17, 0x1, R8, P6 ;  /* 0x00000001110b7824 */ /* 0x000fe400030e0608 */
[----:B-1----:R-:W2:Y:S04]  /*1171a0*/  LDL.LU R26, [R1+0xcc0] ;  /* 0x000cc000011a7983 */ /* 0x002ea80000300800 */
[----:B------:R-:W-:Y:S04]  /*1171b0*/  STL [R1+0x2848], R6 ;  /* 0x0028480601007387 */ /* 0x000fe80000100800 */
[----:B------:R-:W2:Y:S04]  /*1171c0*/  LDL.LU R27, [R1+0xcc4] ;  /* 0x000cc400011b7983 */ /* 0x000ea80000300800 */
[----:B------:R-:W2:Y:S04]  /*1171d0*/  LDL.LU R24, [R1+0xcc8] ;  /* 0x000cc80001187983 */ /* 0x000ea80000300800 */
[----:B------:R-:W2:Y:S04]  /*1171e0*/  LDL.LU R22, [R1+0xccc] ;  /* 0x000ccc0001167983 */ /* 0x000ea80000300800 */
[----:B------:R-:W2:Y:S04]  /*1171f0*/  LDL.LU R28, [R1+0xcd0] ;  /* 0x000cd000011c7983 */ /* 0x000ea80000300800 */
[----:B------:R-:W2:Y:S04]  /*117200*/  LDL.LU R15, [R1+0xcd4] ;  /* 0x000cd400010f7983 */ /* 0x000ea80000300800 */
[----:B------:R-:W-:Y:S04]  /*117210*/  STL [R1+0x56f8], R29 ;  /* 0x0056f81d01007387 */ /* 0x000fe80000100800 */
[----:B------:R0:W-:Y:S04]  /*117220*/  STL.64 [R1+0x1058], R10 ;  /* 0x0010580a01007387 */ /* 0x0001e80000100a00 */
[----:B0-----:R-:W2:Y:S01]  /*117230*/  LDL.LU.64 R10, [R1+0x5d80] ;  /* 0x005d8000010a7983 */ /* 0x001ea20000300a00 */
[----:B------:R-:W-:-:S02]  /*117240*/  F2FP.SATFINITE.E4M3.F32.PACK_AB_MERGE_C R29, R3, R2, RZ ;  /* 0x00000002031d723e */ /* 0x000fc400048070ff */
[----:B------:R-:W-:Y:S02]  /*117250*/  IADD3 R2, P6, PT, R18, R9, RZ ;  /* 0x0000000912027210 */ /* 0x000fe40007fde0ff */
[----:B------:R-:W-:Y:S01]  /*117260*/  F2FP.SATFINITE.E4M3.F32.PACK_AB_MERGE_C R6, R21, R19, RZ ;  /* 0x000000131506723e */ /* 0x000fe200048070ff */
[----:B------:R-:W-:Y:S04]  /*117270*/  STL [R1+0x280c], R29 ;  /* 0x00280c1d01007387 */ /* 0x000fe80000100800 */
[----:B------:R0:W-:Y:S01]  /*117280*/  STL.64 [R1+0x5d50], R8 ;  /* 0x005d500801007387 */ /* 0x0001e20000100a00 */
[----:B---3--:R-:W-:-:S03]  /*117290*/  F2FP.SATFINITE.E4M3.F32.PACK_AB_MERGE_C R5, R25, R5, RZ ;  /* 0x000000051905723e */ /* 0x008fc600048070ff */
[----:B------:R-:W-:Y:S01]  /*1172a0*/  STL [R1+0x2820], R6 ;  /* 0x0028200601007387 */ /* 0x000fe20000100800 */
[----:B----4-:R-:W-:Y:S01]  /*1172b0*/  F2FP.SATFINITE.E4M3.F32.PACK_AB_MERGE_C R0, R16, R0, RZ ;  /* 0x000000001000723e */ /* 0x010fe200048070ff */
[----:B--2---:R-:W-:Y:S01]  /*1172c0*/  IMAD.X R3, R17, 0x1, R10, P6 ;  /* 0x0000000111037824 */ /* 0x004fe200030e060a */
[----:B0-----:R-:W-:-:S04]  /*1172d0*/  IADD3 R8, P6, PT, R18, R11, RZ ;  /* 0x0000000b12087210 */ /* 0x001fc80007fde0ff */
[----:B------:R0:W-:Y:S01]  /*1172e0*/  STL.64 [R1+0x1050], R2 ;  /* 0x0010500201007387 */ /* 0x0001e20000100a00 */
[----:B------:R-:W-:-:S03]  /*1172f0*/  IMAD.X R9, R17, 0x1, R12, P6 ;  /* 0x0000000111097824 */ /* 0x000fc600030e060c */
[----:B0-----:R-:W2:Y:S04]  /*117300*/  LDL.LU.64 R2, [R1+0x5d78] ;  /* 0x005d780001027983 */ /* 0x001ea80000300a00 */
[----:B------:R-:W3:Y:S04]  /*117310*/  LDL.LU R19, [R1+0xcd8] ;  /* 0x000cd80001137983 */ /* 0x000ee80000300800 */
[----:B------:R-:W3:Y:S04]  /*117320*/  LDL.LU R21, [R1+0xcdc] ;  /* 0x000cdc0001157983 */ /* 0x000ee80000300800 */
[----:B------:R-:W4:Y:S04]  /*117330*/  LDL.LU R16, [R1+0x804] ;  /* 0x0008040001107983 */ /* 0x000f280000300800 */
[----:B------:R-:W-:Y:S04]  /*117340*/  STL [R1+0x27d0], R5 ;  /* 0x0027d00501007387 */ /* 0x000fe80000100800 */
[----:B------:R-:W-:Y:S04]  /*117350*/  STL [R1+0x27d8], R0 ;  /* 0x0027d80001007387 */ /* 0x000fe80000100800 */
[----:B------:R-:W-:Y:S04]  /*117360*/  STL.64 [R1+0x5d60], R10 ;  /* 0x005d600a01007387 */ /* 0x000fe80000100a00 */
[----:B------:R0:W-:Y:S04]  /*117370*/  STL.64 [R1+0x1040], R8 ;  /* 0x0010400801007387 */ /* 0x0001e80000100a00 */
[----:B------:R1:W-:Y:S01]  /*117380*/  STL.64 [R1+0x5d70], R12 ;  /* 0x005d700c01007387 */ /* 0x0003e20000100a00 */
[----:B0-----:R-:W-:-:S03]  /*117390*/  IADD3 R8, P6, PT, R18, R13, RZ ;  /* 0x0000000d12087210 */ /* 0x001fc60007fde0ff */
[----:B-1----:R-:W4:Y:S04]  /*1173a0*/  LDL.LU R13, [R1+0x800] ;  /* 0x00080000010d7983 */ /* 0x002f280000300800 */
[----:B------:R-:W4:Y:S04]  /*1173b0*/  LDL.LU R25, [R1+0x808] ;  /* 0x0008080001197983 */ /* 0x000f280000300800 */
[----:B------:R-:W4:Y:S01]  /*1173c0*/  LDL.LU R0, [R1+0x80c] ;  /* 0x00080c0001007983 */ /* 0x000f220000300800 */
[----:B------:R-:W-:-:S03]  /*1173d0*/  IMAD.X R9, R17, 0x1, R14, P6 ;  /* 0x0000000111097824 */ /* 0x000fc600030e060e */
[----:B------:R-:W4:Y:S01]  /*1173e0*/  LDL.LU R10, [R1+0xcf0] ;  /* 0x000cf000010a7983 */ /* 0x000f220000300800 */
[----:B------:R-:W-:-:S03]  /*1173f0*/  F2FP.SATFINITE.E4M3.F32.PACK_AB_MERGE_C R26, R27, R26, RZ ;  /* 0x0000001a1b1a723e */ /* 0x000fc600048070ff */
[----:B------:R0:W-:Y:S04]  /*117400*/  STL.64 [R1+0x1048], R8 ;  /* 0x0010480801007387 */ /* 0x0001e80000100a00 */
[----:B------:R-:W4:Y:S04]  /*117410*/  LDL.LU R11, [R1+0xcf4] ;  /* 0x000cf400010b7983 */ /* 0x000f280000300800 */
[----:B------:R-:W4:Y:S04]  /*117420*/  LDL.LU R6, [R1+0xcf8] ;  /* 0x000cf80001067983 */ /* 0x000f280000300800 */
[----:B------:R-:W4:Y:S04]  /*117430*/  LDL.LU R5, [R1+0xcfc] ;  /* 0x000cfc0001057983 */ /* 0x000f280000300800 */
[----:B0-----:R-:W4:Y:S01]  /*117440*/  LDL.LU R8, [R1+0xd00] ;  /* 0x000d000001087983 */ /* 0x001f220000300800 */
[----:B------:R-:W-:-:S03]  /*117450*/  F2FP.SATFINITE.E4M3.F32.PACK_AB_MERGE_C R12, R15, R28, RZ ;  /* 0x0000001c0f0c723e */ /* 0x000fc600048070ff */
[----:B------:R-:W4:Y:S01]  /*117460*/  LDL.LU R9, [R1+0xd04] ;  /* 0x000d040001097983 */ /* 0x000f220000300800 */
[----:B------:R-:W-:-:S03]  /*117470*/  SHF.R.S32.HI R15, RZ, 0x1f, R20 ;  /* 0x0000001fff0f7819 */ /* 0x000fc60000011414 */
[----:B------:R-:W4:Y:S04]  /*117480*/  LDL.LU R18, [R1+0xd10] ;  /* 0x000d100001127983 */ /* 0x000f280000300800 */
[----:B------:R-:W4:Y:S01]  /*117490*/  LDL.LU R17, [R1+0xd14] ;  /* 0x000d140001117983 */ /* 0x000f220000300800 */
[----:B------:R-:W-:-:S03]  /*1174a0*/  F2FP.SATFINITE.E4M3.F32.PACK_AB_MERGE_C R22, R22, R24, RZ ;  /* 0x000000181616723e */ /* 0x000fc600048070ff */
[----:B------:R0:W-:Y:S02]  /*1174b0*/  STL [R1+0x27b4], R26 ;  /* 0x0027b41a01007387 */ /* 0x0001e40000100800 */
[----:B0-----:R-:W-:Y:S02]  /*1174c0*/  IADD3 R26, P6, PT, R20, R4, RZ ;  /* 0x00000004141a7210 */ /* 0x001fe40007fde0ff */
[----:B------:R-:W-:Y:S03]  /*1174d0*/  STL [R1+0x27b8], R22 ;  /* 0x0027b81601007387 */ /* 0x000fe60000100800 */
[----:B------:R-:W-:Y:S01]  /*1174e0*/  IMAD.X R27, R15, 0x1, R23, P6 ;  /* 0x000000010f1b7824 */ /* 0x000fe200030e0617 */
[----:B------:R-:W-:Y:S04]  /*1174f0*/  STL [R1+0x1cbc], R12 ;  /* 0x001cbc0c01007387 */ /* 0x000fe80000100800 */
[----:B------:R-:W4:Y:S04]  /*117500*/  LDL.LU R29, [R1+0xd1c] ;  /* 0x000d1c00011d7983 */ /* 0x000f280000300800 */
[----:B------:R0:W-:Y:S04]  /*117510*/  STL.64 [R1+0x1038], R26 ;  /* 0x0010381a01007387 */ /* 0x0001e80000100a00 */
[----:B0-----:R-:W4:Y:S04]  /*117520*/  LDL.LU R26, [R1+0xd20] ;  /* 0x000d2000011a7983 */ /* 0x001f280000300800 */
[----:B------:R-:W4:Y:S04]  /*117530*/  LDL.LU R27, [R1+0xd24] ;  /* 0x000d2400011b7983 */ /* 0x000f280000300800 */
[----:B------:R-:W4:Y:S04]  /*117540*/  LDL.LU R28, [R1+0x50] ;  /* 0x00005000011c7983 */ /* 0x000f280000300800 */
[----:B------:R-:W4:Y:S04]  /*117550*/  LDL.LU R24, [R1+0xd28] ;  /* 0x000d280001187983 */ /* 0x000f280000300800 */
[----:B------:R-:W4:Y:S01]  /*117560*/  LDL.LU R22, [R1+0xd2c] ;  /* 0x000d2c0001167983 */ /* 0x000f220000300800 */
[----:B---3--:R-:W-:-:S05]  /*117570*/  F2FP.SATFINITE.E4M3.F32.PACK_AB_MERGE_C R12, R21, R19, RZ ;  /* 0x00000013150c723e */ /* 0x008fca00048070ff */
[----:B------:R2:W-:Y:S04]  /*117580*/  STL [R1+0x2778], R12 ;  /* 0x0027780c01007387 */ /* 0x0005e80000100800 */
[----:B------:R-:W3:Y:S04]  /*117590*/  LDL.LU R19, [R1+0xd60] ;  /* 0x000d600001137983 */ /* 0x000ee80000300800 */
[----:B------:R-:W3:Y:S01]  /*1175a0*/  LDL.LU R21, [R1+0xd64] ;  /* 0x000d640001157983 */ /* 0x000ee20000300800 */
[----:B--2---:R-:W-:Y:S02]  /*1175b0*/  IADD3 R12, P6, PT, R20, R3, RZ ;  /* 0x00000003140c7210 */ /* 0x004fe40007fde0ff */
[----:B----4-:R-:W-:-:S03]  /*1175c0*/  F2FP.SATFINITE.E4M3.F32.PACK_AB_MERGE_C R16, R16, R13, RZ ;  /* 0x0000000d1010723e */ /* 0x010fc600048070ff */
[----:B------:R-:W-:Y:S02]  /*1175d0*/  IMAD.X R13, R15, 0x1, R2, P6 ;  /* 0x000000010f0d7824 */ /* 0x000fe400030e0602 */
[----:B------:R0:W-:Y:S01]  /*1175e0*/  STL [R1+0x5be8], R16 ;  /* 0x005be81001007387 */ /* 0x0001e20000100800 */
[----:B------:R-:W-:-:S03]  /*1175f0*/  F2FP.SATFINITE.E4M3.F32.PACK_AB_MERGE_C R0, R0, R25, RZ ;  /* 0x000000190000723e */ /* 0x000fc600048070ff */
[----:B0-----:R-:W2:Y:S04]  /*117600*/  LDL.LU R16, [R1+0xd18] ;  /* 0x000d180001107983 */ /* 0x001ea80000300800 */
[----:B------:R0:W-:Y:S04]  /*117610*/  STL.64 [R1+0x1030], R12 ;  /* 0x0010300c01007387 */ /* 0x0001e80000100a00 */
[----:B0-----:R-:W4:Y:S04]  /*117620*/  LDL.LU.64 R12, [R1+0x5d70] ;  /* 0x005d7000010c7983 */ /* 0x001f280000300a00 */
        /* <DEDUP_REMOVED lines=8> */
[----:B------:R-:W-:Y:S02]  /*1176b0*/  F2FP.SATFINITE.E4M3.F32.PACK_AB_MERGE_C R5, R5, R6, RZ ;  /* 0x000000060505723e */ /* 0x000fe400048070ff */
[----:B--2---:R-:W-:-:S05]  /*1176c0*/  IADD3 R10, P6, PT, R20, R0, RZ ;  /* 0x00000000140a7210 */ /* 0x004fca0007fde0ff */
[----:B0-----:R-:W-:-:S05]  /*1176d0*/  IMAD.X R11, R15, 0x1, R25, P6 ;  /* 0x000000010f0b7824 */ /* 0x001fca00030e0619 */
[----:B------:R0:W-:Y:S04]  /*1176e0*/  STL.64 [R1+0x1028], R10 ;  /* 0x0010280a01007387 */ /* 0x0001e80000100a00 */
[----:B0-----:R-:W2:Y:S04]  /*1176f0*/  LDL.LU.64 R10, [R1+0x5d60] ;  /* 0x005d6000010a7983 */ /* 0x001ea80000300a00 */
        /* <DEDUP_REMOVED lines=11> */
[----:B------:R-:W4:Y:S04]  /*1177b0*/  LDL.LU R17, [R1+0xd5c] ;  /* 0x000d5c0001117983 */ /* 0x000f280000300800 */
[----:B------:R0:W-:Y:S04]  /*1177c0*/  STL [R1+0x1a4], R2 ;  /* 0x0001a40201007387 */ /* 0x0001e80000100800 */
[----:B------:R-:W-:Y:S01]  /*1177d0*/  STL [R1+0x188], R18 ;  /* 0x0001881201007387 */ /* 0x000fe20000100800 */
[----:B0-----:R-:W-:-:S03]  /*1177e0*/  IADD3 R2, P6, PT, R20, R7, RZ ;  /* 0x0000000714027210 */ /* 0x001fc60007fde0ff */
[----:B------:R0:W-:Y:S04]  /*1177f0*/  STL [R1+0x5d38], R7 ;  /* 0x005d380701007387 */ /* 0x0001e80000100800 */
[----:B0-----:R-:W4:Y:S04]  /*117800*/  LDL.LU R7, [R1+0x1650] ;  /* 0x0016500001077983 */ /* 0x001f280000300800 */
[----:B------:R-:W4:Y:S01]  /*117810*/  LDL.LU R18, [R1+0x1654] ;  /* 0x0016540001127983 */ /* 0x000f220000300800 */
[----:B------:R-:W-:Y:S02]  /*117820*/  F2FP.SATFINITE.E4M3.F32.PACK_AB_MERGE_C R22, R22, R24, RZ ;  /* 0x000000181616723e */ /* 0x000fe400048070ff */
[----:B---3--:R-:W-:Y:S01]  /*117830*/  F2FP.SATFINITE.E4M3.F32.PACK_AB_MERGE_C R19, R21, R19, RZ ;  /* 0x000000131513723e */ /* 0x008fe200048070ff */
[----:B--2---:R-:W-:Y:S01]  /*117840*/  IMAD.X R3, R15, 0x1, R8, P6 ;  /* 0x000000010f037824 */ /* 0x004fe200030e0608 */
[----:B------:R0:W-:Y:S04]  /*117850*/  STL [R1+0x5d3c], R8 ;  /* 0x005d3c0801007387 */ /* 0x0001e80000100800 */
[----:B------:R1:W-:Y:S04]  /*117860*/  STL.64 [R1+0xed8], R2 ;  /* 0x000ed80201007387 */ /* 0x0003e80000100a00 */
[----:B0-----:R-:W2:Y:S01]  /*117870*/  LDL.LU R8, [R1+0xd58] ;  /* 0x000d580001087983 */ /* 0x001ea20000300800 */
[----:B-1----:R-:W-:-:S02]  /*117880*/  F2FP.SATFINITE.E4M3.F32.PACK_AB_MERGE_C R3, R29, R16, RZ ;  /* 0x000000101d03723e */ /* 0x002fc400048070ff */
[----:B------:R-:W-:Y:S01]  /*117890*/  F2FP.SATFINITE.E4M3.F32.PACK_AB_MERGE_C R2, R27, R26, RZ ;  /* 0x0000001a1b02723e */ /* 0x000fe200048070ff */
[----:B------:R-:W3:Y:S04]  /*1178a0*/  LDL.LU R16, [R1+0x1658] ;  /* 0x0016580001107983 */ /* 0x000ee80000300800 */
[----:B------:R-:W-:Y:S04]  /*1178b0*/  STL [R1+0x18c], R3 ;  /* 0x00018c0301007387 */ /* 0x000fe80000100800 */
[----:B------:R-:W3:Y:S04]  /*1178c0*/  LDL.LU R29, [R1+0x165c] ;  /* 0x00165c00011d7983 */ /* 0x000ee80000300800 */
[----:B------:R0:W-:Y:S02]  /*1178d0*/  STL [R1+0x17c], R2 ;  /* 0x00017c0201007387 */ /* 0x0001e40000100800 */
[----:B0-----:R-:W-:-:S05]  /*1178e0*/  IADD3 R2, P6, PT, R20, R9, RZ ;  /* 0x0000000914027210 */ /* 0x001fca0007fde0ff */
[----:B------:R-:W-:-:S05]  /*1178f0*/  IMAD.X R3, R15, 0x1, R10, P6 ;  /* 0x000000010f037824 */ /* 0x000fca00030e060a */
[----:B------:R0:W-:Y:S04]  /*117900*/  STL.64 [R1+0xed0], R2 ;  /* 0x000ed00201007387 */ /* 0x0001e80000100a00 */
[----:B------:R-:W-:Y:S01]  /*117910*/  STL [R1+0x178], R22 ;  /* 0x0001781601007387 */ /* 0x000fe20000100800 */
[----:B0-----:R-:W-:-:S03]  /*117920*/  IADD3 R2, P6, PT, R20, R11, RZ ;  /* 0x0000000b14027210 */ /* 0x001fc60007fde0ff */
[----:B------:R0:W-:Y:S02]  /*117930*/  STL.64 [R1+0x5d30], R10 ;  /* 0x005d300a01007387 */ /* 0x0001e40000100a00 */
[----:B----4-:R-:W-:Y:S02]  /*117940*/  IMAD.X R3, R15, 0x1, R12, P6 ;  /* 0x000000010f037824 */ /* 0x010fe400030e060c */
[----:B------:R-:W-:Y:S04]  /*117950*/  STL [R1+0x104], R19 ;  /* 0x0001041301007387 */ /* 0x000fe80000100800 */
[----:B0-----:R-:W4:Y:S04]  /*117960*/  LDL.LU R10, [R1+0xd50] ;  /* 0x000d5000010a7983 */ /* 0x001f280000300800 */
[----:B------:R-:W4:Y:S04]  /*117970*/  LDL.LU R11, [R1+0xd54] ;  /* 0x000d5400010b7983 */ /* 0x000f280000300800 */
[----:B------:R0:W-:Y:S04]  /*117980*/  STL.64 [R1+0xec8], R2 ;  /* 0x000ec80201007387 */ /* 0x0001e80000100a00 */
[----:B------:R-:W2:Y:S04]  /*117990*/  LDL.LU R26, [R1+0x1640] ;  /* 0x00164000011a7983 */ /* 0x000ea80000300800 */
[----:B------:R-:W2:Y:S01]  /*1179a0*/  LDL.LU R27, [R1+0x1644] ;  /* 0x00164400011b7983 */ /* 0x000ea20000300800 */
[----:B0-----:R-:W-:-:S05]  /*1179b0*/  IADD3 R2, P6, PT, R20, R13, RZ ;  /* 0x0000000d14027210 */ /* 0x001fca0007fde0ff */
        /* <DEDUP_REMOVED lines=8> */
[----:B------:R-:W-:Y:S04]  /*117a40*/  STL.64 [R1+0x5d28], R12 ;  /* 0x005d280c01007387 */ /* 0x000fe80000100a00 */
[----:B------:R0:W-:Y:S04]  /*117a50*/  STL.64 [R1+0xec0], R2 ;  /* 0x000ec00201007387 */ /* 0x0001e80000100a00 */
[----:B0-----:R-:W2:Y:S01]  /*117a60*/  LDL.LU.64 R2, [R1+0x5d48] ;  /* 0x005d480001027983 */ /* 0x001ea20000300a00 */
[----:B----4-:R-:W-:-:S03]  /*117a70*/  F2FP.SATFINITE.E4M3.F32.PACK_AB_MERGE_C R10, R11, R10, RZ ;  /* 0x0000000a0b0a723e */ /* 0x010fc600048070ff */
[----:B------:R-:W4:Y:S01]  /*117a80*/  LDL.LU R20, [R1+0x1638] ;  /* 0x0016380001147983 */ /* 0x000f220000300800 */
[----:B------:R-:W-:-:S03]  /*117a90*/  F2FP.SATFINITE.E4M3.F32.PACK_AB_MERGE_C R8, R17, R8, RZ ;  /* 0x000000081108723e */ /* 0x000fc600048070ff */
[----:B------:R-:W4:Y:S01]  /*117aa0*/  LDL.LU R15, [R1+0x163c] ;  /* 0x00163c00010f7983 */ /* 0x000f220000300800 */
[----:B------:R-:W-:Y:S02]  /*117ab0*/  SHF.R.S32.HI R17, RZ, 0x1f, R28 ;  /* 0x0000001fff117819 */ /* 0x000fe4000001141c */
[----:B---3--:R-:W-:Y:S02]  /*117ac0*/  F2FP.SATFINITE.E4M3.F32.PACK_AB_MERGE_C R16, R29, R16, RZ ;  /* 0x000000101d10723e */ /* 0x008fe400048070ff */
[----:B--2---:R-:W-:-:S05]  /*117ad0*/  F2FP.SATFINITE.E4M3.F32.PACK_AB_MERGE_C R12, R27, R26, RZ ;  /* 0x0000001a1b0c723e */ /* 0x004fca00048070ff */
[----:B------:R-:W-:Y:S04]  /*117ae0*/  STL [R1+0xfc], R12 ;  /* 0x0000fc0c01007387 */ /* 0x000fe80000100800 */
[----:B------:R0:W-:Y:S02]  /*117af0*/  STL [R1+0xe8], R10 ;  /* 0x0000e80a01007387 */ /* 0x0001e40000100800 */
[----:B0-----:R-:W-:Y:S02]  /*117b00*/  IADD3 R10, P6, PT, R28, R4, RZ ;  /* 0x000000041c0a7210 */ /* 0x001fe40007fde0ff */
[----:B------:R0:W-:Y:S03]  /*117b10*/  STL [R1+0xe0], R8 ;  /* 0x0000e00801007387 */ /* 0x0001e60000100800 */
[----:B------:R-:W-:-:S05]  /*117b20*/  IMAD.X R11, R17, 0x1, R23, P6 ;  /* 0x00000001110b7824 */ /* 0x000fca00030e0617 */
[----:B------:R1:W-:Y:S04]  /*117b30*/  STL.64 [R1+0xeb8], R10 ;  /* 0x000eb80a01007387 */ /* 0x0003e80000100a00 */
[----:B0-----:R-:W2:Y:S01]  /*117b40*/  LDL.LU R8, [R1+0x1620] ;  /* 0x0016200001087983 */ /* 0x001ea20000300800 */
[----:B-1----:R-:W-:-:S03]  /*117b50*/  F2FP.SATFINITE.E4M3.F32.PACK_AB_MERGE_C R10, R18, R7, RZ ;  /* 0x00000007120a723e */ /* 0x002fc600048070ff */
[----:B------:R-:W2:Y:S01]  /*117b60*/  LDL.LU R7, [R1+0x1624] ;  /* 0x0016240001077983 */ /* 0x000ea20000300800 */
[----:B------:R-:W-:-:S03]  /*117b70*/  IADD3 R26, P6, PT, R28, R3, RZ ;  /* 0x000000031c1a7210 */ /* 0x000fc60007fde0ff */
[----:B------:R0:W-:Y:S02]  /*117b80*/  STL [R1+0xb8], R10 ;  /* 0x0000b80a01007387 */ /* 0x0001e40000100800 */
[----:B------:R-:W-:Y:S02]  /*117b90*/  IMAD.X R27, R17, 0x1, R2, P6 ;  /* 0x00000001111b7824 */ /* 0x000fe400030e0602 */
[----:B0-----:R-:W3:Y:S04]  /*117ba0*/  LDL.LU R10, [R1+0x1628] ;  /* 0x00162800010a7983 */ /* 0x001ee80000300800 */
[----:B------:R-:W3:Y:S04]  /*117bb0*/  LDL.LU R11, [R1+0x162c] ;  /* 0x00162c00010b7983 */ /* 0x000ee80000300800 */
[----:B------:R-:W3:Y:S04]  /*117bc0*/  LDL.LU R18, [R1+0x54] ;  /* 0x0000540001127983 */ /* 0x000ee80000300800 */
[----:B------:R-:W3:Y:S04]  /*117bd0*/  LDL.LU R12, [R1+0x1618] ;  /* 0x00161800010c7983 */ /* 0x000ee80000300800 */
[----:B------:R-:W3:Y:S04]  /*117be0*/  LDL.LU R13, [R1+0x161c] ;  /* 0x00161c00010d7983 */ /* 0x000ee80000300800 */
[----:B------:R0:W-:Y:S04]  /*117bf0*/  STL [R1+0xc0], R16 ;  /* 0x0000c01001007387 */ /* 0x0001e80000100800 */
[----:B0-----:R-:W3:Y:S04]  /*117c00*/  LDL.LU R16, [R1+0x1608] ;  /* 0x0016080001107983 */ /* 0x001ee80000300800 */
[----:B------:R-:W3:Y:S04]  /*117c10*/  LDL.LU R29, [R1+0x160c] ;  /* 0x00160c00011d7983 */ /* 0x000ee80000300800 */
[----:B------:R0:W-:Y:S04]  /*117c20*/  STL [R1+0x5d10], R3 ;  /* 0x005d100301007387 */ /* 0x0001e80000100800 */
[----:B0-----:R-:W3:Y:S04]  /*117c30*/  LDL.LU R3, [R1+0x1604] ;  /* 0x0016040001037983 */ /* 0x001ee80000300800 */
[----:B------:R0:W-:Y:S04]  /*117c40*/  STL.64 [R1+0xea8], R26 ;  /* 0x000ea81a01007387 */ /* 0x0001e80000100a00 */
[----:B0-----:R-:W3:Y:S01]  /*117c50*/  LDL.LU.64 R26, [R1+0x5d40] ;  /* 0x005d4000011a7983 */ /* 0x001ee20000300a00 */
[----:B------:R-:W-:-:S03]  /*117c60*/  F2FP.SATFINITE.E4M3.F32.PACK_AB_MERGE_C R22, R22, R24, RZ ;  /* 0x000000181616723e */ /* 0x000fc600048070ff */
[----:B------:R0:W-:Y:S04]  /*117c70*/  STL [R1+0x5d20], R2 ;  /* 0x005d200201007387 */ /* 0x0001e80000100800 */
[----:B0-----:R-:W4:Y:S01]  /*117c80*/  LDL.LU R2, [R1+0x1600] ;  /* 0x0016000001027983 */ /* 0x001f220000300800 */
[----:B--2---:R-:W-:Y:S02]  /*117c90*/  F2FP.SATFINITE.E4M3.F32.PACK_AB_MERGE_C R7, R7, R8, RZ ;  /* 0x000000080707723e */ /* 0x004fe400048070ff */
[----:B---3--:R-:W-:Y:S02]  /*117ca0*/  F2FP.SATFINITE.E4M3.F32.PACK_AB_MERGE_C R27, R27, R26, RZ ;  /* 0x0000001a1b1b723e */ /* 0x008fe400048070ff */
[----:B------:R-:W-:-:S03]  /*117cb0*/  IADD3 R26, P6, PT, R28, R0, RZ ;  /* 0x000000001c1a7210 */ /* 0x000fc60007fde0ff */
[----:B------:R0:W-:Y:S04]  /*117cc0*/  STL [R1+0xb4], R27 ;  /* 0x0000b41b01007387 */ /* 0x0001e80000100800 */
[----:B------:R4:W-:Y:S01]  /*117cd0*/  STL [R1+0x4c], R22 ;  /* 0x00004c1601007387 */ /* 0x0009e20000100800 */
[----:B0-----:R-:W-:-:S05]  /*117ce0*/  IMAD.X R27, R17, 0x1, R25, P6 ;  /* 0x00000001111b7824 */ /* 0x001fca00030e0619 */
[----:B------:R0:W-:Y:S01]  /*117cf0*/  STL.64 [R1+0xeb0], R26 ;  /* 0x000eb01a01007387 */ /* 0x0001e20000100a00 */
[----:B----4-:R-:W-:Y:S02]  /*117d00*/  F2FP.SATFINITE.E4M3.F32.PACK_AB_MERGE_C R22, R15, R20, RZ ;  /* 0x000000140f16723e */ /* 0x010fe400048070ff */
[----:B------:R-:W-:Y:S02]  /*117d10*/  IADD3 R20, P6, PT, R28, R5, RZ ;  /* 0x000000051c147210 */ /* 0x000fe40007fde0ff */
[----:B0-----:R-:W-:-:S03]  /*117d20*/  F2FP.SATFINITE.E4M3.F32.PACK_AB_MERGE_C R26, R21, R19, RZ ;  /* 0x00000013151a723e */ /* 0x001fc600048070ff */
[----:B------:R-:W-:Y:S02]  /*117d30*/  IMAD.X R21, R17, 0x1, R6, P6 ;  /* 0x0000000111157824 */ /* 0x000fe400030e0606 */
[----:B------:R0:W-:Y:S04]  /*117d40*/  STL [R1+0x5bb8], R26 ;  /* 0x005bb81a01007387 */ /* 0x0001e80000100800 */
[----:B0-----:R-:W2:Y:S04]  /*117d50*/  LDL.LU R26, [R1+0x1614] ;  /* 0x00161400011a7983 */ /* 0x001ea80000300800 */
[----:B------:R0:W-:Y:S04]  /*117d60*/  STL [R1+0x5bbc], R22 ;  /* 0x005bbc1601007387 */ /* 0x0001e80000100800 */
[----:B0-----:R-:W2:Y:S04]  /*117d70*/  LDL.LU R22, [R1+0x1610] ;  /* 0x0016100001167983 */ /* 0x001ea80000300800 */
[----:B------:R-:W3:Y:S04]  /*117d80*/  LDL.LU R27, [R1+0x15f0] ;  /* 0x0015f000011b7983 */ /* 0x000ee80000300800 */
[----:B------:R-:W3:Y:S04]  /*117d90*/  LDL.LU R24, [R1+0x15f4] ;  /* 0x0015f40001187983 */ /* 0x000ee80000300800 */
[----:B------:R-:W4:Y:S04]  /*117da0*/  LDL.LU R19, [R1+0x15f8] ;  /* 0x0015f80001137983 */ /* 0x000f280000300800 */
[----:B------:R0:W-:Y:S04]  /*117db0*/  STL.64 [R1+0xea0], R20 ;  /* 0x000ea01401007387 */ /* 0x0001e80000100a00 */
[----:B0-----:R-:W4:Y:S04]  /*117dc0*/  LDL.LU R21, [R1+0x15fc] ;  /* 0x0015fc0001157983 */ /* 0x001f280000300800 */
[----:B------:R-:W2:Y:S04]  /*117dd0*/  LDL.LU R20, [R1+0x16d0] ;  /* 0x0016d00001147983 */ /* 0x000ea80000300800 */
[----:B------:R-:W2:Y:S04]  /*117de0*/  LDL.LU R15, [R1+0x16d4] ;  /* 0x0016d400010f7983 */ /* 0x000ea80000300800 */
[----:B------:R-:W2:Y:S04]  /*117df0*/  LDL.LU R8, [R1+0x5d3c] ;  /* 0x005d3c0001087983 */ /* 0x000ea80000300800 */
[----:B------:R0:W-:Y:S04]  /*117e00*/  STL [R1+0x1620], R7 ;  /* 0x0016200701007387 */ /* 0x0001e80000100800 */
[----:B0-----:R-:W2:Y:S01]  /*117e10*/  LDL.LU R7, [R1+0x5d38] ;  /* 0x005d380001077983 */ /* 0x001ea20000300800 */
[----:B------:R-:W-:-:S05]  /*117e20*/  F2FP.SATFINITE.E4M3.F32.PACK_AB_MERGE_C R11, R11, R10, RZ ;  /* 0x0000000a0b0b723e */ /* 0x000fca00048070ff */
[----:B------:R0:W-:Y:S01]  /*117e30*/  STL [R1+0x1624], R11 ;  /* 0x0016240b01007387 */ /* 0x0001e20000100800 */
[----:B--2---:R-:W-:-:S03]  /*117e40*/  IADD3 R10, P6, PT, R28, R7, RZ ;  /* 0x000000071c0a7210 */ /* 0x004fc60007fde0ff */
[----:B------:R-:W-:Y:S02]  /*117e50*/  STL [R1+0x5d00], R7 ;  /* 0x005d000701007387 */ /* 0x000fe40000100800 */
[----:B0-----:R-:W-:-:S05]  /*117e60*/  IMAD.X R11, R17, 0x1, R8, P6 ;  /* 0x00000001110b7824 */ /* 0x001fca00030e0608 */
[----:B------:R0:W-:Y:S04]  /*117e70*/  STL.64 [R1+0xe98], R10 ;  /* 0x000e980a01007387 */ /* 0x0001e80000100a00 */
[----:B0-----:R-:W2:Y:S01]  /*117e80*/  LDL.LU.64 R10, [R1+0x5d30] ;  /* 0x005d3000010a7983 */ /* 0x001ea20000300a00 */
[----:B------:R-:W-:Y:S02]  /*117e90*/  F2FP.SATFINITE.E4M3.F32.PACK_AB_MERGE_C R7, R13, R12, RZ ;  /* 0x0000000c0d07723e */ /* 0x000fe400048070ff */
[----:B------:R-:W-:Y:S01]  /*117ea0*/  IADD3 R12, P6, PT, R28, R9, RZ ;  /* 0x000000091c0c7210 */ /* 0x000fe20007fde0ff */
[----:B------:R0:W-:Y:S02]  /*117eb0*/  STL [R1+0x5d04], R8 ;  /* 0x005d040801007387 */ /* 0x0001e40000100800 */
[----:B0-----:R-:W-:-:S05]  /*117ec0*/  F2FP.SATFINITE.E4M3.F32.PACK_AB_MERGE_C R8, R26, R22, RZ ;  /* 0x000000161a08723e */ /* 0x001fca00048070ff */
[----:B------:R-:W-:Y:S04]  /*117ed0*/  STL [R1+0x2810], R8 ;  /* 0x0028100801007387 */ /* 0x000fe80000100800 */
[----:B------:R-:W-:Y:S01]  /*117ee0*/  STL [R1+0x2814], R7 ;  /* 0x0028140701007387 */ /* 0x000fe20000100800 */
[----:B--2---:R-:W-:-:S05]  /*117ef0*/  IMAD.X R13, R17, 0x1, R10, P6 ;  /* 0x00000001110d7824 */ /* 0x004fca00030e060a */
[----:B------:R0:W-:Y:S04]  /*117f00*/  STL.64 [R1+0xe90], R12 ;  /* 0x000e900c01007387 */ /* 0x0001e80000100a00 */
[----:B0-----:R-:W2:Y:S01]  /*117f10*/  LDL.LU.64 R12, [R1+0x5d28] ;  /* 0x005d2800010c7983 */ /* 0x001ea20000300a00 */
[----:B------:R-:W-:-:S03]  /*117f20*/  F2FP.SATFINITE.E4M3.F32.PACK_AB_MERGE_C R2, R3, R2, RZ ;  /* 0x000000020302723e */ /* 0x000fc600048070ff */
[----:B------:R-:W3:Y:S04]  /*117f30*/  LDL.LU R22, [R1+0x16c4] ;  /* 0x0016c40001167983 */ /* 0x000ee80000300800 */
[----:B------:R0:W-:Y:S01]  /*117f40*/  STL [R1+0x27cc], R2 ;  /* 0x0027cc0201007387 */ /* 0x0001e20000100800 */
[----:B------:R-:W-:Y:S02]  /*117f50*/  F2FP.SATFINITE.E4M3.F32.PACK_AB_MERGE_C R7, R29, R16, RZ ;  /* 0x000000101d07723e */ /* 0x000fe400048070ff */
[----:B0-----:R-:W-:-:S03]  /*117f60*/  IADD3 R2, P6, PT, R28, R11, RZ ;  /* 0x0000000b1c027210 */ /* 0x001fc60007fde0ff */
[----:B------:R-:W-:Y:S04]  /*117f70*/  STL [R1+0x27d4], R7 ;  /* 0x0027d40701007387 */ /* 0x000fe80000100800 */
[----:B------:R-:W-:Y:S01]  /*117f80*/  STL [R1+0x5cf0], R11 ;  /* 0x005cf00b01007387 */ /* 0x000fe20000100800 */
[----:B--2---:R-:W-:-:S05]  /*117f90*/  IMAD.X R3, R17, 0x1, R12, P6 ;  /* 0x0000000111037824 */ /* 0x004fca00030e060c */
[----:B------:R0:W-:Y:S04]  /*117fa0*/  STL.64 [R1+0xe88], R2 ;  /* 0x000e880201007387 */ /* 0x0001e80000100a00 */
[----:B0-----:R-:W2:Y:S04]  /*117fb0*/  LDL.LU R2, [R1+0x5d20] ;  /* 0x005d200001027983 */ /* 0x001ea80000300800 */
[----:B------:R-:W2:Y:S01]  /*117fc0*/  LDL.LU R3, [R1+0x16d8] ;  /* 0x0016d80001037983 */ /* 0x000ea20000300800 */
[----:B---3--:R-:W-:-:S03]  /*117fd0*/  F2FP.SATFINITE.E4M3.F32.PACK_AB_MERGE_C R7, R24, R27, RZ ;  /* 0x0000001b1807723e */ /* 0x008fc600048070ff */
[----:B--2---:R0:W-:Y:S04]  /*117fe0*/  STL.64 [R1+0x5d18], R2 ;  /* 0x005d180201007387 */ /* 0x0041e80000100a00 */
[----:B------:R-:W2:Y:S04]  /*117ff0*/  LDL.LU R11, [R1+0x16cc] ;  /* 0x0016cc00010b7983 */ /* 0x000ea80000300800 */
[----:B------:R1:W-:Y:S01]  /*118000*/  STL [R1+0x5cf4], R12 ;  /* 0x005cf40c01007387 */ /* 0x0003e20000100800 */
[----:B0-----:R-:W-:-:S05]  /*118010*/  IADD3 R2, P6, PT, R28, R13, RZ ;  /* 0x0000000d1c027210 */ /* 0x001fca0007fde0ff */
[----:B------:R-:W-:Y:S01]  /*118020*/  IMAD.X R3, R17, 0x1, R14, P6 ;  /* 0x0000000111037824 */ /* 0x000fe200030e060e */
[----:B-1----:R-:W2:Y:S04]  /*118030*/  LDL.LU R12, [R1+0x16c8] ;  /* 0x0016c800010c7983 */ /* 0x002ea80000300800 */
[----:B------:R-:W3:Y:S04]  /*118040*/  LDL.LU R16, [R1+0x15e0] ;  /* 0x0015e00001107983 */ /* 0x000ee80000300800 */
[----:B------:R-:W3:Y:S04]  /*118050*/  LDL.LU R29, [R1+0x15e4] ;  /* 0x0015e400011d7983 */ /* 0x000ee80000300800 */
[----:B------:R-:W2:Y:S04]  /*118060*/  LDL.LU R28, [R1+0x15e8] ;  /* 0x0015e800011c7983 */ /* 0x000ea80000300800 */
[----:B------:R-:W2:Y:S04]  /*118070*/  LDL.LU R17, [R1+0x15ec] ;  /* 0x0015ec0001117983 */ /* 0x000ea80000300800 */
[----:B------:R-:W-:Y:S04]  /*118080*/  STL [R1+0x5cf8], R14 ;  /* 0x005cf80e01007387 */ /* 0x000fe80000100800 */
[----:B------:R4:W-:Y:S04]  /*118090*/  STL.64 [R1+0xe80], R2 ;  /* 0x000e800201007387 */ /* 0x0009e80000100a00 */
[----:B------:R-:W-:Y:S04]  /*1180a0*/  STL [R1+0x162c], R7 ;  /* 0x00162c0701007387 */ /* 0x000fe80000100800 */
[----:B------:R-:W2:Y:S01]  /*1180b0*/  LDL.LU R26, [R1+0x16b0] ;  /* 0x0016b000011a7983 */ /* 0x000ea20000300800 */
[----:B----4-:R-:W-:-:S02]  /*1180c0*/  F2FP.SATFINITE.E4M3.F32.PACK_AB_MERGE_C R3, R21, R19, RZ ;  /* 0x000000131503723e */ /* 0x010fc400048070ff */
[----:B------:R-:W-:-:S03]  /*1180d0*/  F2FP.SATFINITE.E4M3.F32.PACK_AB_MERGE_C R2, R15, R20, RZ ;  /* 0x000000140f02723e */ /* 0x000fc600048070ff */
[----:B------:R-:W-:Y:S04]  /*1180e0*/  STL [R1+0x1628], R3 ;  /* 0x0016280301007387 */ /* 0x000fe80000100800 */
[----:B------:R-:W4:Y:S04]  /*1180f0*/  LDL.LU R27, [R1+0x16b4] ;  /* 0x0016b400011b7983 */ /* 0x000f280000300800 */
[----:B------:R-:W-:Y:S04]  /*118100*/  STL [R1+0x160c], R2 ;  /* 0x00160c0201007387 */ /* 0x000fe80000100800 */
[----:B------:R-:W2:Y:S04]  /*118110*/  LDL.LU R8, [R1+0x16b8] ;  /* 0x0016b80001087983 */ /* 0x000ea80000300800 */
[----:B--2---:R0:W-:Y:S04]  /*118120*/  STL.64 [R1+0x5d08], R8 ;  /* 0x005d080801007387 */ /* 0x0041e80000100a00 */
        /* <DEDUP_REMOVED lines=8> */
[----:B------:R-:W-:-:S02]  /*1181b0*/  SHF.R.S32.HI R21, RZ, 0x1f, R18 ;  /* 0x0000001fff157819 */ /* 0x000fc40000011412 */
[----:B------:R-:W-:-:S05]  /*1181c0*/  IADD3 R2, P6, PT, R18, R4, RZ ;  /* 0x0000000412027210 */ /* 0x000fca0007fde0ff */
[----:B------:R-:W-:Y:S01]  /*1181d0*/  IMAD.X R3, R21, 0x1, R23, P6 ;  /* 0x0000000115037824 */ /* 0x000fe200030e0617 */
[----:B--2---:R0:W-:Y:S04]  /*1181e0*/  STL [R1+0x5cfc], R15 ;  /* 0x005cfc0f01007387 */ /* 0x0041e80000100800 */
[----:B0-----:R-:W2:Y:S04]  /*1181f0*/  LDL.LU R15, [R1+0x16a0] ;  /* 0x0016a000010f7983 */ /* 0x001ea80000300800 */
[----:B------:R0:W-:Y:S04]  /*118200*/  STL.64 [R1+0xe78], R2 ;  /* 0x000e780201007387 */ /* 0x0001e80000100a00 */
[----:B0-----:R-:W2:Y:S01]  /*118210*/  LDL.LU.64 R2, [R1+0x5d18] ;  /* 0x005d180001027983 */ /* 0x001ea20000300a00 */
[----:B------:R-:W-:-:S02]  /*118220*/  F2FP.SATFINITE.E4M3.F32.PACK_AB_MERGE_C R22, R22, R9, RZ ;  /* 0x000000091616723e */ /* 0x000fc400048070ff */
[----:B--2---:R-:W-:Y:S02]  /*118230*/  F2FP.SATFINITE.E4M3.F32.PACK_AB_MERGE_C R8, R8, R3, RZ ;  /* 0x000000030808723e */ /* 0x004fe400048070ff */
[----:B------:R-:W2:Y:S04]  /*118240*/  LDL.LU R3, [R1+0x5d10] ;  /* 0x005d100001037983 */ /* 0x000ea80000300800 */
[----:B------:R3:W-:Y:S04]  /*118250*/  STL [R1+0x5bc8], R22 ;  /* 0x005bc81601007387 */ /* 0x0007e80000100800 */
[----:B------:R2:W-:Y:S01]  /*118260*/  STL [R1+0x1610], R8 ;  /* 0x0016100801007387 */ /* 0x0005e20000100800 */
[----:B---3--:R-:W-:-:S02]  /*118270*/  F2FP.SATFINITE.E4M3.F32.PACK_AB_MERGE_C R22, R29, R16, RZ ;  /* 0x000000101d16723e */ /* 0x008fc400048070ff */
[----:B------:R-:W-:Y:S02]  /*118280*/  F2FP.SATFINITE.E4M3.F32.PACK_AB_MERGE_C R16, R17, R28, RZ ;  /* 0x0000001c1110723e */ /* 0x000fe400048070ff */
[----:B--2---:R-:W-:-:S05]  /*118290*/  IADD3 R8, P6, PT, R18, R3, RZ ;  /* 0x0000000312087210 */ /* 0x004fca0007fde0ff */
[----:B------:R-:W-:-:S05]  /*1182a0*/  IMAD.X R9, R21, 0x1, R2, P6 ;  /* 0x0000000115097824 */ /* 0x000fca00030e0602 */
[----:B------:R0:W-:Y:S02]  /*1182b0*/  STL.64 [R1+0xe70], R8 ;  /* 0x000e700801007387 */ /* 0x0001e40000100a00 */
[----:B0-----:R-:W-:Y:S02]  /*1182c0*/  F2FP.SATFINITE.E4M3.F32.PACK_AB_MERGE_C R8, R11, R12, RZ ;  /* 0x0000000c0b08723e */ /* 0x001fe400048070ff */
[----:B------:R-:W2:Y:S04]  /*1182d0*/  LDL.LU R12, [R1+0x1698] ;  /* 0x00169800010c7983 */ /* 0x000ea80000300800 */
[----:B------:R-:W2:Y:S04]  /*1182e0*/  LDL.LU R11, [R1+0x169c] ;  /* 0x00169c00010b7983 */ /* 0x000ea80000300800 */
[----:B------:R0:W-:Y:S02]  /*1182f0*/  STL [R1+0x15f0], R8 ;  /* 0x0015f00801007387 */ /* 0x0001e40000100800 */
[----:B0-----:R-:W-:-:S02]  /*118300*/  IADD3 R8, P6, PT, R18, R0, RZ ;  /* 0x0000000012087210 */ /* 0x001fc40007fde0ff */
[----:B------:R-:W-:Y:S03]  /*118310*/  STL [R1+0x5bf8], R22 ;  /* 0x005bf81601007387 */ /* 0x000fe60000100800 */
[----:B------:R-:W-:Y:S01]  /*118320*/  IMAD.X R9, R21, 0x1, R25, P6 ;  /* 0x0000000115097824 */ /* 0x000fe200030e0619 */
[----:B------:R-:W3:Y:S04]  /*118330*/  LDL.LU R29, [R1+0x1688] ;  /* 0x00168800011d7983 */ /* 0x000ee80000300800 */
[----:B------:R-:W3:Y:S04]  /*118340*/  LDL.LU R28, [R1+0x168c] ;  /* 0x00168c00011c7983 */ /* 0x000ee80000300800 */
[----:B------:R4:W-:Y:S04]  /*118350*/  STL.64 [R1+0xe68], R8 ;  /* 0x000e680801007387 */ /* 0x0009e80000100a00 */
[----:B------:R-:W2:Y:S04]  /*118360*/  LDL.LU R17, [R1+0x1674] ;  /* 0x0016740001117983 */ /* 0x000ea80000300800 */
[----:B------:R0:W-:Y:S01]  /*118370*/  STL [R1+0x5c08], R16 ;  /* 0x005c081001007387 */ /* 0x0001e20000100800 */
[----:B----4-:R-:W-:-:S03]  /*118380*/  F2FP.SATFINITE.E4M3.F32.PACK_AB_MERGE_C R8, R27, R26, RZ ;  /* 0x0000001a1b08723e */ /* 0x010fc600048070ff */
[----:B0-----:R-:W4:Y:S04]  /*118390*/  LDL.LU R16, [R1+0x1670] ;  /* 0x0016700001107983 */ /* 0x001f280000300800 */
[----:B------:R-:W2:Y:S04]  /*1183a0*/  LDL.LU R22, [R1+0x1678] ;  /* 0x0016780001167983 */ /* 0x000ea80000300800 */
[----:B------:R-:W2:Y:S04]  /*1183b0*/  LDL.LU R26, [R1+0x167c] ;  /* 0x00167c00011a7983 */ /* 0x000ea80000300800 */
[----:B------:R0:W-:Y:S04]  /*1183c0*/  STL [R1+0x194], R8 ;  /* 0x0001940801007387 */ /* 0x0001e80000100800 */
[----:B------:R-:W2:Y:S01]  /*1183d0*/  LDL R27, [R1+0x58] ;  /* 0x00005800011b7983 */ /* 0x000ea20000100800 */
        /* <DEDUP_REMOVED lines=13> */
[----:B0-----:R-:W2:Y:S01]  /*1184b0*/  LDL.LU R15, [R1+0x5cfc] ;  /* 0x005cfc00010f7983 */ /* 0x001ea20000300800 */
[----:B------:R-:W-:-:S03]  /*1184c0*/  F2FP.SATFINITE.E4M3.F32.PACK_AB_MERGE_C R19, R19, R24, RZ ;  /* 0x000000181313723e */ /* 0x000fc600048070ff */
[----:B------:R-:W3:Y:S04]  /*1184d0*/  LDL.LU R24, [R1+0x1770] ;  /* 0x0017700001187983 */ /* 0x000ee80000300800 */
[----:B------:R-:W-:Y:S01]  /*1184e0*/  STL [R1+0x184], R19 ;  /* 0x0001841301007387 */ /* 0x000fe20000100800 */
[----:B------:R-:W-:Y:S02]  /*1184f0*/  F2FP.SATFINITE.E4M3.F32.PACK_AB_MERGE_C R11, R11, R12, RZ ;  /* 0x0000000c0b0b723e */ /* 0x000fe400048070ff */
[----:B--2---:R-:W-:Y:S02]  /*118500*/  F2FP.SATFINITE.E4M3.F32.PACK_AB_MERGE_C R14, R15, R20, RZ ;  /* 0x000000140f0e723e */ /* 0x004fe400048070ff */
[----:B------:R-:W2:Y:S04]  /*118510*/  LDL.LU R20, [R1+0x1774] ;  /* 0x0017740001147983 */ /* 0x000ea80000300800 */
[----:B------:R0:W-:Y:S02]  /*118520*/  STL [R1+0x170], R14 ;  /* 0x0001700e01007387 */ /* 0x0001e40000100800 */
[----:B0-----:R-:W-:-:S02]  /*118530*/  IADD3 R14, P6, PT, R18, R9, RZ ;  /* 0x00000009120e7210 */ /* 0x001fc40007fde0ff */
[----:B------:R0:W-:Y:S03]  /*118540*/  STL.64 [R1+0x5ce0], R8 ;  /* 0x005ce00801007387 */ /* 0x0001e60000100a00 */
[----:B------:R-:W-:Y:S01]  /*118550*/  IMAD.X R15, R21, 0x1, R10, P6 ;  /* 0x00000001150f7824 */ /* 0x000fe200030e060a */
[----:B0-----:R-:W2:Y:S04]  /*118560*/  LDL.LU R8, [R1+0x1680] ;  /* 0x0016800001087983 */ /* 0x001ea80000300800 */
[----:B------:R-:W2:Y:S04]  /*118570*/  LDL.LU R9, [R1+0x1684] ;  /* 0x0016840001097983 */ /* 0x000ea80000300800 */
[----:B------:R0:W-:Y:S04]  /*118580*/  STL.64 [R1+0xe50], R14 ;  /* 0x000e500e01007387 */ /* 0x0001e80000100a00 */
[----:B0-----:R-:W3:Y:S04]  /*118590*/  LDL.LU R14, [R1+0x5cf8] ;  /* 0x005cf800010e7983 */ /* 0x001ee80000300800 */
[----:B------:R-:W3:Y:S04]  /*1185a0*/  LDL.LU R19, [R1+0x1778] ;  /* 0x0017780001137983 */ /* 0x000ee80000300800 */
[----:B------:R-:W3:Y:S04]  /*1185b0*/  LDL.LU R15, [R1+0x177c] ;  /* 0x00177c00010f7983 */ /* 0x000ee80000300800 */
[----:B------:R-:W3:Y:S04]  /*1185c0*/  LDL.LU R12, [R1+0x5cf4] ;  /* 0x005cf400010c7983 */ /* 0x000ee80000300800 */
[----:B------:R0:W-:Y:S04]  /*1185d0*/  STL [R1+0x174], R11 ;  /* 0x0001740b01007387 */ /* 0x0001e80000100800 */
[----:B0-----:R-:W3:Y:S01]  /*1185e0*/  LDL.LU R11, [R1+0x5cf0] ;  /* 0x005cf000010b7983 */ /* 0x001ee20000300800 */
[----:B----4-:R-:W-:-:S02]  /*1185f0*/  F2FP.SATFINITE.E4M3.F32.PACK_AB_MERGE_C R17, R17, R16, RZ ;  /* 0x000000101111723e */ /* 0x010fc400048070ff */
[----:B--2---:R-:W-:-:S05]  /*118600*/  F2FP.SATFINITE.E4M3.F32.PACK_AB_MERGE_C R9, R9, R8, RZ ;  /* 0x000000080909723e */ /* 0x004fca00048070ff */
[----:B------:R0:W-:Y:S01]  /*118610*/  STL [R1+0xf0], R9 ;  /* 0x0000f00901007387 */ /* 0x0001e20000100800 */
[----:B---3--:R-:W-:-:S03]  /*118620*/  IADD3 R8, P6, PT, R18, R11, RZ ;  /* 0x0000000b12087210 */ /* 0x008fc60007fde0ff */
[----:B------:R-:W-:Y:S02]  /*118630*/  STL.64 [R1+0x5cd8], R10 ;  /* 0x005cd80a01007387 */ /* 0x000fe40000100a00 */
[----:B0-----:R-:W-:-:S05]  /*118640*/  IMAD.X R9, R21, 0x1, R12, P6 ;  /* 0x0000000115097824 */ /* 0x001fca00030e060c */
[----:B------:R0:W-:Y:S02]  /*118650*/  STL.64 [R1+0xe40], R8 ;  /* 0x000e400801007387 */ /* 0x0001e40000100a00 */
[----:B0-----:R-:W-:Y:S02]  /*118660*/  IADD3 R8, P6, PT, R18, R13, RZ ;  /* 0x0000000d12087210 */ /* 0x001fe40007fde0ff */
[----:B------:R-:W2:Y:S03]  /*118670*/  LDL.LU R18, [R1+0x5cec] ;  /* 0x005cec0001127983 */ /* 0x000ea60000300800 */
[----:B------:R-:W-:Y:S01]  /*118680*/  IMAD.X R9, R21, 0x1, R14, P6 ;  /* 0x0000000115097824 */ /* 0x000fe200030e060e */
[----:B------:R-:W-:Y:S04]  /*118690*/  STL.64 [R1+0x5cd0], R12 ;  /* 0x005cd00c01007387 */ /* 0x000fe80000100a00 */
[----:B------:R-:W3:Y:S04]  /*1186a0*/  LDL.LU R21, [R1+0x5ce8] ;  /* 0x005ce80001157983 */ /* 0x000ee80000300800 */
[----:B------:R0:W-:Y:S01]  /*1186b0*/  STL.64 [R1+0xe48], R8 ;  /* 0x000e480801007387 */ /* 0x0001e20000100a00 */
[----:B------:R-:W-:-:S02]  /*1186c0*/  SHF.R.S32.HI R10, RZ, 0x1f, R27 ;  /* 0x0000001fff0a7819 */ /* 0x000fc4000001141b */
[----:B0-----:R-:W-:Y:S02]  /*1186d0*/  F2FP.SATFINITE.E4M3.F32.PACK_AB_MERGE_C R8, R28, R29, RZ ;  /* 0x0000001d1c08723e */ /* 0x001fe400048070ff */
[----:B------:R-:W4:Y:S01]  /*1186e0*/  LDL.LU R29, [R1+0x1768] ;  /* 0x00176800011d7983 */ /* 0x000f220000300800 */
[----:B------:R-:W-:-:S03]  /*1186f0*/  F2FP.SATFINITE.E4M3.F32.PACK_AB_MERGE_C R9, R26, R22, RZ ;  /* 0x000000161a09723e */ /* 0x000fc600048070ff */
[----:B------:R-:W4:Y:S04]  /*118700*/  LDL.LU R28, [R1+0x176c] ;  /* 0x00176c00011c7983 */ /* 0x000f280000300800 */
[----:B------:R-:W-:Y:S04]  /*118710*/  STL [R1+0x16c], R8 ;  /* 0x00016c0801007387 */ /* 0x000fe80000100800 */
[----:B------:R0:W-:Y:S04]  /*118720*/  STL [R1+0x5b28], R17 ;  /* 0x005b281101007387 */ /* 0x0001e80000100800 */
[----:B0-----:R-:W2:Y:S04]  /*118730*/  LDL.LU R17, [R1+0x1764] ;  /* 0x0017640001117983 */ /* 0x001ea80000300800 */
[----:B------:R-:W2:Y:S04]  /*118740*/  LDL.LU R8, [R1+0x1750] ;  /* 0x0017500001087983 */ /* 0x000ea80000300800 */
[----:B------:R0:W-:Y:S04]  /*118750*/  STL [R1+0xd8], R9 ;  /* 0x0000d80901007387 */ /* 0x0001e80000100800 */
[----:B0-----:R-:W2:Y:S04]  /*118760*/  LDL.LU R9, [R1+0x1754] ;  /* 0x0017540001097983 */ /* 0x001ea80000300800 */
[----:B------:R0:W-:Y:S04]  /*118770*/  STL [R1+0xc], R10 ;  /* 0x00000c0a01007387 */ /* 0x0001e80000100800 */
[----:B------:R-:W2:Y:S04]  /*118780*/  LDL.LU R16, [R1+0x1758] ;  /* 0x0017580001107983 */ /* 0x000ea80000300800 */
[----:B------:R-:W2:Y:S01]  /*118790*/  LDL.LU R22, [R1+0x175c] ;  /* 0x00175c0001167983 */ /* 0x000ea20000300800 */
[----:B0-----:R-:W-:-:S03]  /*1187a0*/  IADD3 R10, P6, PT, R27, R4, RZ ;  /* 0x000000041b0a7210 */ /* 0x001fc60007fde0ff */
[----:B------:R0:W-:Y:S04]  /*1187b0*/  STL [R1+0x5cc8], R4 ;  /* 0x005cc80401007387 */ /* 0x0001e80000100800 */
[----:B0-----:R-:W2:Y:S04]  /*1187c0*/  LDL.LU R4, [R1+0xc] ;  /* 0x00000c0001047983 */ /* 0x001ea80000300800 */
[----:B------:R0:W-:Y:S01]  /*1187d0*/  STL [R1+0x5ccc], R23 ;  /* 0x005ccc1701007387 */ /* 0x0001e20000100800 */
[----:B------:R-:W-:Y:S01]  /*1187e0*/  F2FP.SATFINITE.E4M3.F32.PACK_AB_MERGE_C R20, R20, R24, RZ ;  /* 0x000000181414723e */ /* 0x000fe200048070ff */
[----:B--2---:R-:W-:-:S02]  /*1187f0*/  IMAD.X R11, R4, 0x1, R23, P6 ;  /* 0x00000001040b7824 */ /* 0x004fc400030e0617 */
[----:B0-----:R-:W2:Y:S04]  /*118800*/  LDL.LU R23, [R1+0x58] ;  /* 0x0000580001177983 */ /* 0x001ea80000300800 */
[----:B------:R-:W-:Y:S04]  /*118810*/  STL.64 [R1+0xe18], R10 ;  /* 0x000e180a01007387 */ /* 0x000fe80000100a00 */
[----:B------:R0:W-:Y:S04]  /*118820*/  STL [R1+0x5b38], R20 ;  /* 0x005b381401007387 */ /* 0x0001e80000100800 */
[----:B0-----:R-:W4:Y:S01]  /*118830*/  LDL.LU R20, [R1+0x1760] ;  /* 0x0017600001147983 */ /* 0x001f220000300800 */
[----:B------:R-:W-:-:S03]  /*118840*/  F2FP.SATFINITE.E4M3.F32.PACK_AB_MERGE_C R19, R15, R19, RZ ;  /* 0x000000130f13723e */ /* 0x000fc600048070ff */
[----:B---3--:R0:W-:Y:S04]  /*118850*/  STL [R1+0x5b40], R21 ;  /* 0x005b401501007387 */ /* 0x0081e80000100800 */
[----:B------:R-:W3:Y:S04]  /*118860*/  LDL.LU R10, [R1+0x1740] ;  /* 0x00174000010a7983 */ /* 0x000ee80000300800 */
[----:B------:R-:W3:Y:S04]  /*118870*/  LDL.LU R11, [R1+0x1744] ;  /* 0x00174400010b7983 */ /* 0x000ee80000300800 */
[----:B------:R-:W3:Y:S04]  /*118880*/  LDL.LU R26, [R1+0x1748] ;  /* 0x00174800011a7983 */ /* 0x000ee80000300800 */
[----:B------:R-:W3:Y:S04]  /*118890*/  LDL.LU R24, [R1+0x174c] ;  /* 0x00174c0001187983 */ /* 0x000ee80000300800 */
[----:B------:R4:W-:Y:S01]  /*1188a0*/  STL.64 [R1+0x5b18], R18 ;  /* 0x005b181201007387 */ /* 0x0009e20000100a00 */
[----:B0-----:R-:W-:-:S02]  /*1188b0*/  F2FP.SATFINITE.E4M3.F32.PACK_AB_MERGE_C R21, R9, R8, RZ ;  /* 0x000000080915723e */ /* 0x001fc400048070ff */
[----:B--2---:R-:W-:-:S05]  /*1188c0*/  IADD3 R12, P6, PT, R23, R3, RZ ;  /* 0x00000003170c7210 */ /* 0x004fca0007fde0ff */
[----:B------:R-:W-:-:S05]  /*1188d0*/  IMAD.X R13, R4, 0x1, R2, P6 ;  /* 0x00000001040d7824 */ /* 0x000fca00030e0602 */
[----:B------:R0:W-:Y:S01]  /*1188e0*/  STL.64 [R1+0xe10], R12 ;  /* 0x000e100c01007387 */ /* 0x0001e20000100a00 */
[----:B----4-:R-:W-:-:S03]  /*1188f0*/  F2FP.SATFINITE.E4M3.F32.PACK_AB_MERGE_C R18, R17, R20, RZ ;  /* 0x000000141112723e */ /* 0x010fc600048070ff */
[----:B0-----:R-:W2:Y:S04]  /*118900*/  LDL.LU R12, [R1+0x1730] ;  /* 0x00173000010c7983 */ /* 0x001ea80000300800 */
[----:B------:R-:W2:Y:S04]  /*118910*/  LDL.LU R13, [R1+0x1734] ;  /* 0x00173400010d7983 */ /* 0x000ea80000300800 */
[----:B------:R-:W4:Y:S04]  /*118920*/  LDL.LU R27, [R1+0x1738] ;  /* 0x00173800011b7983 */ /* 0x000f280000300800 */
[----:B------:R-:W4:Y:S01]  /*118930*/  LDL.LU R15, [R1+0x173c] ;  /* 0x00173c00010f7983 */ /* 0x000f220000300800 */
[----:B------:R-:W-:-:S03]  /*118940*/  F2FP.SATFINITE.E4M3.F32.PACK_AB_MERGE_C R17, R28, R29, RZ ;  /* 0x0000001d1c11723e */ /* 0x000fc600048070ff */
[----:B------:R0:W-:Y:S02]  /*118950*/  STL [R1+0x5b70], R18 ;  /* 0x005b701201007387 */ /* 0x0001e40000100800 */
[C---:B0-----:R-:W-:Y:S02]  /*118960*/  IADD3 R18, P6, PT, R23.reuse, R0, RZ ;  /* 0x0000000017127210 */ /* 0x041fe40007fde0ff */
[----:B------:R0:W-:Y:S03]  /*118970*/  STL [R1+0x40], R17 ;  /* 0x0000401101007387 */ /* 0x0001e60000100800 */
[----:B------:R-:W-:Y:S01]  /*118980*/  IMAD.X R19, R4, 0x1, R25, P6 ;  /* 0x0000000104137824 */ /* 0x000fe200030e0619 */
[----:B------:R-:W2:Y:S01]  /*118990*/  LDL.LU R29, [R1+0x1724] ;  /* 0x00172400011d7983 */ /* 0x000ea20000300800 */
[----:B------:R-:W-:-:S03]  /*1189a0*/  IADD3 R8, P6, PT, R23, R5, RZ ;  /* 0x0000000517087210 */ /* 0x000fc60007fde0ff */
[----:B------:R-:W2:Y:S01]  /*1189b0*/  LDL.LU R28, [R1+0x172c] ;  /* 0x00172c00011c7983 */ /* 0x000ea20000300800 */
[----:B0-----:R-:W-:-:S03]  /*1189c0*/  F2FP.SATFINITE.E4M3.F32.PACK_AB_MERGE_C R17, R22, R16, RZ ;  /* 0x000000101611723e */ /* 0x001fc600048070ff */
[----:B------:R-:W-:Y:S01]  /*1189d0*/  STL.64 [R1+0xdf8], R18 ;  /* 0x000df81201007387 */ /* 0x000fe20000100a00 */
[----:B------:R-:W-:-:S03]  /*1189e0*/  IMAD.X R9, R4, 0x1, R6, P6 ;  /* 0x0000000104097824 */ /* 0x000fc600030e0606 */
[----:B------:R0:W-:Y:S04]  /*1189f0*/  STL [R1+0x5bc0], R21 ;  /* 0x005bc01501007387 */ /* 0x0001e80000100800 */
[----:B0-----:R-:W2:Y:S04]  /*118a00*/  LDL.LU R21, [R1+0x5c] ;  /* 0x00005c0001157983 */ /* 0x001ea80000300800 */
[----:B------:R-:W2:Y:S04]  /*118a10*/  LDL.LU R19, [R1+0x171c] ;  /* 0x00171c0001137983 */ /* 0x000ea80000300800 */
[----:B------:R0:W-:Y:S04]  /*118a20*/  STL [R1+0x5bd8], R17 ;  /* 0x005bd81101007387 */ /* 0x0001e80000100800 */
[----:B0-----:R-:W2:Y:S04]  /*118a30*/  LDL.LU R17, [R1+0x1718] ;  /* 0x0017180001117983 */ /* 0x001ea80000300800 */
[----:B------:R0:W-:Y:S04]  /*118a40*/  STL [R1+0x5cb8], R5 ;  /* 0x005cb80501007387 */ /* 0x0001e80000100800 */
[----:B0-----:R-:W2:Y:S04]  /*118a50*/  LDL.LU R5, [R1+0x1714] ;  /* 0x0017140001057983 */ /* 0x001ea80000300800 */
[----:B------:R0:W-:Y:S04]  /*118a60*/  STL.64 [R1+0xe28], R8 ;  /* 0x000e280801007387 */ /* 0x0001e80000100a00 */
[----:B0-----:R-:W2:Y:S01]  /*118a70*/  LDL.LU.64 R8, [R1+0x5ce0] ;  /* 0x005ce00001087983 */ /* 0x001ea20000300a00 */
[----:B---3--:R-:W-:-:S02]  /*118a80*/  F2FP.SATFINITE.E4M3.F32.PACK_AB_MERGE_C R18, R11, R10, RZ ;  /* 0x0000000a0b12723e */ /* 0x008fc400048070ff */
[----:B------:R-:W-:Y:S01]  /*118a90*/  IADD3 R10, P6, PT, R23, R7, RZ ;  /* 0x00000007170a7210 */ /* 0x000fe20007fde0ff */
[----:B------:R-:W3:Y:S01]  /*118aa0*/  LDL.LU R16, [R1+0x17f0] ;  /* 0x0017f00001107983 */ /* 0x000ee20000300800 */
[----:B------:R-:W-:-:S03]  /*118ab0*/  F2FP.SATFINITE.E4M3.F32.PACK_AB_MERGE_C R20, R24, R26, RZ ;  /* 0x0000001a1814723e */ /* 0x000fc600048070ff */
[----:B------:R-:W3:Y:S04]  /*118ac0*/  LDL.LU R22, [R1+0x17f4] ;  /* 0x0017f40001167983 */ /* 0x000ee80000300800 */
[----:B------:R0:W-:Y:S04]  /*118ad0*/  STL [R1+0x5cbc], R6 ;  /* 0x005cbc0601007387 */ /* 0x0001e80000100800 */
[----:B0-----:R-:W3:Y:S04]  /*118ae0*/  LDL.LU R6, [R1+0x1710] ;  /* 0x0017100001067983 */ /* 0x001ee80000300800 */
[----:B------:R-:W3:Y:S04]  /*118af0*/  LDL.LU R26, [R1+0x17f8] ;  /* 0x0017f800011a7983 */ /* 0x000ee80000300800 */
[----:B------:R-:W3:Y:S04]  /*118b00*/  LDL.LU R24, [R1+0x17fc] ;  /* 0x0017fc0001187983 */ /* 0x000ee80000300800 */
[----:B------:R0:W-:Y:S04]  /*118b10*/  STL [R1+0x5bc4], R20 ;  /* 0x005bc41401007387 */ /* 0x0001e80000100800 */
[----:B0-----:R-:W3:Y:S01]  /*118b20*/  LDL.LU R20, [R1+0x1728] ;  /* 0x0017280001147983 */ /* 0x001ee20000300800 */
[----:B--2---:R-:W-:-:S05]  /*118b30*/  IMAD.X R11, R4, 0x1, R8, P6 ;  /* 0x00000001040b7824 */ /* 0x004fca00030e0608 */
[----:B------:R0:W-:Y:S04]  /*118b40*/  STL.64 [R1+0xe20], R10 ;  /* 0x000e200a01007387 */ /* 0x0001e80000100a00 */
[----:B0-----:R-:W2:Y:S01]  /*118b50*/  LDL.LU.64 R10, [R1+0x5cd8] ;  /* 0x005cd800010a7983 */ /* 0x001ea20000300a00 */
[----:B------:R-:W-:Y:S02]  /*118b60*/  F2FP.SATFINITE.E4M3.F32.PACK_AB_MERGE_C R13, R13, R12, RZ ;  /* 0x0000000c0d0d723e */ /* 0x000fe400048070ff */
[----:B----4-:R-:W-:Y:S02]  /*118b70*/  F2FP.SATFINITE.E4M3.F32.PACK_AB_MERGE_C R12, R15, R27, RZ ;  /* 0x0000001b0f0c723e */ /* 0x010fe400048070ff */
[----:B------:R-:W4:Y:S04]  /*118b80*/  LDL.LU R27, [R1+0x17e0] ;  /* 0x0017e000011b7983 */ /* 0x000f280000300800 */
[----:B------:R-:W-:Y:S04]  /*118b90*/  STL [R1+0x15e4], R13 ;  /* 0x0015e40d01007387 */ /* 0x000fe80000100800 */
[----:B------:R-:W4:Y:S04]  /*118ba0*/  LDL.LU R15, [R1+0x17e4] ;  /* 0x0017e400010f7983 */ /* 0x000f280000300800 */
[----:B------:R0:W-:Y:S04]  /*118bb0*/  STL [R1+0x15e8], R12 ;  /* 0x0015e80c01007387 */ /* 0x0001e80000100800 */
[----:B------:R1:W-:Y:S01]  /*118bc0*/  STL.64 [R1+0x5cc0], R8 ;  /* 0x005cc00801007387 */ /* 0x0003e20000100a00 */
[----:B0-----:R-:W-:-:S03]  /*118bd0*/  IADD3 R12, P6, PT, R23, R9, RZ ;  /* 0x00000009170c7210 */ /* 0x001fc60007fde0ff */
[----:B-1----:R-:W4:Y:S02]  /*118be0*/  LDL.LU R9, [R1+0x1720] ;  /* 0x0017200001097983 */ /* 0x002f240000300800 */
[----:B--2---:R-:W-:-:S05]  /*118bf0*/  IMAD.X R13, R4, 0x1, R10, P6 ;  /* 0x00000001040d7824 */ /* 0x004fca00030e060a */
[----:B------:R0:W-:Y:S04]  /*118c00*/  STL.64 [R1+0xe08], R12 ;  /* 0x000e080c01007387 */ /* 0x0001e80000100a00 */
[----:B0-----:R-:W2:Y:S01]  /*118c10*/  LDL.LU.64 R12, [R1+0x5cd0] ;  /* 0x005cd000010c7983 */ /* 0x001ea20000300a00 */
[----:B------:R-:W-:Y:S02]  /*118c20*/  IADD3 R8, P6, PT, R23, R11, RZ ;  /* 0x0000000b17087210 */ /* 0x000fe40007fde0ff */
[----:B---3--:R-:W-:Y:S02]  /*118c30*/  F2FP.SATFINITE.E4M3.F32.PACK_AB_MERGE_C R28, R28, R20, RZ ;  /* 0x000000141c1c723e */ /* 0x008fe400048070ff */
[----:B----4-:R-:W-:-:S05]  /*118c40*/  F2FP.SATFINITE.E4M3.F32.PACK_AB_MERGE_C R29, R29, R9, RZ ;  /* 0x000000091d1d723e */ /* 0x010fca00048070ff */
[----:B------:R-:W-:Y:S04]  /*118c50*/  STL [R1+0x56fc], R29 ;  /* 0x0056fc1d01007387 */ /* 0x000fe80000100800 */
[----:B------:R0:W-:Y:S01]  /*118c60*/  STL [R1+0x5700], R28 ;  /* 0x0057001c01007387 */ /* 0x0001e20000100800 */
[C---:B--2---:R-:W-:Y:S01]  /*118c70*/  IMAD.X R9, R4.reuse, 0x1, R12, P6 ;  /* 0x0000000104097824 */ /* 0x044fe200030e060c */
[----:B0-----:R-:W-:Y:S02]  /*118c80*/  IADD3 R28, P6, PT, R23, R13, RZ ;  /* 0x0000000d171c7210 */ /* 0x001fe40007fde0ff */
[----:B------:R-:W2:Y:S04]  /*118c90*/  LDL.LU R23, [R1+0x5ccc] ;  /* 0x005ccc0001177983 */ /* 0x000ea80000300800 */
[----:B------:R0:W-:Y:S01]  /*118ca0*/  STL.64 [R1+0xe00], R8 ;  /* 0x000e000801007387 */ /* 0x0001e20000100a00 */
[----:B------:R-:W-:-:S03]  /*118cb0*/  IMAD.X R29, R4, 0x1, R14, P6 ;  /* 0x00000001041d7824 */ /* 0x000fc600030e060e */
[----:B0-----:R-:W3:Y:S04]  /*118cc0*/  LDL.LU R8, [R1+0x17d0] ;  /* 0x0017d00001087983 */ /* 0x001ee80000300800 */
[----:B------:R-:W3:Y:S04]  /*118cd0*/  LDL.LU R9, [R1+0x17d4] ;  /* 0x0017d40001097983 */ /* 0x000ee80000300800 */
[----:B------:R-:W4:Y:S04]  /*118ce0*/  LDL.LU R4, [R1+0x5cc8] ;  /* 0x005cc80001047983 */ /* 0x000f280000300800 */
[----:B------:R0:W-:Y:S01]  /*118cf0*/  STL.64 [R1+0xdf0], R28 ;  /* 0x000df01c01007387 */ /* 0x0001e20000100a00 */
[----:B------:R-:W-:-:S02]  /*118d00*/  F2FP.SATFINITE.E4M3.F32.PACK_AB_MERGE_C R16, R22, R16, RZ ;  /* 0x000000101610723e */ /* 0x000fc400048070ff */
[----:B0-----:R-:W-:Y:S02]  /*118d10*/  F2FP.SATFINITE.E4M3.F32.PACK_AB_MERGE_C R28, R5, R6, RZ ;  /* 0x00000006051c723e */ /* 0x001fe400048070ff */
[----:B------:R-:W-:-:S03]  /*118d20*/  F2FP.SATFINITE.E4M3.F32.PACK_AB_MERGE_C R29, R19, R17, RZ ;  /* 0x00000011131d723e */ /* 0x000fc600048070ff */
[----:B------:R-:W-:Y:S04]  /*118d30*/  STL [R1+0x5704], R28 ;  /* 0x0057041c01007387 */ /* 0x000fe80000100800 */
[----:B------:R0:W-:Y:S01]  /*118d40*/  STL [R1+0x5708], R29 ;  /* 0x0057081d01007387 */ /* 0x0001e20000100800 */
[----:B------:R-:W-:-:S03]  /*118d50*/  SHF.R.S32.HI R20, RZ, 0x1f, R21 ;  /* 0x0000001fff147819 */ /* 0x000fc60000011415 */
[----:B0-----:R-:W3:Y:S04]  /*118d60*/  LDL.LU R29, [R1+0x17ec] ;  /* 0x0017ec00011d7983 */ /* 0x001ee80000300800 */
[----:B------:R-:W3:Y:S04]  /*118d70*/  LDL.LU R6, [R1+0x17d8] ;  /* 0x0017d80001067983 */ /* 0x000ee80000300800 */
[----:B------:R-:W3:Y:S04]  /*118d80*/  LDL.LU R5, [R1+0x1700] ;  /* 0x0017000001057983 */ /* 0x000ee80000300800 */
[----:B------:R4:W-:Y:S01]  /*118d90*/  STL [R1+0x1618], R16 ;  /* 0x0016181001007387 */ /* 0x0009e20000100800 */
[----:B------:R-:W-:-:S03]  /*118da0*/  F2FP.SATFINITE.E4M3.F32.PACK_AB_MERGE_C R28, R24, R26, RZ ;  /* 0x0000001a181c723e */ /* 0x000fc600048070ff */
[----:B------:R-:W3:Y:S01]  /*118db0*/  LDL.LU R19, [R1+0x1704] ;  /* 0x0017040001137983 */ /* 0x000ee20000300800 */
[----:B------:R-:W-:Y:S02]  /*118dc0*/  F2FP.SATFINITE.E4M3.F32.PACK_AB_MERGE_C R15, R15, R27, RZ ;  /* 0x0000001b0f0f723e */ /* 0x000fe400048070ff */
[----:B----4-:R-:W-:-:S05]  /*118dd0*/  IADD3 R16, P6, PT, R21, R4, RZ ;  /* 0x0000000415107210 */ /* 0x010fca0007fde0ff */
[----:B--2---:R-:W-:Y:S01]  /*118de0*/  IMAD.X R17, R20, 0x1, R23, P6 ;  /* 0x0000000114117824 */ /* 0x004fe200030e0617 */
[----:B------:R-:W-:-:S04]  /*118df0*/  IADD3 R26, P6, PT, R21, R3, RZ ;  /* 0x00000003151a7210 */ /* 0x000fc80007fde0ff */
[----:B------:R0:W-:Y:S01]  /*118e00*/  STL.64 [R1+0xde8], R16 ;  /* 0x000de81001007387 */ /* 0x0001e20000100a00 */
[----:B------:R-:W-:-:S03]  /*118e10*/  IMAD.X R27, R20, 0x1, R2, P6 ;  /* 0x00000001141b7824 */ /* 0x000fc600030e0602 */
[----:B0-----:R-:W2:Y:S04]  /*118e20*/  LDL.LU R17, [R1+0x1708] ;  /* 0x0017080001117983 */ /* 0x001ea80000300800 */
[----:B------:R-:W2:Y:S04]  /*118e30*/  LDL.LU R16, [R1+0x170c] ;  /* 0x00170c0001107983 */ /* 0x000ea80000300800 */
[----:B------:R-:W4:Y:S04]  /*118e40*/  LDL.LU R22, [R1+0x17c0] ;  /* 0x0017c00001167983 */ /* 0x000f280000300800 */
[----:B------:R-:W4:Y:S04]  /*118e50*/  LDL.LU R24, [R1+0x17c4] ;  /* 0x0017c40001187983 */ /* 0x000f280000300800 */
[----:B------:R0:W-:Y:S04]  /*118e60*/  STL [R1+0x570c], R28 ;  /* 0x00570c1c01007387 */ /* 0x0001e80000100800 */
[----:B0-----:R-:W2:Y:S04]  /*118e70*/  LDL.LU R28, [R1+0x17dc] ;  /* 0x0017dc00011c7983 */ /* 0x001ea80000300800 */
[----:B------:R-:W-:Y:S04]  /*118e80*/  STL [R1+0x1604], R15 ;  /* 0x0016040f01007387 */ /* 0x000fe80000100800 */
[----:B------:R0:W-:Y:S04]  /*118e90*/  STL.64 [R1+0xde0], R26 ;  /* 0x000de01a01007387 */ /* 0x0001e80000100a00 */
[----:B0-----:R-:W4:Y:S04]  /*118ea0*/  LDL.LU R26, [R1+0x17b0] ;  /* 0x0017b000011a7983 */ /* 0x001f280000300800 */
[----:B------:R-:W4:Y:S04]  /*118eb0*/  LDL.LU R15, [R1+0x17b4] ;  /* 0x0017b400010f7983 */ /* 0x000f280000300800 */
[----:B------:R0:W-:Y:S04]  /*118ec0*/  STL.64 [R1+0x5cb0], R2 ;  /* 0x005cb00201007387 */ /* 0x0001e80000100a00 */
[----:B0-----:R-:W4:Y:S04]  /*118ed0*/  LDL.LU R3, [R1+0x17e8] ;  /* 0x0017e80001037983 */ /* 0x001f280000300800 */
[----:B------:R-:W4:Y:S04]  /*118ee0*/  LDL.LU R27, [R1+0x60] ;  /* 0x00006000011b7983 */ /* 0x000f280000300800 */
[----:B------:R-:W4:Y:S01]  /*118ef0*/  LDL.LU R2, [R1+0x17a0] ;  /* 0x0017a00001027983 */ /* 0x000f220000300800 */
[----:B---3--:R-:W-:-:S02]  /*118f00*/  F2FP.SATFINITE.E4M3.F32.PACK_AB_MERGE_C R19, R19, R5, RZ ;  /* 0x000000051313723e */ /* 0x008fc400048070ff */
[----:B--2---:R-:W-:Y:S02]  /*118f10*/  F2FP.SATFINITE.E4M3.F32.PACK_AB_MERGE_C R28, R28, R6, RZ ;  /* 0x000000061c1c723e */ /* 0x004fe400048070ff */
[----:B----4-:R-:W-:Y:S02]  /*118f20*/  F2FP.SATFINITE.E4M3.F32.PACK_AB_MERGE_C R29, R29, R3, RZ ;  /* 0x000000031d1d723e */ /* 0x010fe400048070ff */
[----:B------:R-:W2:Y:S04]  /*118f30*/  LDL.LU R3, [R1+0x17a4] ;  /* 0x0017a40001037983 */ /* 0x000ea80000300800 */
[----:B------:R0:W-:Y:S02]  /*118f40*/  STL [R1+0x5710], R29 ;  /* 0x0057101d01007387 */ /* 0x0001e40000100800 */
[----:B0-----:R-:W-:-:S02]  /*118f50*/  F2FP.SATFINITE.E4M3.F32.PACK_AB_MERGE_C R29, R9, R8, RZ ;  /* 0x00000008091d723e */ /* 0x001fc400048070ff */
[----:B------:R-:W-:-:S03]  /*118f60*/  IADD3 R8, P6, PT, R21, R0, RZ ;  /* 0x0000000015087210 */ /* 0x000fc60007fde0ff */
[----:B------:R0:W-:Y:S02]  /*118f70*/  STL [R1+0x5838], R29 ;  /* 0x0058381d01007387 */ /* 0x0001e40000100800 */
[----:B------:R-:W-:Y:S02]  /*118f80*/  IMAD.X R9, R20, 0x1, R25, P6 ;  /* 0x0000000114097824 */ /* 0x000fe400030e0619 */
[----:B0-----:R-:W3:Y:S04]  /*118f90*/  LDL.LU R29, [R1+0x17cc] ;  /* 0x0017cc00011d7983 */ /* 0x001ee80000300800 */
[----:B------:R0:W-:Y:S04]  /*118fa0*/  STL [R1+0x5ca0], R0 ;  /* 0x005ca00001007387 */ /* 0x0001e80000100800 */
[----:B0-----:R-:W4:Y:S04]  /*118fb0*/  LDL.LU R0, [R1+0x17bc] ;  /* 0x0017bc0001007983 */ /* 0x001f280000300800 */
[----:B------:R0:W-:Y:S04]  /*118fc0*/  STL.64 [R1+0xdd8], R8 ;  /* 0x000dd80801007387 */ /* 0x0001e80000100a00 */
[----:B0-----:R-:W2:Y:S04]  /*118fd0*/  LDL.LU.64 R8, [R1+0x5cc0] ;  /* 0x005cc00001087983 */ /* 0x001ea80000300a00 */
[----:B------:R0:W-:Y:S04]  /*118fe0*/  STL [R1+0x5ca4], R25 ;  /* 0x005ca41901007387 */ /* 0x0001e80000100800 */
[----:B0-----:R-:W4:Y:S04]  /*118ff0*/  LDL.LU R25, [R1+0x17b8] ;  /* 0x0017b80001197983 */ /* 0x001f280000300800 */
[----:B------:R-:W2:Y:S04]  /*119000*/  LDL.LU R6, [R1+0x5cbc] ;  /* 0x005cbc0001067983 */ /* 0x000ea80000300800 */
[----:B------:R0:W-:Y:S04]  /*119010*/  STL [R1+0x5714], R28 ;  /* 0x0057141c01007387 */ /* 0x0001e80000100800 */
[----:B0-----:R-:W3:Y:S04]  /*119020*/  LDL.LU R28, [R1+0x17c8] ;  /* 0x0017c800011c7983 */ /* 0x001ee80000300800 */
[----:B------:R-:W2:Y:S04]  /*119030*/  LDL.LU R5, [R1+0x5cb8] ;  /* 0x005cb80001057983 */ /* 0x000ea80000300800 */
[----:B------:R2:W-:Y:S01]  /*119040*/  STL.64 [R1+0x5bf0], R18 ;  /* 0x005bf01201007387 */ /* 0x0005e20000100a00 */
[----:B------:R-:W-:-:S05]  /*119050*/  F2FP.SATFINITE.E4M3.F32.PACK_AB_MERGE_C R17, R16, R17, RZ ;  /* 0x000000111011723e */ /* 0x000fca00048070ff */
[----:B------:R0:W-:Y:S01]  /*119060*/  STL [R1+0x5bdc], R17 ;  /* 0x005bdc1101007387 */ /* 0x0001e20000100800 */
[----:B------:R-:W-:Y:S02]  /*119070*/  F2FP.SATFINITE.E4M3.F32.PACK_AB_MERGE_C R15, R15, R26, RZ ;  /* 0x0000001a0f0f723e */ /* 0x000fe400048070ff */
[----:B--2---:R-:W-:-:S05]  /*119080*/  IADD3 R18, P6, PT, R21, R5, RZ ;  /* 0x0000000515127210 */ /* 0x004fca0007fde0ff */
[----:B------:R-:W-:Y:S01]  /*119090*/  IMAD.X R19, R20, 0x1, R6, P6 ;  /* 0x0000000114137824 */ /* 0x000fe200030e0606 */
[----:B------:R-:W-:-:S04]  /*1190a0*/  IADD3 R16, P6, PT, R21, R7, RZ ;  /* 0x0000000715107210 */ /* 0x000fc80007fde0ff */
[----:B------:R1:W-:Y:S01]  /*1190b0*/  STL.64 [R1+0xdd0], R18 ;  /* 0x000dd01201007387 */ /* 0x0003e20000100a00 */
[----:B0-----:R-:W-:-:S03]  /*1190c0*/  IMAD.X R17, R20, 0x1, R8, P6 ;  /* 0x0000000114117824 */ /* 0x001fc600030e0608 */
[----:B------:R0:W-:Y:S01]  /*1190d0*/  STL.64 [R1+0x5c98], R6 ;  /* 0x005c980601007387 */ /* 0x0001e20000100a00 */
[----:B-1----:R-:W-:Y:S02]  /*1190e0*/  F2FP.SATFINITE.E4M3.F32.PACK_AB_MERGE_C R18, R24, R22, RZ ;  /* 0x000000161812723e */ /* 0x002fe400048070ff */
[----:B---3--:R-:W-:-:S03]  /*1190f0*/  F2FP.SATFINITE.E4M3.F32.PACK_AB_MERGE_C R19, R29, R28, RZ ;  /* 0x0000001c1d13723e */ /* 0x008fc600048070ff */
[----:B------:R-:W-:Y:S01]  /*119100*/  STL [R1+0xc18], R18 ;  /* 0x000c181201007387 */ /* 0x000fe20000100800 */
[----:B0-----:R-:W-:-:S03]  /*119110*/  IADD3 R6, P6, PT, R21, R9, RZ ;  /* 0x0000000915067210 */ /* 0x001fc60007fde0ff */
[----:B------:R0:W-:Y:S02]  /*119120*/  STL.64 [R1+0xdc8], R16 ;  /* 0x000dc81001007387 */ /* 0x0001e40000100a00 */
[----:B------:R-:W-:Y:S02]  /*119130*/  IMAD.X R7, R20, 0x1, R10, P6 ;  /* 0x0000000114077824 */ /* 0x000fe400030e060a */
[----:B0-----:R-:W2:Y:S04]  /*119140*/  LDL.LU R17, [R1+0x17ac] ;  /* 0x0017ac0001117983 */ /* 0x001ea80000300800 */
[----:B------:R-:W3:Y:S04]  /*119150*/  LDL.LU R18, [R1+0x1790] ;  /* 0x0017900001127983 */ /* 0x000ee80000300800 */
[----:B------:R-:W3:Y:S04]  /*119160*/  LDL.LU R16, [R1+0x1794] ;  /* 0x0017940001107983 */ /* 0x000ee80000300800 */
[----:B------:R-:W2:Y:S04]  /*119170*/  LDL.LU R22, [R1+0x1798] ;  /* 0x0017980001167983 */ /* 0x000ea80000300800 */
[----:B------:R-:W2:Y:S04]  /*119180*/  LDL.LU R24, [R1+0x179c] ;  /* 0x00179c0001187983 */ /* 0x000ea80000300800 */
[----:B------:R-:W-:Y:S04]  /*119190*/  STL [R1+0xc0c], R19 ;  /* 0x000c0c1301007387 */ /* 0x000fe80000100800 */
[----:B------:R-:W-:Y:S04]  /*1191a0*/  STL.64 [R1+0x5c90], R8 ;  /* 0x005c900801007387 */ /* 0x000fe80000100a00 */
[----:B------:R0:W-:Y:S04]  /*1191b0*/  STL [R1+0xb4c], R15 ;  /* 0x000b4c0f01007387 */ /* 0x0001e80000100800 */
[----:B------:R-:W2:Y:S04]  /*1191c0*/  LDL.LU R28, [R1+0x1880] ;  /* 0x00188000011c7983 */ /* 0x000ea80000300800 */
[----:B------:R-:W2:Y:S04]  /*1191d0*/  LDL.LU R29, [R1+0x1884] ;  /* 0x00188400011d7983 */ /* 0x000ea80000300800 */
[----:B------:R-:W2:Y:S04]  /*1191e0*/  LDL.LU R26, [R1+0x1888] ;  /* 0x00188800011a7983 */ /* 0x000ea80000300800 */
[----:B------:R4:W-:Y:S04]  /*1191f0*/  STL.64 [R1+0xdb0], R6 ;  /* 0x000db00601007387 */ /* 0x0009e80000100a00 */
[----:B0-----:R-:W2:Y:S01]  /*119200*/  LDL.LU R15, [R1+0x188c] ;  /* 0x00188c00010f7983 */ /* 0x001ea20000300800 */
[----:B----4-:R-:W-:-:S02]  /*119210*/  F2FP.SATFINITE.E4M3.F32.PACK_AB_MERGE_C R6, R0, R25, RZ ;  /* 0x000000190006723e */ /* 0x010fc400048070ff */
[----:B------:R-:W-:Y:S02]  /*119220*/  F2FP.SATFINITE.E4M3.F32.PACK_AB_MERGE_C R0, R3, R2, RZ ;  /* 0x000000020300723e */ /* 0x000fe400048070ff */
[C---:B------:R-:W-:Y:S01]  /*119230*/  IADD3 R2, P6, PT, R21.reuse, R11, RZ ;  /* 0x0000000b15027210 */ /* 0x040fe20007fde0ff */
[----:B------:R-:W-:Y:S04]  /*119240*/  STL [R1+0xb48], R6 ;  /* 0x000b480601007387 */ /* 0x000fe80000100800 */
[----:B------:R-:W-:Y:S01]  /*119250*/  IMAD.X R3, R20, 0x1, R12, P6 ;  /* 0x0000000114037824 */ /* 0x000fe200030e060c */
[----:B------:R-:W-:Y:S04]  /*119260*/  STL.64 [R1+0x5c88], R10 ;  /* 0x005c880a01007387 */ /* 0x000fe80000100a00 */
[----:B------:R-:W-:Y:S04]  /*119270*/  STL [R1+0x880], R0 ;  /* 0x0008800001007387 */ /* 0x000fe80000100800 */
[----:B------:R0:W-:Y:S04]  /*119280*/  STL.64 [R1+0xdc0], R2 ;  /* 0x000dc00201007387 */ /* 0x0001e80000100a00 */
[----:B------:R1:W-:Y:S01]  /*119290*/  STL.64 [R1+0x5ca8], R12 ;  /* 0x005ca80c01007387 */ /* 0x0003e20000100a00 */
[----:B0-----:R-:W-:-:S03]  /*1192a0*/  IADD3 R2, P6, PT, R21, R13, RZ ;  /* 0x0000000d15027210 */ /* 0x001fc60007fde0ff */
[----:B-1----:R-:W4:Y:S01]  /*1192b0*/  LDL.LU R13, [R1+0x17a8] ;  /* 0x0017a800010d7983 */ /* 0x002f220000300800 */
[----:B------:R-:W-:-:S03]  /*1192c0*/  IMAD.MOV.U32 R3, RZ, RZ, R20 ;  /* 0x000000ffff037224 */ /* 0x000fc600078e0014 */
[----:B------:R-:W4:Y:S04]  /*1192d0*/  LDL.LU R25, [R1+0x1870] ;  /* 0x0018700001197983 */ /* 0x000f280000300800 */
[----:B------:R-:W4:Y:S04]  /*1192e0*/  LDL.LU R0, [R1+0x1874] ;  /* 0x0018740001007983 */ /* 0x000f280000300800 */
[----:B------:R-:W4:Y:S01]  /*1192f0*/  LDL.LU R6, [R1+0x1878] ;  /* 0x0018780001067983 */ /* 0x000f220000300800 */
[----:B------:R-:W-:-:S03]  /*119300*/  IMAD.X R3, R3, 0x1, R14, P6 ;  /* 0x0000000103037824 */ /* 0x000fc600030e060e */
        /* <DEDUP_REMOVED lines=8> */
[----:B------:R0:W-:Y:S04]  /*119390*/  STL.64 [R1+0xdb8], R2 ;  /* 0x000db80201007387 */ /* 0x0001e80000100a00 */
[----:B0-----:R-:W4:Y:S01]  /*1193a0*/  LDL.LU.64 R2, [R1+0x5cb0] ;  /* 0x005cb00001027983 */ /* 0x001f220000300a00 */
[----:B---3--:R-:W-:-:S02]  /*1193b0*/  F2FP.SATFINITE.E4M3.F32.PACK_AB_MERGE_C R12, R16, R18, RZ ;  /* 0x00000012100c723e */ /* 0x008fc400048070ff */
[----:B--2---:R-:W-:Y:S02]  /*1193c0*/  F2FP.SATFINITE.E4M3.F32.PACK_AB_MERGE_C R16, R24, R22, RZ ;  /* 0x000000161810723e */ /* 0x004fe400048070ff */
[----:B------:R-:W-:Y:S02]  /*1193d0*/  SHF.R.S32.HI R24, RZ, 0x1f, R27 ;  /* 0x0000001fff187819 */ /* 0x000fe4000001141b */
[----:B----4-:R-:W-:-:S05]  /*1193e0*/  F2FP.SATFINITE.E4M3.F32.PACK_AB_MERGE_C R13, R17, R13, RZ ;  /* 0x0000000d110d723e */ /* 0x010fca00048070ff */
[----:B------:R-:W-:Y:S04]  /*1193f0*/  STL [R1+0x960], R13 ;  /* 0x0009600d01007387 */ /* 0x000fe80000100800 */
[----:B------:R0:W-:Y:S04]  /*119400*/  STL [R1+0x3d8], R12 ;  /* 0x0003d80c01007387 */ /* 0x0001e80000100800 */
[----:B------:R1:W-:Y:S04]  /*119410*/  STL [R1+0x584], R16 ;  /* 0x0005841001007387 */ /* 0x0003e80000100800 */
[----:B------:R-:W2:Y:S01]  /*119420*/  LDL.LU R18, [R1+0x1844] ;  /* 0x0018440001127983 */ /* 0x000ea20000300800 */
[----:B0-----:R-:W-:-:S03]  /*119430*/  IADD3 R12, P6, PT, R27, R4, RZ ;  /* 0x000000041b0c7210 */ /* 0x001fc60007fde0ff */
[----:B-1----:R-:W3:Y:S02]  /*119440*/  LDL.LU R16, [R1+0x1848] ;  /* 0x0018480001107983 */ /* 0x002ee40000300800 */
[----:B------:R-:W-:Y:S02]  /*119450*/  IMAD.X R13, R24, 0x1, R23, P6 ;  /* 0x00000001180d7824 */ /* 0x000fe400030e0617 */
[----:B------:R-:W3:Y:S04]  /*119460*/  LDL.LU R22, [R1+0x184c] ;  /* 0x00184c0001167983 */ /* 0x000ee80000300800 */
[----:B------:R0:W-:Y:S04]  /*119470*/  STL.64 [R1+0xda0], R12 ;  /* 0x000da00c01007387 */ /* 0x0001e80000100a00 */
[----:B------:R-:W4:Y:S01]  /*119480*/  LDL.LU R17, [R1+0x64] ;  /* 0x0000640001117983 */ /* 0x000f220000300800 */
[----:B0-----:R-:W-:-:S02]  /*119490*/  F2FP.SATFINITE.E4M3.F32.PACK_AB_MERGE_C R13, R29, R28, RZ ;  /* 0x0000001c1d0d723e */ /* 0x001fc400048070ff */
[----:B------:R-:W-:Y:S01]  /*1194a0*/  F2FP.SATFINITE.E4M3.F32.PACK_AB_MERGE_C R12, R15, R26, RZ ;  /* 0x0000001a0f0c723e */ /* 0x000fe200048070ff */
[----:B------:R-:W2:Y:S04]  /*1194b0*/  LDL.LU R28, [R1+0x1830] ;  /* 0x00183000011c7983 */ /* 0x000ea80000300800 */
[----:B------:R-:W-:Y:S04]  /*1194c0*/  STL [R1+0x3cc], R13 ;  /* 0x0003cc0d01007387 */ /* 0x000fe80000100800 */
[----:B------:R-:W2:Y:S04]  /*1194d0*/  LDL.LU R15, [R1+0x1834] ;  /* 0x00183400010f7983 */ /* 0x000ea80000300800 */
[----:B------:R0:W-:Y:S01]  /*1194e0*/  STL [R1+0x3d0], R12 ;  /* 0x0003d00c01007387 */ /* 0x0001e20000100800 */
[----:B------:R-:W-:-:S03]  /*1194f0*/  F2FP.SATFINITE.E4M3.F32.PACK_AB_MERGE_C R0, R0, R25, RZ ;  /* 0x000000190000723e */ /* 0x000fc600048070ff */
[----:B------:R-:W2:Y:S04]  /*119500*/  LDL.LU R29, [R1+0x1838] ;  /* 0x00183800011d7983 */ /* 0x000ea80000300800 */
[----:B------:R-:W2:Y:S01]  /*119510*/  LDL.LU R26, [R1+0x183c] ;  /* 0x00183c00011a7983 */ /* 0x000ea20000300800 */
        /* <DEDUP_REMOVED lines=18> */
[----:B------:R-:W-:Y:S01]  /*119640*/  IADD3 R8, P6, PT, R27, R5, RZ ;  /* 0x000000051b087210 */ /* 0x000fe20007fde0ff */
[----:B------:R-:W-:Y:S04]  /*119650*/  STL [R1+0x3b0], R10 ;  /* 0x0003b00a01007387 */ /* 0x000fe80000100800 */
[----:B------:R-:W-:Y:S01]  /*119660*/  STL [R1+0x39c], R2 ;  /* 0x00039c0201007387 */ /* 0x000fe20000100800 */
[----:B--2---:R-:W-:-:S05]  /*119670*/  IMAD.X R9, R24, 0x1, R6, P6 ;  /* 0x0000000118097824 */ /* 0x004fca00030e0606 */
[----:B------:R0:W-:Y:S04]  /*119680*/  STL.64 [R1+0xd88], R8 ;  /* 0x000d880801007387 */ /* 0x0001e80000100a00 */
[----:B0-----:R-:W2:Y:S01]  /*119690*/  LDL.LU.64 R8, [R1+0x5c90] ;  /* 0x005c900001087983 */ /* 0x001ea20000300a00 */
[----:B------:R-:W-:-:S03]  /*1196a0*/  F2FP.SATFINITE.E4M3.F32.PACK_AB_MERGE_C R10, R19, R11, RZ ;  /* 0x0000000b130a723e */ /* 0x000fc600048070ff */
[----:B------:R-:W3:Y:S01]  /*1196b0*/  LDL.LU R19, [R1+0x182c] ;  /* 0x00182c0001137983 */ /* 0x000ee20000300800 */
[----:B------:R-:W-:-:S03]  /*1196c0*/  F2FP.SATFINITE.E4M3.F32.PACK_AB_MERGE_C R2, R21, R20, RZ ;  /* 0x000000141502723e */ /* 0x000fc600048070ff */
[----:B------:R0:W-:Y:S04]  /*1196d0*/  STL [R1+0x380], R10 ;  /* 0x0003800a01007387 */ /* 0x0001e80000100800 */
[----:B------:R-:W3:Y:S01]  /*1196e0*/  LDL.LU R20, [R1+0x18c0] ;  /* 0x0018c00001147983 */ /* 0x000ee20000300800 */
[----:B0-----:R-:W-:-:S03]  /*1196f0*/  IADD3 R10, P6, PT, R27, R7, RZ ;  /* 0x000000071b0a7210 */ /* 0x001fc60007fde0ff */
[----:B------:R-:W-:Y:S04]  /*119700*/  STL [R1+0x37c], R2 ;  /* 0x00037c0201007387 */ /* 0x000fe80000100800 */
[----:B------:R-:W4:Y:S04]  /*119710*/  LDL.LU R21, [R1+0x18c4] ;  /* 0x0018c40001157983 */ /* 0x000f280000300800 */
        /* <DEDUP_REMOVED lines=8> */
[----:B------:R-:W-:-:S03]  /*1197a0*/  F2FP.SATFINITE.E4M3.F32.PACK_AB_MERGE_C R15, R15, R28, RZ ;  /* 0x0000001c0f0f723e */ /* 0x000fc600048070ff */
[----:B0-----:R-:W3:Y:S04]  /*1197b0*/  LDL.LU R8, [R1+0x1824] ;  /* 0x0018240001087983 */ /* 0x001ee80000300800 */
[----:B------:R-:W3:Y:S04]  /*1197c0*/  LDL.LU R16, [R1+0x18c8] ;  /* 0x0018c80001107983 */ /* 0x000ee80000300800 */
[----:B------:R-:W-:Y:S04]  /*1197d0*/  STL [R1+0x338], R3 ;  /* 0x0003380301007387 */ /* 0x000fe80000100800 */
[----:B------:R-:W3:Y:S04]  /*1197e0*/  LDL.LU R22, [R1+0x18cc] ;  /* 0x0018cc0001167983 */ /* 0x000ee80000300800 */
[----:B------:R0:W-:Y:S02]  /*1197f0*/  STL [R1+0x340], R2 ;  /* 0x0003400201007387 */ /* 0x0001e40000100800 */
[----:B0-----:R-:W-:-:S02]  /*119800*/  IADD3 R2, P6, PT, R27, R9, RZ ;  /* 0x000000091b027210 */ /* 0x001fc40007fde0ff */
[----:B------:R0:W-:Y:S04]  /*119810*/  STL [R1+0x5738], R15 ;  /* 0x0057380f01007387 */ /* 0x0001e80000100800 */
[----:B0-----:R-:W3:Y:S01]  /*119820*/  LDL.LU R15, [R1+0x1820] ;  /* 0x00182000010f7983 */ /* 0x001ee20000300800 */
[----:B--2---:R-:W-:-:S05]  /*119830*/  IMAD.X R3, R24, 0x1, R10, P6 ;  /* 0x0000000118037824 */ /* 0x004fca00030e060a */
[----:B------:R0:W-:Y:S04]  /*119840*/  STL.64 [R1+0xd80], R2 ;  /* 0x000d800201007387 */ /* 0x0001e80000100a00 */
[----:B------:R-:W2:Y:S04]  /*119850*/  LDL.LU R18, [R1+0x18a0] ;  /* 0x0018a00001127983 */ /* 0x000ea80000300800 */
[----:B------:R-:W2:Y:S01]  /*119860*/  LDL.LU R28, [R1+0x18a4] ;  /* 0x0018a400011c7983 */ /* 0x000ea20000300800 */
[----:B0-----:R-:W-:-:S05]  /*119870*/  F2FP.SATFINITE.E4M3.F32.PACK_AB_MERGE_C R2, R26, R29, RZ ;  /* 0x0000001d1a02723e */ /* 0x001fca00048070ff */
[----:B------:R0:W-:Y:S04]  /*119880*/  STL [R1+0x15ec], R2 ;  /* 0x0015ec0201007387 */ /* 0x0001e80000100800 */
[----:B------:R1:W-:Y:S01]  /*119890*/  STL.64 [R1+0x5c70], R10 ;  /* 0x005c700a01007387 */ /* 0x0003e20000100a00 */
[----:B0-----:R-:W-:-:S03]  /*1198a0*/  IADD3 R2, P6, PT, R27, R11, RZ ;  /* 0x0000000b1b027210 */ /* 0x001fc60007fde0ff */
[----:B-1----:R-:W2:Y:S04]  /*1198b0*/  LDL.LU R10, [R1+0x18b8] ;  /* 0x0018b800010a7983 */ /* 0x002ea80000300800 */
[----:B------:R-:W2:Y:S01]  /*1198c0*/  LDL.LU R11, [R1+0x18bc] ;  /* 0x0018bc00010b7983 */ /* 0x000ea20000300800 */
[----:B------:R-:W-:-:S03]  /*1198d0*/  IMAD.X R3, R24, 0x1, R12, P6 ;  /* 0x0000000118037824 */ /* 0x000fc600030e060c */
[----:B--2---:R0:W-:Y:S04]  /*1198e0*/  STL.64 [R1+0x5c78], R10 ;  /* 0x005c780a01007387 */ /* 0x0041e80000100a00 */
[----:B0-----:R-:W2:Y:S04]  /*1198f0*/  LDL.LU R10, [R1+0x18b0] ;  /* 0x0018b000010a7983 */ /* 0x001ea80000300800 */
[----:B------:R-:W2:Y:S04]  /*119900*/  LDL.LU R11, [R1+0x18b4] ;  /* 0x0018b400010b7983 */ /* 0x000ea80000300800 */
[----:B------:R0:W-:Y:S04]  /*119910*/  STL.64 [R1+0xd78], R2 ;  /* 0x000d780201007387 */ /* 0x0001e80000100a00 */
[----:B------:R-:W2:Y:S04]  /*119920*/  LDL.LU R29, [R1+0x18a8] ;  /* 0x0018a800011d7983 */ /* 0x000ea80000300800 */
[----:B------:R-:W2:Y:S01]  /*119930*/  LDL.LU R26, [R1+0x18ac] ;  /* 0x0018ac00011a7983 */ /* 0x000ea20000300800 */
[----:B0-----:R-:W-:Y:S01]  /*119940*/  IADD3 R2, P6, PT, R27, R13, RZ ;  /* 0x0000000d1b027210 */ /* 0x001fe20007fde0ff */
[----:B------:R-:W-:-:S02]  /*119950*/  IMAD.MOV.U32 R3, RZ, RZ, R24 ;  /* 0x000000ffff037224 */ /* 0x000fc400078e0018 */
[----:B------:R-:W2:Y:S02]  /*119960*/  LDL.LU R27, [R1+0x1890] ;  /* 0x00189000011b7983 */ /* 0x000ea40000300800 */
[----:B------:R-:W-:Y:S02]  /*119970*/  IMAD.X R3, R3, 0x1, R14, P6 ;  /* 0x0000000103037824 */ /* 0x000fe400030e060e */
[----:B------:R-:W2:Y:S04]  /*119980*/  LDL.LU R24, [R1+0x1894] ;  /* 0x0018940001187983 */ /* 0x000ea80000300800 */
[----:B------:R0:W-:Y:S04]  /*119990*/  STL.64 [R1+0xd70], R2 ;  /* 0x000d700201007387 */ /* 0x0001e80000100a00 */
[----:B0-----:R-:W2:Y:S01]  /*1199a0*/  LDL.LU.64 R2, [R1+0x5c80] ;  /* 0x005c800001027983 */ /* 0x001ea20000300a00 */
[----:B---3--:R-:W-:-:S02]  /*1199b0*/  F2FP.SATFINITE.E4M3.F32.PACK_AB_MERGE_C R15, R8, R15, RZ ;  /* 0x0000000f080f723e */ /* 0x008fc400048070ff */
[----:B----4-:R-:W-:Y:S02]  /*1199c0*/  F2FP.SATFINITE.E4M3.F32.PACK_AB_MERGE_C R8, R19, R7, RZ ;  /* 0x000000071308723e */ /* 0x010fe400048070ff */
[----:B------:R-:W-:Y:S01]  /*1199d0*/  F2FP.SATFINITE.E4M3.F32.PACK_AB_MERGE_C R7, R21, R20, RZ ;  /* 0x000000141507723e */ /* 0x000fe200048070ff */
[----:B------:R0:W-:Y:S01]  /*1199e0*/  STL [R1+0x1704], R15 ;  /* 0x0017040f01007387 */ /* 0x0001e20000100800 */
[----:B------:R-:W-:-:S03]  /*1199f0*/  IADD3 R20, P6, PT, R17, R4, RZ ;  /* 0x0000000411147210 */ /* 0x000fc60007fde0ff */
[----:B------:R1:W-:Y:S01]  /*119a00*/  STL [R1+0x1700], R8 ;  /* 0x0017000801007387 */ /* 0x0003e20000100800 */
[----:B0-----:R-:W-:-:S03]  /*119a10*/  SHF.R.S32.HI R15, RZ, 0x1f, R17 ;  /* 0x0000001fff0f7819 */ /* 0x001fc60000011411 */
[----:B------:R0:W-:Y:S02]  /*119a20*/  STL [R1+0x1710], R7 ;  /* 0x0017100701007387 */ /* 0x0001e40000100800 */
[----:B------:R-:W-:Y:S02]  /*119a30*/  IMAD.X R21, R15, 0x1, R23, P6 ;  /* 0x000000010f157824 */ /* 0x000fe400030e0617 */
[----:B-1----:R-:W3:Y:S01]  /*119a40*/  LDL.LU R8, [R1+0x1898] ;  /* 0x0018980001087983 */ /* 0x002ee20000300800 */
[----:B------:R-:W-:-:S03]  /*119a50*/  F2FP.SATFINITE.E4M3.F32.PACK_AB_MERGE_C R16, R22, R16, RZ ;  /* 0x000000101610723e */ /* 0x000fc600048070ff */
[----:B0-----:R-:W3:Y:S04]  /*119a60*/  LDL.LU R7, [R1+0x189c] ;  /* 0x00189c0001077983 */ /* 0x001ee80000300800 */
[----:B------:R0:W-:Y:S04]  /*119a70*/  STL.64 [R1+0xd68], R20 ;  /* 0x000d681401007387 */ /* 0x0001e80000100a00 */
[----:B0-----:R-:W4:Y:S04]  /*119a80*/  LDL.LU R21, [R1+0x68] ;  /* 0x0000680001157983 */ /* 0x001f280000300800 */
[----:B------:R-:W4:Y:S04]  /*119a90*/  LDL.LU R19, [R1+0x1818] ;  /* 0x0018180001137983 */ /* 0x000f280000300800 */
[----:B------:R-:W4:Y:S04]  /*119aa0*/  LDL.LU R20, [R1+0x181c] ;  /* 0x00181c0001147983 */ /* 0x000f280000300800 */
[----:B------:R0:W-:Y:S04]  /*119ab0*/  STL [R1+0x170c], R16 ;  /* 0x00170c1001007387 */ /* 0x0001e80000100800 */
[----:B0-----:R-:W4:Y:S04]  /*119ac0*/  LDL.LU R16, [R1+0x1800] ;  /* 0x0018000001107983 */ /* 0x001f280000300800 */
[----:B------:R-:W4:Y:S01]  /*119ad0*/  LDL.LU R22, [R1+0x1804] ;  /* 0x0018040001167983 */ /* 0x000f220000300800 */
[----:B--2---:R-:W-:-:S05]  /*119ae0*/  F2FP.SATFINITE.E4M3.F32.PACK_AB_MERGE_C R11, R11, R10, RZ ;  /* 0x0000000a0b0b723e */ /* 0x004fca00048070ff */
[----:B------:R0:W-:Y:S01]  /*119af0*/  STL [R1+0x1728], R11 ;  /* 0x0017280b01007387 */ /* 0x0001e20000100800 */
[----:B------:R-:W-:-:S05]  /*119b00*/  IADD3 R10, P6, PT, R17, R3, RZ ;  /* 0x00000003110a7210 */ /* 0x000fca0007fde0ff */
[----:B0-----:R-:W-:-:S05]  /*119b10*/  IMAD.X R11, R15, 0x1, R2, P6 ;  /* 0x000000010f0b7824 */ /* 0x001fca00030e0602 */
[----:B------:R0:W-:Y:S04]  /*119b20*/  STL.64 [R1+0xd60], R10 ;  /* 0x000d600a01007387 */ /* 0x0001e80000100a00 */
[----:B0-----:R-:W2:Y:S01]  /*119b30*/  LDL.LU.64 R10, [R1+0x5c78] ;  /* 0x005c7800010a7983 */ /* 0x001ea20000300a00 */
[----:B------:R-:W-:-:S03]  /*119b40*/  F2FP.SATFINITE.E4M3.F32.PACK_AB_MERGE_C R18, R28, R18, RZ ;  /* 0x000000121c12723e */ /* 0x000fc600048070ff */
[----:B------:R0:W-:Y:S04]  /*119b50*/  STL.64 [R1+0x5c60], R2 ;  /* 0x005c600201007387 */ /* 0x0001e80000100a00 */
[----:B0-----:R-:W4:Y:S04]  /*119b60*/  LDL.LU R2, [R1+0x1810] ;  /* 0x0018100001027983 */ /* 0x001f280000300800 */
[----:B------:R-:W4:Y:S01]  /*119b70*/  LDL.LU R3, [R1+0x1814] ;  /* 0x0018140001037983 */ /* 0x000f220000300800 */
[----:B---3--:R-:W-:Y:S02]  /*119b80*/  F2FP.SATFINITE.E4M3.F32.PACK_AB_MERGE_C R7, R7, R8, RZ ;  /* 0x000000080707723e */ /* 0x008fe400048070ff */
[----:B--2---:R-:W-:-:S02]  /*119b90*/  F2FP.SATFINITE.E4M3.F32.PACK_AB_MERGE_C R11, R11, R10, RZ ;  /* 0x0000000a0b0b723e */ /* 0x004fc400048070ff */
[----:B------:R-:W-:-:S03]  /*119ba0*/  IADD3 R10, P6, PT, R17, R0, RZ ;  /* 0x00000000110a7210 */ /* 0x000fc60007fde0ff */
[----:B------:R0:W-:Y:S04]  /*119bb0*/  STL [R1+0x171c], R11 ;  /* 0x00171c0b01007387 */ /* 0x0001e80000100800 */
[----:B------:R1:W-:Y:S04]  /*119bc0*/  STL [R1+0x5c50], R0 ;  /* 0x005c500001007387 */ /* 0x0003e80000100800 */
[----:B------:R-:W-:Y:S01]  /*119bd0*/  STL [R1+0x1738], R18 ;  /* 0x0017381201007387 */ /* 0x000fe20000100800 */
[----:B0-----:R-:W-:-:S03]  /*119be0*/  IMAD.X R11, R15, 0x1, R25, P6 ;  /* 0x000000010f0b7824 */ /* 0x001fc600030e0619 */
[----:B-1----:R-:W2:Y:S04]  /*119bf0*/  LDL.LU R0, [R1+0x1784] ;  /* 0x0017840001007983 */ /* 0x002ea80000300800 */
[----:B------:R0:W-:Y:S04]  /*119c00*/  STL [R1+0x5c54], R25 ;  /* 0x005c541901007387 */ /* 0x0001e80000100800 */
[----:B0-----:R-:W2:Y:S04]  /*119c10*/  LDL.LU R25, [R1+0x1780] ;  /* 0x0017800001197983 */ /* 0x001ea80000300800 */
[----:B------:R0:W-:Y:S04]  /*119c20*/  STL.64 [R1+0xd58], R10 ;  /* 0x000d580a01007387 */ /* 0x0001e80000100a00 */
[----:B------:R-:W3:Y:S01]  /*119c30*/  LDL.LU R18, [R1+0x1788] ;  /* 0x0017880001127983 */ /* 0x000ee20000300800 */
[----:B0-----:R-:W-:-:S02]  /*119c40*/  F2FP.SATFINITE.E4M3.F32.PACK_AB_MERGE_C R11, R26, R29, RZ ;  /* 0x0000001d1a0b723e */ /* 0x001fc400048070ff */
[----:B------:R-:W-:-:S03]  /*119c50*/  F2FP.SATFINITE.E4M3.F32.PACK_AB_MERGE_C R10, R24, R27, RZ ;  /* 0x0000001b180a723e */ /* 0x000fc600048070ff */
[----:B------:R-:W-:Y:S04]  /*119c60*/  STL [R1+0x1734], R11 ;  /* 0x0017340b01007387 */ /* 0x000fe80000100800 */
[----:B------:R-:W3:Y:S04]  /*119c70*/  LDL.LU R28, [R1+0x178c] ;  /* 0x00178c00011c7983 */ /* 0x000ee80000300800 */
[----:B------:R0:W-:Y:S04]  /*119c80*/  STL [R1+0x1748], R10 ;  /* 0x0017480a01007387 */ /* 0x0001e80000100800 */
[----:B------:R-:W2:Y:S04]  /*119c90*/  LDL.LU R29, [R1+0x16f0] ;  /* 0x0016f000011d7983 */ /* 0x000ea80000300800 */
[----:B------:R-:W2:Y:S01]  /*119ca0*/  LDL.LU R26, [R1+0x16f4] ;  /* 0x0016f400011a7983 */ /* 0x000ea20000300800 */
[----:B0-----:R-:W-:-:S03]  /*119cb0*/  IADD3 R10, P6, PT, R17, R5, RZ ;  /* 0x00000005110a7210 */ /* 0x001fc60007fde0ff */
[----:B------:R-:W2:Y:S02]  /*119cc0*/  LDL.LU R27, [R1+0x16f8] ;  /* 0x0016f800011b7983 */ /* 0x000ea40000300800 */
[----:B------:R-:W-:Y:S02]  /*119cd0*/  IMAD.X R11, R15, 0x1, R6, P6 ;  /* 0x000000010f0b7824 */ /* 0x000fe400030e0606 */
[----:B------:R-:W2:Y:S04]  /*119ce0*/  LDL.LU R24, [R1+0x16fc] ;  /* 0x0016fc0001187983 */ /* 0x000ea80000300800 */
[----:B------:R0:W-:Y:S04]  /*119cf0*/  STL.64 [R1+0xd50], R10 ;  /* 0x000d500a01007387 */ /* 0x0001e80000100a00 */
[----:B0-----:R-:W2:Y:S04]  /*119d00*/  LDL.LU.64 R10, [R1+0x5c70] ;  /* 0x005c7000010a7983 */ /* 0x001ea80000300a00 */
[----:B------:R-:W2:Y:S04]  /*119d10*/  LDL.LU R8, [R1+0x5c6c] ;  /* 0x005c6c0001087983 */ /* 0x000ea80000300800 */
[----:B------:R0:W-:Y:S04]  /*119d20*/  STL [R1+0x1744], R7 ;  /* 0x0017440701007387 */ /* 0x0001e80000100800 */
[----:B0-----:R-:W2:Y:S01]  /*119d30*/  LDL.LU R7, [R1+0x5c68] ;  /* 0x005c680001077983 */ /* 0x001ea20000300800 */
[----:B----4-:R-:W-:-:S05]  /*119d40*/  F2FP.SATFINITE.E4M3.F32.PACK_AB_MERGE_C R3, R3, R2, RZ ;  /* 0x000000020303723e */ /* 0x010fca00048070ff */
[----:B------:R-:W-:Y:S04]  /*119d50*/  STL [R1+0x1750], R3 ;  /* 0x0017500301007387 */ /* 0x000fe80000100800 */
[----:B--2---:R0:W-:Y:S01]  /*119d60*/  STL.64 [R1+0x5c48], R6 ;  /* 0x005c480601007387 */ /* 0x0041e20000100a00 */
[----:B------:R-:W-:-:S03]  /*119d70*/  IADD3 R2, P6, PT, R17, R7, RZ ;  /* 0x0000000711027210 */ /* 0x000fc60007fde0ff */
[----:B0-----:R-:W2:Y:S04]  /*119d80*/  LDL.LU R6, [R1+0x1808] ;  /* 0x0018080001067983 */ /* 0x001ea80000300800 */
[----:B------:R-:W2:Y:S01]  /*119d90*/  LDL.LU R7, [R1+0x180c] ;  /* 0x00180c0001077983 */ /* 0x000ea20000300800 */
[----:B------:R-:W-:-:S05]  /*119da0*/  IMAD.X R3, R15, 0x1, R8, P6 ;  /* 0x000000010f037824 */ /* 0x000fca00030e0608 */
[----:B------:R0:W-:Y:S02]  /*119db0*/  STL.64 [R1+0xd48], R2 ;  /* 0x000d480201007387 */ /* 0x0001e40000100a00 */
[----:B0-----:R-:W-:Y:S02]  /*119dc0*/  F2FP.SATFINITE.E4M3.F32.PACK_AB_MERGE_C R3, R20, R19, RZ ;  /* 0x000000131403723e */ /* 0x001fe400048070ff */
[----:B------:R-:W-:Y:S01]  /*119dd0*/  F2FP.SATFINITE.E4M3.F32.PACK_AB_MERGE_C R2, R22, R16, RZ ;  /* 0x000000101602723e */ /* 0x000fe200048070ff */
[----:B------:R-:W4:Y:S04]  /*119de0*/  LDL.LU R19, [R1+0x16e0] ;  /* 0x0016e00001137983 */ /* 0x000f280000300800 */
[----:B------:R-:W-:Y:S04]  /*119df0*/  STL [R1+0x174c], R3 ;  /* 0x00174c0301007387 */ /* 0x000fe80000100800 */
[----:B------:R-:W4:Y:S04]  /*119e00*/  LDL.LU R20, [R1+0x16e4] ;  /* 0x0016e40001147983 */ /* 0x000f280000300800 */
[----:B------:R0:W-:Y:S04]  /*119e10*/  STL [R1+0x884], R2 ;  /* 0x0008840201007387 */ /* 0x0001e80000100800 */
[----:B------:R-:W3:Y:S04]  /*119e20*/  LDL.LU R16, [R1+0x16e8] ;  /* 0x0016e80001107983 */ /* 0x000ee80000300800 */
[----:B------:R-:W3:Y:S01]  /*119e30*/  LDL.LU R22, [R1+0x16ec] ;  /* 0x0016ec0001167983 */ /* 0x000ee20000300800 */
[----:B0-----:R-:W-:-:S05]  /*119e40*/  IADD3 R2, P6, PT, R17, R9, RZ ;  /* 0x0000000911027210 */ /* 0x001fca0007fde0ff */
[----:B------:R-:W-:Y:S01]  /*119e50*/  IMAD.X R3, R15, 0x1, R10, P6 ;  /* 0x000000010f037824 */ /* 0x000fe200030e060a */
[----:B------:R-:W-:Y:S04]  /*119e60*/  STL.64 [R1+0x5c40], R8 ;  /* 0x005c400801007387 */ /* 0x000fe80000100a00 */
[----:B------:R0:W-:Y:S01]  /*119e70*/  STL.64 [R1+0xd40], R2 ;  /* 0x000d400201007387 */ /* 0x0001e20000100a00 */
[----:B------:R-:W-:-:S03]  /*119e80*/  F2FP.SATFINITE.E4M3.F32.PACK_AB_MERGE_C R0, R0, R25, RZ ;  /* 0x000000190000723e */ /* 0x000fc600048070ff */
[----:B0-----:R-:W3:Y:S01]  /*119e90*/  LDL.LU.64 R2, [R1+0x5c60] ;  /* 0x005c600001027983 */ /* 0x001ee20000300a00 */
[----:B--2---:R-:W-:-:S05]  /*119ea0*/  F2FP.SATFINITE.E4M3.F32.PACK_AB_MERGE_C R8, R7, R6, RZ ;  /* 0x000000060708723e */ /* 0x004fca00048070ff */
[----:B------:R-:W-:Y:S04]  /*119eb0*/  STL [R1+0x964], R8 ;  /* 0x0009640801007387 */ /* 0x000fe80000100800 */
[----:B------:R-:W-:Y:S04]  /*119ec0*/  STL.64 [R1+0x5c58], R10 ;  /* 0x005c580a01007387 */ /* 0x000fe80000100a00 */
[----:B------:R0:W-:Y:S04]  /*119ed0*/  STL [R1+0x580], R0 ;  /* 0x0005800001007387 */ /* 0x0001e80000100800 */
[----:B------:R-:W2:Y:S04]  /*119ee0*/  LDL.LU R25, [R1+0x1660] ;  /* 0x0016600001197983 */ /* 0x000ea80000300800 */
[----:B0-----:R-:W2:Y:S01]  /*119ef0*/  LDL.LU R0, [R1+0x1664] ;  /* 0x0016640001007983 */ /* 0x001ea20000300800 */
[----:B------:R-:W-:-:S05]  /*119f00*/  IADD3 R6, P6, PT, R17, R11, RZ ;  /* 0x0000000b11067210 */ /* 0x000fca0007fde0ff */
[----:B------:R-:W-:Y:S01]  /*119f10*/  IMAD.X R7, R15, 0x1, R12, P6 ;  /* 0x000000010f077824 */ /* 0x000fe200030e060c */
[----:B------:R-:W-:-:S05]  /*119f20*/  IADD3 R8, P6, PT, R17, R13, RZ ;  /* 0x0000000d11087210 */ /* 0x000fca0007fde0ff */
[----:B------:R-:W-:Y:S01]  /*119f30*/  IMAD.X R9, R15, 0x1, R14, P6 ;  /* 0x000000010f097824 */ /* 0x000fe200030e060e */
[----:B------:R0:W-:Y:S01]  /*119f40*/  STL.64 [R1+0xd20], R6 ;  /* 0x000d200601007387 */ /* 0x0001e20000100a00 */
[----:B------:R-:W-:-:S03]  /*119f50*/  F2FP.SATFINITE.E4M3.F32.PACK_AB_MERGE_C R10, R26, R29, RZ ;  /* 0x0000001d1a0a723e */ /* 0x000fc600048070ff */
[----:B0-----:R-:W2:Y:S04]  /*119f60*/  LDL.LU R6, [R1+0x1668] ;  /* 0x0016680001067983 */ /* 0x001ea80000300800 */
[----:B------:R-:W2:Y:S04]  /*119f70*/  LDL.LU R7, [R1+0x166c] ;  /* 0x00166c0001077983 */ /* 0x000ea80000300800 */
[----:B------:R3:W-:Y:S02]  /*119f80*/  STL.64 [R1+0xd28], R8 ;  /* 0x000d280801007387 */ /* 0x0007e40000100a00 */
[----:B---3--:R-:W-:-:S02]  /*119f90*/  F2FP.SATFINITE.E4M3.F32.PACK_AB_MERGE_C R9, R28, R18, RZ ;  /* 0x000000121c09723e */ /* 0x008fc400048070ff */
[----:B------:R-:W3:Y:S04]  /*119fa0*/  LDL.LU R8, [R1+0x15d8] ;  /* 0x0015d80001087983 */ /* 0x000ee80000300800 */
[----:B------:R0:W-:Y:S01]  /*119fb0*/  STL [R1+0xa10], R9 ;  /* 0x000a100901007387 */ /* 0x0001e20000100800 */
[----:B------:R-:W-:-:S03]  /*119fc0*/  SHF.R.S32.HI R17, RZ, 0x1f, R21 ;  /* 0x0000001fff117819 */ /* 0x000fc60000011415 */
[----:B0-----:R-:W3:Y:S04]  /*119fd0*/  LDL.LU R9, [R1+0x15dc] ;  /* 0x0015dc0001097983 */ /* 0x001ee80000300800 */
[----:B------:R0:W-:Y:S04]  /*119fe0*/  STL [R1+0x3c8], R10 ;  /* 0x0003c80a01007387 */ /* 0x0001e80000100800 */
[----:B------:R-:W3:Y:S04]  /*119ff0*/  LDL.LU R15, [R1+0xb88] ;  /* 0x000b8800010f7983 */ /* 0x000ee80000300800 */
[----:B------:R-:W3:Y:S01]  /*11a000*/  LDL.LU R18, [R1+0xb8c] ;  /* 0x000b8c0001127983 */ /* 0x000ee20000300800 */
[----:B0-----:R-:W-:-:S05]  /*11a010*/  F2FP.SATFINITE.E4M3.F32.PACK_AB_MERGE_C R10, R24, R27, RZ ;  /* 0x0000001b180a723e */ /* 0x001fca00048070ff */
[----:B------:R0:W-:Y:S04]  /*11a020*/  STL [R1+0xa14], R10 ;  /* 0x000a140a01007387 */ /* 0x0001e80000100800 */
[----:B------:R-:W3:Y:S04]  /*11a030*/  LDL.LU R28, [R1+0x7a0] ;  /* 0x0007a000011c7983 */ /* 0x000ee80000300800 */
[----:B------:R-:W3:Y:S01]  /*11a040*/  LDL.LU R26, [R1+0x7a4] ;  /* 0x0007a400011a7983 */ /* 0x000ee20000300800 */
[----:B0-----:R-:W-:-:S03]  /*11a050*/  IADD3 R10, P6, PT, R21, R4, RZ ;  /* 0x00000004150a7210 */ /* 0x001fc60007fde0ff */
[----:B------:R-:W3:Y:S02]  /*11a060*/  LDL.LU R27, [R1+0x7a8] ;  /* 0x0007a800011b7983 */ /* 0x000ee40000300800 */
[----:B------:R-:W-:Y:S02]  /*11a070*/  IMAD.X R11, R17, 0x1, R23, P6 ;  /* 0x00000001110b7824 */ /* 0x000fe400030e0617 */
[----:B------:R-:W3:Y:S04]  /*11a080*/  LDL.LU R24, [R1+0x7ac] ;  /* 0x0007ac0001187983 */ /* 0x000ee80000300800 */
[----:B------:R-:W3:Y:S04]  /*11a090*/  LDL.LU R29, [R1+0x6c] ;  /* 0x00006c00011d7983 */ /* 0x000ee80000300800 */
[----:B------:R4:W-:Y:S02]  /*11a0a0*/  STL.64 [R1+0xd18], R10 ;  /* 0x000d180a01007387 */ /* 0x0009e40000100a00 */
[----:B----4-:R-:W-:-:S02]  /*11a0b0*/  F2FP.SATFINITE.E4M3.F32.PACK_AB_MERGE_C R11, R20, R19, RZ ;  /* 0x00000013140b723e */ /* 0x010fc400048070ff */
[----:B------:R-:W-:Y:S01]  /*11a0c0*/  F2FP.SATFINITE.E4M3.F32.PACK_AB_MERGE_C R10, R22, R16, RZ ;  /* 0x00000010160a723e */ /* 0x000fe200048070ff */
[----:B------:R-:W4:Y:S04]  /*11a0d0*/  LDL.LU R19, [R1+0x790] ;  /* 0x0007900001137983 */ /* 0x000f280000300800 */
[----:B------:R-:W-:Y:S04]  /*11a0e0*/  STL [R1+0x3b4], R11 ;  /* 0x0003b40b01007387 */ /* 0x000fe80000100800 */
[----:B------:R-:W4:Y:S04]  /*11a0f0*/  LDL.LU R20, [R1+0x794] ;  /* 0x0007940001147983 */ /* 0x000f280000300800 */
[----:B------:R0:W-:Y:S04]  /*11a100*/  STL [R1+0xa80], R10 ;  /* 0x000a800a01007387 */ /* 0x0001e80000100800 */
[----:B------:R-:W3:Y:S04]  /*11a110*/  LDL.LU R16, [R1+0x798] ;  /* 0x0007980001107983 */ /* 0x000ee80000300800 */
[----:B------:R-:W3:Y:S01]  /*11a120*/  LDL.LU R22, [R1+0x79c] ;  /* 0x00079c0001167983 */ /* 0x000ee20000300800 */
[----:B0-----:R-:W-:-:S03]  /*11a130*/  IADD3 R10, P6, PT, R21, R3, RZ ;  /* 0x00000003150a7210 */ /* 0x001fc60007fde0ff */
[----:B------:R0:W-:Y:S02]  /*11a140*/  STL [R1+0x5c28], R3 ;  /* 0x005c280301007387 */ /* 0x0001e40000100800 */
[----:B------:R-:W-:Y:S02]  /*11a150*/  IMAD.X R11, R17, 0x1, R2, P6 ;  /* 0x00000001110b7824 */ /* 0x000fe400030e0602 */
[----:B0-----:R-:W3:Y:S04]  /*11a160*/  LDL.LU R3, [R1+0xb84] ;  /* 0x000b840001037983 */ /* 0x001ee80000300800 */
[----:B------:R0:W-:Y:S04]  /*11a170*/  STL.64 [R1+0xd10], R10 ;  /* 0x000d100a01007387 */ /* 0x0001e80000100a00 */
[----:B0-----:R-:W3:Y:S04]  /*11a180*/  LDL.LU.64 R10, [R1+0x5c58] ;  /* 0x005c5800010a7983 */ /* 0x001ee80000300a00 */
[----:B------:R0:W-:Y:S04]  /*11a190*/  STL [R1+0x5c2c], R2 ;  /* 0x005c2c0201007387 */ /* 0x0001e80000100800 */
[----:B0-----:R-:W3:Y:S01]  /*11a1a0*/  LDL.LU R2, [R1+0xb80] ;  /* 0x000b800001027983 */ /* 0x001ee20000300800 */
[----:B--2---:R-:W-:-:S03]  /*11a1b0*/  F2FP.SATFINITE.E4M3.F32.PACK_AB_MERGE_C R0, R0, R25, RZ ;  /* 0x000000190000723e */ /* 0x004fc600048070ff */
        /* <DEDUP_REMOVED lines=10> */
[----:B0-----:R-:W2:Y:S04]  /*11a260*/  LDL.LU.64 R6, [R1+0x5c48] ;  /* 0x005c480001067983 */ /* 0x001ea80000300a00 */
[----:B------:R0:W-:Y:S04]  /*11a270*/  STL [R1+0x5c1c], R25 ;  /* 0x005c1c1901007387 */ /* 0x0001e80000100800 */
[----:B0-----:R-:W2:Y:S02]  /*11a280*/  LDL.LU R25, [R1+0x15d0] ;  /* 0x0015d00001197983 */ /* 0x001ea40000300800 */
[----:B--2---:R-:W-:-:S02]  /*11a290*/  F2FP.SATFINITE.E4M3.F32.PACK_AB_MERGE_C R25, R0, R25, RZ ;  /* 0x000000190019723e */ /* 0x004fc400048070ff */
[----:B---3--:R-:W-:Y:S02]  /*11a2a0*/  F2FP.SATFINITE.E4M3.F32.PACK_AB_MERGE_C R0, R9, R8, RZ ;  /* 0x000000080900723e */ /* 0x008fe400048070ff */
[----:B------:R-:W-:Y:S01]  /*11a2b0*/  IADD3 R8, P6, PT, R21, R5, RZ ;  /* 0x0000000515087210 */ /* 0x000fe20007fde0ff */
[----:B------:R-:W-:Y:S04]  /*11a2c0*/  STL [R1+0x384], R25 ;  /* 0x0003841901007387 */ /* 0x000fe80000100800 */
[----:B------:R-:W-:Y:S01]  /*11a2d0*/  IMAD.X R9, R17, 0x1, R6, P6 ;  /* 0x0000000111097824 */ /* 0x000fe200030e0606 */
[----:B------:R-:W-:Y:S04]  /*11a2e0*/  STL [R1+0x5c0c], R5 ;  /* 0x005c0c0501007387 */ /* 0x000fe80000100800 */
[----:B------:R-:W-:Y:S04]  /*11a2f0*/  STL [R1+0xc08], R0 ;  /* 0x000c080001007387 */ /* 0x000fe80000100800 */
[----:B------:R0:W-:Y:S04]  /*11a300*/  STL.64 [R1+0xd08], R8 ;  /* 0x000d080801007387 */ /* 0x0001e80000100a00 */
[----:B0-----:R-:W2:Y:S01]  /*11a310*/  LDL.LU.64 R8, [R1+0x5c40] ;  /* 0x005c400001087983 */ /* 0x001ea20000300a00 */
[----:B------:R-:W-:-:S02]  /*11a320*/  F2FP.SATFINITE.E4M3.F32.PACK_AB_MERGE_C R5, R3, R2, RZ ;  /* 0x000000020305723e */ /* 0x000fc400048070ff */
[----:B------:R-:W-:Y:S02]  /*11a330*/  IADD3 R2, P6, PT, R21, R7, RZ ;  /* 0x0000000715027210 */ /* 0x000fe40007fde0ff */
[----:B------:R-:W-:Y:S01]  /*11a340*/  F2FP.SATFINITE.E4M3.F32.PACK_AB_MERGE_C R0, R18, R15, RZ ;  /* 0x0000000f1200723e */ /* 0x000fe200048070ff */
[----:B------:R-:W-:Y:S04]  /*11a350*/  STL [R1+0x370], R5 ;  /* 0x0003700501007387 */ /* 0x000fe80000100800 */
[----:B------:R-:W-:Y:S04]  /*11a360*/  STL.64 [R1+0x5c10], R6 ;  /* 0x005c100601007387 */ /* 0x000fe80000100a00 */
[----:B------:R-:W-:Y:S01]  /*11a370*/  STL [R1+0x15d0], R0 ;  /* 0x0015d00001007387 */ /* 0x000fe20000100800 */
[----:B--2---:R-:W-:-:S05]  /*11a380*/  IMAD.X R3, R17, 0x1, R8, P6 ;  /* 0x0000000111037824 */ /* 0x004fca00030e0608 */
[----:B------:R0:W-:Y:S02]  /*11a390*/  STL.64 [R1+0xcf8], R2 ;  /* 0x000cf80201007387 */ /* 0x0001e40000100a00 */
[----:B0-----:R-:W-:Y:S02]  /*11a3a0*/  F2FP.SATFINITE.E4M3.F32.PACK_AB_MERGE_C R2, R26, R28, RZ ;  /* 0x0000001c1a02723e */ /* 0x001fe400048070ff */
[----:B------:R-:W2:Y:S01]  /*11a3b0*/  LDL.LU R28, [R1+0x780] ;  /* 0x00078000011c7983 */ /* 0x000ea20000300800 */
[----:B------:R-:W-:-:S03]  /*11a3c0*/  F2FP.SATFINITE.E4M3.F32.PACK_AB_MERGE_C R0, R24, R27, RZ ;  /* 0x0000001b1800723e */ /* 0x000fc600048070ff */
[----:B------:R0:W-:Y:S02]  /*11a3d0*/  STL [R1+0x334], R2 ;  /* 0x0003340201007387 */ /* 0x0001e40000100800 */
[----:B0-----:R-:W-:-:S05]  /*11a3e0*/  IADD3 R2, P6, PT, R21, R9, RZ ;  /* 0x0000000915027210 */ /* 0x001fca0007fde0ff */
[----:B------:R-:W-:Y:S01]  /*11a3f0*/  IMAD.X R3, R17, 0x1, R10, P6 ;  /* 0x0000000111037824 */ /* 0x000fe200030e060a */
[----:B--2---:R-:W-:Y:S04]  /*11a400*/  STL.64 [R1+0x5c38], R28 ;  /* 0x005c381c01007387 */ /* 0x004fe80000100a00 */
[----:B------:R0:W-:Y:S04]  /*11a410*/  STL [R1+0x330], R0 ;  /* 0x0003300001007387 */ /* 0x0001e80000100800 */
[----:B------:R-:W2:Y:S04]  /*11a420*/  LDL.LU R26, [R1+0x784] ;  /* 0x00078400011a7983 */ /* 0x000ea80000300800 */
[----:B------:R-:W3:Y:S04]  /*11a430*/  LDL.LU R27, [R1+0x788] ;  /* 0x00078800011b7983 */ /* 0x000ee80000300800 */
[----:B------:R-:W3:Y:S04]  /*11a440*/  LDL.LU R24, [R1+0x78c] ;  /* 0x00078c0001187983 */ /* 0x000ee80000300800 */
[----:B------:R-:W-:Y:S01]  /*11a450*/  STL.64 [R1+0x5c00], R8 ;  /* 0x005c000801007387 */ /* 0x000fe20000100a00 */
[----:B0-----:R-:W-:-:S03]  /*11a460*/  F2FP.SATFINITE.E4M3.F32.PACK_AB_MERGE_C R0, R22, R16, RZ ;  /* 0x000000101600723e */ /* 0x001fc600048070ff */
[----:B------:R4:W-:Y:S04]  /*11a470*/  STL.64 [R1+0xcf0], R2 ;  /* 0x000cf00201007387 */ /* 0x0009e80000100a00 */
[----:B------:R-:W2:Y:S01]  /*11a480*/  LDL.LU R15, [R1+0x6f4] ;  /* 0x0006f400010f7983 */ /* 0x000ea20000300800 */
[----:B----4-:R-:W-:-:S05]  /*11a490*/  F2FP.SATFINITE.E4M3.F32.PACK_AB_MERGE_C R2, R20, R19, RZ ;  /* 0x000000131402723e */ /* 0x010fca00048070ff */
[----:B------:R0:W-:Y:S04]  /*11a4a0*/  STL [R1+0x1c0], R2 ;  /* 0x0001c00201007387 */ /* 0x0001e80000100800 */
[----:B0-----:R-:W4:Y:S04]  /*11a4b0*/  LDL.LU R2, [R1+0x6f8] ;  /* 0x0006f80001027983 */ /* 0x001f280000300800 */
[----:B------:R-:W-:Y:S04]  /*11a4c0*/  STL [R1+0x1c4], R0 ;  /* 0x0001c40001007387 */ /* 0x000fe80000100800 */
[----:B------:R-:W4:Y:S01]  /*11a4d0*/  LDL.LU R3, [R1+0x6fc] ;  /* 0x0006fc0001037983 */ /* 0x000f220000300800 */
[----:B------:R-:W-:-:S05]  /*11a4e0*/  IADD3 R6, P6, PT, R21, R11, RZ ;  /* 0x0000000b15067210 */ /* 0x000fca0007fde0ff */
[----:B------:R-:W-:Y:S01]  /*11a4f0*/  IMAD.X R7, R17, 0x1, R12, P6 ;  /* 0x0000000111077824 */ /* 0x000fe200030e060c */
[----:B------:R-:W-:-:S05]  /*11a500*/  IADD3 R28, P6, PT, R21, R13, RZ ;  /* 0x0000000d151c7210 */ /* 0x000fca0007fde0ff */
[----:B------:R-:W-:Y:S01]  /*11a510*/  IMAD.X R29, R17, 0x1, R14, P6 ;  /* 0x00000001111d7824 */ /* 0x000fe200030e060e */
[----:B----4-:R0:W-:Y:S04]  /*11a520*/  STL.64 [R1+0x5c30], R2 ;  /* 0x005c300201007387 */ /* 0x0101e80000100a00 */
[----:B0-----:R-:W2:Y:S04]  /*11a530*/  LDL.LU R3, [R1+0x6f0] ;  /* 0x0006f00001037983 */ /* 0x001ea80000300800 */
[----:B------:R0:W-:Y:S04]  /*11a540*/  STL.64 [R1+0x5c20], R10 ;  /* 0x005c200a01007387 */ /* 0x0001e80000100a00 */
[----:B0-----:R-:W4:Y:S04]  /*11a550*/  LDL.LU R10, [R1+0x6b0] ;  /* 0x0006b000010a7983 */ /* 0x001f280000300800 */
[----:B------:R-:W4:Y:S04]  /*11a560*/  LDL.LU R11, [R1+0x6b4] ;  /* 0x0006b400010b7983 */ /* 0x000f280000300800 */
[----:B------:R-:W4:Y:S04]  /*11a570*/  LDL.LU R25, [R1+0x6b8] ;  /* 0x0006b80001197983 */ /* 0x000f280000300800 */
[----:B------:R-:W4:Y:S04]  /*11a580*/  LDL.LU R0, [R1+0x6bc] ;  /* 0x0006bc0001007983 */ /* 0x000f280000300800 */
        /* <DEDUP_REMOVED lines=13> */
[----:B---3--:R-:W-:-:S03]  /*11a660*/  F2FP.SATFINITE.E4M3.F32.PACK_AB_MERGE_C R2, R24, R27, RZ ;  /* 0x0000001b1802723e */ /* 0x008fc600048070ff */
[----:B------:R-:W3:Y:S04]  /*11a670*/  LDL.LU R21, [R1+0x3ec] ;  /* 0x0003ec0001157983 */ /* 0x000ee80000300800 */
[----:B------:R-:W3:Y:S01]  /*11a680*/  LDL.LU R17, [R1+0x3a4] ;  /* 0x0003a40001117983 */ /* 0x000ee20000300800 */
[----:B--2---:R-:W-:Y:S02]  /*11a690*/  F2FP.SATFINITE.E4M3.F32.PACK_AB_MERGE_C R3, R15, R3, RZ ;  /* 0x000000030f03723e */ /* 0x004fe400048070ff */
[----:B----4-:R-:W-:Y:S02]  /*11a6a0*/  F2FP.SATFINITE.E4M3.F32.PACK_AB_MERGE_C R26, R26, R28, RZ ;  /* 0x0000001c1a1a723e */ /* 0x010fe400048070ff */
[----:B------:R-:W2:Y:S01]  /*11a6b0*/  LDL.LU R28, [R1+0x3a8] ;  /* 0x0003a800011c7983 */ /* 0x000ea20000300800 */
[----:B------:R-:W-:-:S03]  /*11a6c0*/  SHF.R.S32.HI R15, RZ, 0x1f, R29 ;  /* 0x0000001fff0f7819 */ /* 0x000fc6000001141d */
[----:B------:R0:W-:Y:S04]  /*11a6d0*/  STL [R1+0x15dc], R26 ;  /* 0x0015dc1a01007387 */ /* 0x0001e80000100800 */
[----:B0-----:R-:W2:Y:S04]  /*11a6e0*/  LDL.LU R26, [R1+0x3ac] ;  /* 0x0003ac00011a7983 */ /* 0x001ea80000300800 */
[----:B------:R0:W-:Y:S04]  /*11a6f0*/  STL [R1+0x15d4], R2 ;  /* 0x0015d40201007387 */ /* 0x0001e80000100800 */
[----:B------:R-:W4:Y:S04]  /*11a700*/  LDL.LU R27, [R1+0x138] ;  /* 0x00013800011b7983 */ /* 0x000f280000300800 */
[----:B------:R-:W2:Y:S01]  /*11a710*/  LDL.LU R24, [R1+0xd4] ;  /* 0x0000d40001187983 */ /* 0x000ea20000300800 */
[----:B0-----:R-:W-:-:S03]  /*11a720*/  IADD3 R2, P6, PT, R29, R4, RZ ;  /* 0x000000041d027210 */ /* 0x001fc60007fde0ff */
[----:B------:R0:W-:Y:S02]  /*11a730*/  STL [R1+0x16f0], R3 ;  /* 0x0016f00301007387 */ /* 0x0001e40000100800 */
[----:B0-----:R-:W-:-:S05]  /*11a740*/  IMAD.X R3, R15, 0x1, R23, P6 ;  /* 0x000000010f037824 */ /* 0x001fca00030e0617 */
        /* <DEDUP_REMOVED lines=13> */
[----:B------:R0:W-:Y:S04]  /*11a820*/  STL.64 [R1+0x5be0], R2 ;  /* 0x005be00201007387 */ /* 0x0001e80000100a00 */
[----:B0-----:R-:W3:Y:S04]  /*11a830*/  LDL.LU R2, [R1+0x3e8] ;  /* 0x0003e80001027983 */ /* 0x001ee80000300800 */
        /* <DEDUP_REMOVED lines=11> */
[----:B------:R-:W2:Y:S01]  /*11a8f0*/  LDL.LU R5, [R1+0x5c0c] ;  /* 0x005c0c0001057983 */ /* 0x000ea20000300800 */
[----:B------:R-:W-:-:S03]  /*11a900*/  F2FP.SATFINITE.E4M3.F32.PACK_AB_MERGE_C R9, R9, R8, RZ ;  /* 0x000000080909723e */ /* 0x000fc600048070ff */
[----:B------:R0:W-:Y:S04]  /*11a910*/  STL [R1+0x16fc], R16 ;  /* 0x0016fc1001007387 */ /* 0x0001e80000100800 */
[----:B0-----:R-:W3:Y:S04]  /*11a920*/  LDL.LU R16, [R1+0x5c08] ;  /* 0x005c080001107983 */ /* 0x001ee80000300800 */
[----:B------:R0:W-:Y:S01]  /*11a930*/  STL [R1+0x1718], R9 ;  /* 0x0017180901007387 */ /* 0x0001e20000100800 */
[----:B------:R-:W-:Y:S02]  /*11a940*/  F2FP.SATFINITE.E4M3.F32.PACK_AB_MERGE_C R18, R18, R22, RZ ;  /* 0x000000161212723e */ /* 0x000fe400048070ff */
[----:B--2---:R-:W-:-:S05]  /*11a950*/  IADD3 R8, P6, PT, R29, R5, RZ ;  /* 0x000000051d087210 */ /* 0x004fca0007fde0ff */
[----:B0-----:R-:W-:-:S05]  /*11a960*/  IMAD.X R9, R15, 0x1, R6, P6 ;  /* 0x000000010f097824 */ /* 0x001fca00030e0606 */
[----:B------:R0:W-:Y:S04]  /*11a970*/  STL.64 [R1+0xca0], R8 ;  /* 0x000ca00801007387 */ /* 0x0001e80000100a00 */
[----:B0-----:R-:W2:Y:S04]  /*11a980*/  LDL.LU.64 R8, [R1+0x5c00] ;  /* 0x005c000001087983 */ /* 0x001ea80000300a00 */
[----:B------:R-:W4:Y:S04]  /*11a990*/  LDL.LU R22, [R1+0x5bf8] ;  /* 0x005bf80001167983 */ /* 0x000f280000300800 */
[----:B------:R0:W-:Y:S01]  /*11a9a0*/  STL [R1+0x1714], R18 ;  /* 0x0017141201007387 */ /* 0x0001e20000100800 */
[----:B------:R-:W-:-:S02]  /*11a9b0*/  F2FP.SATFINITE.E4M3.F32.PACK_AB_MERGE_C R20, R20, R19, RZ ;  /* 0x000000131414723e */ /* 0x000fc400048070ff */
[----:B0-----:R-:W-:-:S03]  /*11a9c0*/  IADD3 R18, P6, PT, R29, R7, RZ ;  /* 0x000000071d127210 */ /* 0x001fc60007fde0ff */
[----:B------:R-:W-:Y:S01]  /*11a9d0*/  STL [R1+0x1730], R20 ;  /* 0x0017301401007387 */ /* 0x000fe20000100800 */
[----:B---3--:R-:W-:Y:S02]  /*11a9e0*/  F2FP.SATFINITE.E4M3.F32.PACK_AB_MERGE_C R2, R21, R2, RZ ;  /* 0x000000021502723e */ /* 0x008fe400048070ff */
[----:B------:R-:W-:Y:S01]  /*11a9f0*/  F2FP.SATFINITE.E4M3.F32.PACK_AB_MERGE_C R17, R17, R3, RZ ;  /* 0x000000031111723e */ /* 0x000fe200048070ff */
[----:B--2---:R-:W-:-:S05]  /*11aa00*/  IMAD.X R19, R15, 0x1, R8, P6 ;  /* 0x000000010f137824 */ /* 0x004fca00030e0608 */
[----:B------:R0:W-:Y:S04]  /*11aa10*/  STL.64 [R1+0xc98], R18 ;  /* 0x000c981201007387 */ /* 0x0001e80000100a00 */
[----:B0-----:R-:W2:Y:S04]  /*11aa20*/  LDL.LU.64 R18, [R1+0x5bf0] ;  /* 0x005bf00001127983 */ /* 0x001ea80000300a00 */
[----:B------:R-:W3:Y:S04]  /*11aa30*/  LDL.LU R20, [R1+0x13c] ;  /* 0x00013c0001147983 */ /* 0x000ee80000300800 */
[----:B------:R-:W2:Y:S04]  /*11aa40*/  LDL.LU R21, [R1+0xdc] ;  /* 0x0000dc0001157983 */ /* 0x000ea80000300800 */
[----:B------:R0:W-:Y:S02]  /*11aa50*/  STL [R1+0x172c], R2 ;  /* 0x00172c0201007387 */ /* 0x0001e40000100800 */
[----:B0-----:R-:W-:-:S02]  /*11aa60*/  IADD3 R2, P6, PT, R29, R9, RZ ;  /* 0x000000091d027210 */ /* 0x001fc40007fde0ff */
[----:B------:R4:W-:Y:S03]  /*11aa70*/  STL.64 [R1+0x5bd0], R8 ;  /* 0x005bd00801007387 */ /* 0x0009e60000100a00 */
[----:B------:R-:W-:Y:S01]  /*11aa80*/  IMAD.X R3, R15, 0x1, R10, P6 ;  /* 0x000000010f037824 */ /* 0x000fe200030e060a */
[----:B------:R-:W-:Y:S04]  /*11aa90*/  STL [R1+0x1740], R17 ;  /* 0x0017401101007387 */ /* 0x000fe80000100800 */
[----:B------:R0:W-:Y:S01]  /*11aaa0*/  STL.64 [R1+0xc70], R2 ;  /* 0x000c700201007387 */ /* 0x0001e20000100a00 */
[----:B----4-:R-:W-:Y:S02]  /*11aab0*/  LOP3.LUT R9, R27, 0xffff, RZ, 0xc0, !PT ;  /* 0x0000ffff1b097812 */ /* 0x010fe400078ec0ff */
[----:B------:R-:W-:-:S02]  /*11aac0*/  LOP3.LUT R8, R24, 0xffff, RZ, 0xc0, !PT ;  /* 0x0000ffff18087812 */ /* 0x000fc400078ec0ff */
[----:B0-----:R-:W-:Y:S02]  /*11aad0*/  F2FP.SATFINITE.E4M3.F32.PACK_AB_MERGE_C R2, R26, R28, RZ ;  /* 0x0000001c1a02723e */ /* 0x001fe400048070ff */
[----:B------:R-:W-:Y:S02]  /*11aae0*/  SHF.R.U32.HI R3, RZ, 0x8, R9 ;  /* 0x00000008ff037819 */ /* 0x000fe40000011609 */
[--C-:B------:R-:W-:Y:S01]  /*11aaf0*/  PRMT R9, R9, 0x3340, R8.reuse ;  /* 0x0000334009097816 */ /* 0x100fe20000000008 */
[----:B------:R0:W-:Y:S01]  /*11ab00*/  STL [R1+0x173c], R2 ;  /* 0x00173c0201007387 */ /* 0x0001e20000100800 */
[----:B------:R-:W-:Y:S02]  /*11ab10*/  SHF.R.U32.HI R8, RZ, 0x8, R8 ;  /* 0x00000008ff087819 */ /* 0x000fe40000011608 */
[----:B------:R-:W-:Y:S02]  /*11ab20*/  LOP3.LUT R3, R3, 0xffff, RZ, 0xc0, !PT ;  /* 0x0000ffff03037812 */ /* 0x000fe400078ec0ff */
[----:B------:R-:W-:-:S02]  /*11ab30*/  LOP3.LUT R8, R8, 0xffff, RZ, 0xc0, !PT ;  /* 0x0000ffff08087812 */ /* 0x000fc400078ec0ff */
[----:B0-----:R-:W-:Y:S02]  /*11ab40*/  LOP3.LUT R2, R22, 0xffff, RZ, 0xc0, !PT ;  /* 0x0000ffff16027812 */ /* 0x001fe400078ec0ff */
[----:B------:R-:W-:Y:S01]  /*11ab50*/  PRMT R3, R3, 0x3340, R8 ;  /* 0x0000334003037816 */ /* 0x000fe20000000008 */
[----:B------:R-:W4:Y:S01]  /*11ab60*/  LDL.LU R22, [R1+0x10c] ;  /* 0x00010c0001167983 */ /* 0x000f220000300800 */
[----:B------:R-:W-:Y:S02]  /*11ab70*/  PRMT R17, R2, 0x3340, R0 ;  /* 0x0000334002117816 */ /* 0x000fe40000000000 */
[----:B------:R-:W-:Y:S01]  /*11ab80*/  IADD3 R8, P6, PT, R29, R11, RZ ;  /* 0x0000000b1d087210 */ /* 0x000fe20007fde0ff */
[----:B------:R-:W4:Y:S01]  /*11ab90*/  LDL.LU R26, [R1+0x2e0] ;  /* 0x0002e000011a7983 */ /* 0x000f220000300800 */
[----:B------:R-:W-:-:S03]  /*11aba0*/  PRMT R9, R9, 0x5410, R17 ;  /* 0x0000541009097816 */ /* 0x000fc60000000011 */
[----:B------:R-:W4:Y:S04]  /*11abb0*/  LDL.LU R27, [R1+0x164] ;  /* 0x00016400011b7983 */ /* 0x000f280000300800 */
[----:B------:R-:W4:Y:S04]  /*11abc0*/  LDL.LU R24, [R1+0x284] ;  /* 0x0002840001187983 */ /* 0x000f280000300800 */
[----:B------:R0:W-:Y:S04]  /*11abd0*/  STL [R1+0x1794], R9 ;  /* 0x0017940901007387 */ /* 0x0001e80000100800 */
[----:B------:R-:W-:Y:S01]  /*11abe0*/  STL [R1+0x1774], R3 ;  /* 0x0017740301007387 */ /* 0x000fe20000100800 */
[----:B0-----:R-:W-:Y:S01]  /*11abf0*/  IMAD.X R9, R15, 0x1, R12, P6 ;  /* 0x000000010f097824 */ /* 0x001fe200030e060c */
[----:B------:R-:W-:-:S04]  /*11ac00*/  SHF.R.U32.HI R2, RZ, 0x8, R2 ;  /* 0x00000008ff027819 */ /* 0x000fc80000011602 */
[----:B------:R0:W-:Y:S01]  /*11ac10*/  STL.64 [R1+0xc68], R8 ;  /* 0x000c680801007387 */ /* 0x0001e20000100a00 */
[----:B------:R-:W-:Y:S02]  /*11ac20*/  LOP3.LUT R2, R2, 0xffff, RZ, 0xc0, !PT ;  /* 0x0000ffff02027812 */ /* 0x000fe400078ec0ff */
[----:B0-----:R-:W-:Y:S02]  /*11ac30*/  IADD3 R8, P6, PT, R29, R13, RZ ;  /* 0x0000000d1d087210 */ /* 0x001fe40007fde0ff */
[----:B------:R-:W4:Y:S03]  /*11ac40*/  LDL.LU R29, [R1+0x70] ;  /* 0x00007000011d7983 */ /* 0x000f260000300800 */
[----:B------:R-:W-:-:S05]  /*11ac50*/  IMAD.X R9, R15, 0x1, R14, P6 ;  /* 0x000000010f097824 */ /* 0x000fca00030e060e */
[----:B------:R0:W-:Y:S02]  /*11ac60*/  STL.64 [R1+0xc58], R8 ;  /* 0x000c580801007387 */ /* 0x0001e40000100a00 */
[----:B0-----:R-:W-:Y:S02]  /*11ac70*/  PRMT R8, R2, 0x3340, R0 ;  /* 0x0000334002087816 */ /* 0x001fe40000000000 */
[----:B------:R-:W-:-:S03]  /*11ac80*/  LOP3.LUT R2, R16, 0xffff, RZ, 0xc0, !PT ;  /* 0x0000ffff10027812 */ /* 0x000fc600078ec0ff */
[----:B------:R2:W-:Y:S04]  /*11ac90*/  STL [R1+0x16e4], R8 ;  /* 0x0016e40801007387 */ /* 0x0005e80000100800 */
[----:B------:R-:W4:Y:S01]  /*11aca0*/  LDL.LU R16, [R1+0x5be8] ;  /* 0x005be80001107983 */ /* 0x000f220000300800 */
[----:B------:R-:W-:Y:S02]  /*11acb0*/  PRMT R15, R2, 0x3340, R0 ;  /* 0x00003340020f7816 */ /* 0x000fe40000000000 */
[----:B------:R-:W-:-:S04]  /*11acc0*/  SHF.R.U32.HI R2, RZ, 0x8, R2 ;  /* 0x00000008ff027819 */ /* 0x000fc80000011602 */
[----:B------:R-:W-:-:S04]  /*11acd0*/  LOP3.LUT R2, R2, 0xffff, RZ, 0xc0, !PT ;  /* 0x0000ffff02027812 */ /* 0x000fc800078ec0ff */
[----:B------:R-:W-:Y:S02]  /*11ace0*/  PRMT R2, R2, 0x3340, R0 ;  /* 0x0000334002027816 */ /* 0x000fe40000000000 */
[----:B---3--:R-:W-:Y:S02]  /*11acf0*/  LOP3.LUT R3, R20, 0xffff, RZ, 0xc0, !PT ;  /* 0x0000ffff14037812 */ /* 0x008fe400078ec0ff */
[----:B--2---:R-:W-:-:S04]  /*11ad00*/  LOP3.LUT R8, R21, 0xffff, RZ, 0xc0, !PT ;  /* 0x0000ffff15087812 */ /* 0x004fc800078ec0ff */
[--C-:B------:R-:W-:Y:S02]  /*11ad10*/  PRMT R9, R3, 0x3340, R8.reuse ;  /* 0x0000334003097816 */ /* 0x100fe40000000008 */
[----:B------:R-:W-:Y:S02]  /*11ad20*/  SHF.R.U32.HI R3, RZ, 0x8, R3 ;  /* 0x00000008ff037819 */ /* 0x000fe40000011603 */
[----:B------:R-:W-:Y:S02]  /*11ad30*/  SHF.R.U32.HI R8, RZ, 0x8, R8 ;  /* 0x00000008ff087819 */ /* 0x000fe40000011608 */
[----:B------:R-:W-:Y:S02]  /*11ad40*/  LOP3.LUT R3, R3, 0xffff, RZ, 0xc0, !PT ;  /* 0x0000ffff03037812 */ /* 0x000fe400078ec0ff */
[----:B------:R-:W-:Y:S02]  /*11ad50*/  LOP3.LUT R8, R8, 0xffff, RZ, 0xc0, !PT ;  /* 0x0000ffff08087812 */ /* 0x000fe400078ec0ff */
[----:B------:R-:W-:-:S02]  /*11ad60*/  PRMT R9, R9, 0x5410, R15 ;  /* 0x0000541009097816 */ /* 0x000fc4000000000f */
[----:B------:R-:W-:-:S03]  /*11ad70*/  PRMT R3, R3, 0x3340, R8 ;  /* 0x0000334003037816 */ /* 0x000fc60000000008 */
[----:B------:R0:W-:Y:S04]  /*11ad80*/  STL [R1+0x1790], R9 ;  /* 0x0017900901007387 */ /* 0x0001e80000100800 */
[----:B------:R1:W-:Y:S01]  /*11ad90*/  STL [R1+0x1770], R3 ;  /* 0x0017700301007387 */ /* 0x0003e20000100800 */
[----:B0-----:R-:W-:-:S03]  /*11ada0*/  LOP3.LUT R9, R19, 0xffff, RZ, 0xc0, !PT ;  /* 0x0000ffff13097812 */ /* 0x001fc600078ec0ff */
[----:B------:R0:W-:Y:S01]  /*11adb0*/  STL [R1+0x16e0], R2 ;  /* 0x0016e00201007387 */ /* 0x0001e20000100800 */
[----:B-1----:R-:W-:-:S03]  /*11adc0*/  PRMT R3, R9, 0x3340, R0 ;  /* 0x0000334009037816 */ /* 0x002fc60000000000 */
[----:B------:R-:W2:Y:S04]  /*11add0*/  LDL.LU R19, [R1+0x110] ;  /* 0x0001100001137983 */ /* 0x000ea80000300800 */
[----:B------:R-:W3:Y:S01]  /*11ade0*/  LDL.LU R20, [R1+0x48] ;  /* 0x0000480001147983 */ /* 0x000ee20000300800 */
[----:B----4-:R-:W-:Y:S02]  /*11adf0*/  LOP3.LUT R15, R22, 0xffff, RZ, 0xc0, !PT ;  /* 0x0000ffff160f7812 */ /* 0x010fe400078ec0ff */
[----:B------:R-:W-:Y:S02]  /*11ae00*/  LOP3.LUT R17, R26, 0xffff, RZ, 0xc0, !PT ;  /* 0x0000ffff1a117812 */ /* 0x000fe400078ec0ff */
[----:B------:R-:W-:Y:S02]  /*11ae10*/  LOP3.LUT R8, R27, 0xffff, RZ, 0xc0, !PT ;  /* 0x0000ffff1b087812 */ /* 0x000fe400078ec0ff */
[----:B------:R-:W-:-:S02]  /*11ae20*/  LOP3.LUT R22, R24, 0xffff, RZ, 0xc0, !PT ;  /* 0x0000ffff18167812 */ /* 0x000fc400078ec0ff */
[----:B------:R-:W-:Y:S02]  /*11ae30*/  SHF.R.S32.HI R28, RZ, 0x1f, R29 ;  /* 0x0000001fff1c7819 */ /* 0x000fe4000001141d */
[----:B------:R-:W-:-:S04]  /*11ae40*/  LOP3.LUT R16, R16, 0xffff, RZ, 0xc0, !PT ;  /* 0x0000ffff10107812 */ /* 0x000fc800078ec0ff */
[----:B0-----:R-:W-:-:S04]  /*11ae50*/  PRMT R2, R15, 0x3340, R16 ;  /* 0x000033400f027816 */ /* 0x001fc80000000010 */
[----:B------:R-:W-:Y:S02]  /*11ae60*/  PRMT R2, R2, 0x5410, R3 ;  /* 0x0000541002027816 */ /* 0x000fe40000000003 */
[----:B------:R-:W-:-:S03]  /*11ae70*/  PRMT R3, R8, 0x3340, R0 ;  /* 0x0000334008037816 */ /* 0x000fc60000000000 */
[----:B------:R0:W-:Y:S04]  /*11ae80*/  STL [R1+0x178c], R2 ;  /* 0x00178c0201007387 */ /* 0x0001e80000100800 */
[----:B------:R-:W4:Y:S04]  /*11ae90*/  LDL.LU R21, [R1+0x2e4] ;  /* 0x0002e40001157983 */ /* 0x000f280000300800 */
[----:B------:R-:W2:Y:S01]  /*11aea0*/  LDL.LU R26, [R1+0x168] ;  /* 0x00016800011a7983 */ /* 0x000ea20000300800 */
[----:B0-----:R-:W-:-:S03]  /*11aeb0*/  PRMT R2, R17, 0x3340, R22 ;  /* 0x0000334011027816 */ /* 0x001fc60000000016 */
[----:B------:R-:W2:Y:S01]  /*11aec0*/  LDL.LU R27, [R1+0x290] ;  /* 0x00029000011b7983 */ /* 0x000ea20000300800 */
[----:B------:R-:W-:-:S05]  /*11aed0*/  PRMT R2, R2, 0x5410, R3 ;  /* 0x0000541002027816 */ /* 0x000fca0000000003 */
[----:B------:R0:W-:Y:S02]  /*11aee0*/  STL [R1+0x1788], R2 ;  /* 0x0017880201007387 */ /* 0x0001e40000100800 */
[----:B0-----:R-:W-:-:S05]  /*11aef0*/  IADD3 R2, P6, PT, R29, R4, RZ ;  /* 0x000000041d027210 */ /* 0x001fca0007fde0ff */
[----:B------:R-:W-:-:S05]  /*11af00*/  IMAD.X R3, R28, 0x1, R23, P6 ;  /* 0x000000011c037824 */ /* 0x000fca00030e0617 */
[----:B------:R0:W-:Y:S04]  /*11af10*/  STL.64 [R1+0xc00], R2 ;  /* 0x000c000201007387 */ /* 0x0001e80000100a00 */
[----:B0-----:R-:W2:Y:S01]  /*11af20*/  LDL.LU.64 R2, [R1+0x5be0] ;  /* 0x005be00001027983 */ /* 0x001ea20000300a00 */
[----:B------:R-:W-:Y:S02]  /*11af30*/  SHF.R.U32.HI R15, RZ, 0x8, R15 ;  /* 0x00000008ff0f7819 */ /* 0x000fe4000001160f */
[----:B------:R-:W-:Y:S02]  /*11af40*/  SHF.R.U32.HI R16, RZ, 0x8, R16 ;  /* 0x00000008ff107819 */ /* 0x000fe40000011610 */
[----:B------:R-:W-:Y:S02]  /*11af50*/  SHF.R.U32.HI R17, RZ, 0x8, R17 ;  /* 0x00000008ff117819 */ /* 0x000fe40000011611 */
[----:B------:R-:W-:-:S02]  /*11af60*/  SHF.R.U32.HI R22, RZ, 0x8, R22 ;  /* 0x00000008ff167819 */ /* 0x000fc40000011616 */
[----:B------:R-:W-:Y:S02]  /*11af70*/  LOP3.LUT R15, R15, 0xffff, RZ, 0xc0, !PT ;  /* 0x0000ffff0f0f7812 */ /* 0x000fe400078ec0ff */
[----:B------:R-:W-:Y:S02]  /*11af80*/  LOP3.LUT R16, R16, 0xffff, RZ, 0xc0, !PT ;  /* 0x0000ffff10107812 */ /* 0x000fe400078ec0ff */
[----:B------:R-:W-:Y:S02]  /*11af90*/  LOP3.LUT R17, R17, 0xffff, RZ, 0xc0, !PT ;  /* 0x0000ffff11117812 */ /* 0x000fe400078ec0ff */
[----:B------:R-:W-:Y:S02]  /*11afa0*/  LOP3.LUT R22, R22, 0xffff, RZ, 0xc0, !PT ;  /* 0x0000ffff16167812 */ /* 0x000fe400078ec0ff */
[----:B------:R-:W-:Y:S02]  /*11afb0*/  PRMT R15, R15, 0x3340, R16 ;  /* 0x000033400f0f7816 */ /* 0x000fe40000000010 */
[----:B------:R-:W-:-:S05]  /*11afc0*/  PRMT R22, R17, 0x3340, R22 ;  /* 0x0000334011167816 */ /* 0x000fca0000000016 */
[----:B------:R-:W-:Y:S04]  /*11afd0*/  STL [R1+0x1768], R22 ;  /* 0x0017681601007387 */ /* 0x000fe80000100800 */
[----:B------:R-:W-:Y:S01]  /*11afe0*/  STL [R1+0x1764], R15 ;  /* 0x0017640f01007387 */ /* 0x000fe20000100800 */
[----:B------:R-:W-:Y:S02]  /*11aff0*/  SHF.R.U32.HI R9, RZ, 0x8, R9 ;  /* 0x00000008ff097819 */ /* 0x000fe40000011609 */
[----:B------:R-:W-:Y:S02]  /*11b000*/  SHF.R.U32.HI R8, RZ, 0x8, R8 ;  /* 0x00000008ff087819 */ /* 0x000fe40000011608 */
[----:B------:R-:W-:Y:S02]  /*11b010*/  LOP3.LUT R9, R9, 0xffff, RZ, 0xc0, !PT ;  /* 0x0000ffff09097812 */ /* 0x000fe400078ec0ff */
[----:B------:R-:W-:-:S02]  /*11b020*/  LOP3.LUT R8, R8, 0xffff, RZ, 0xc0, !PT ;  /* 0x0000ffff08087812 */ /* 0x000fc400078ec0ff */
[--C-:B------:R-:W-:Y:S02]  /*11b030*/  PRMT R9, R9, 0x3340, R0.reuse ;  /* 0x0000334009097816 */ /* 0x100fe40000000000 */
[----:B------:R-:W-:Y:S02]  /*11b040*/  PRMT R8, R8, 0x3340, R0 ;  /* 0x0000334008087816 */ /* 0x000fe40000000000 */
[----:B--2---:R-:W-:-:S05]  /*11b050*/  IADD3 R16, P6, PT, R29, R3, RZ ;  /* 0x000000031d107210 */ /* 0x004fca0007fde0ff */
[----:B------:R-:W-:-:S05]  /*11b060*/  IMAD.X R17, R28, 0x1, R2, P6 ;  /* 0x000000011c117824 */ /* 0x000fca00030e0602 */
[----:B------:R0:W-:Y:S04]  /*11b070*/  STL.64 [R1+0xbf8], R16 ;  /* 0x000bf81001007387 */ /* 0x0001e80000100a00 */
[----:B0-----:R-:W2:Y:S04]  /*11b080*/  LDL.LU R17, [R1+0x5bdc] ;  /* 0x005bdc0001117983 */ /* 0x001ea80000300800 */
[----:B------:R-:W2:Y:S04]  /*11b090*/  LDL.LU R16, [R1+0x2b8] ;  /* 0x0002b80001107983 */ /* 0x000ea80000300800 */
[----:B------:R-:W-:Y:S04]  /*11b0a0*/  STL [R1+0x16dc], R9 ;  /* 0x0016dc0901007387 */ /* 0x000fe80000100800 */
[----:B------:R-:W2:Y:S04]  /*11b0b0*/  LDL.LU R22, [R1+0x160] ;  /* 0x0001600001167983 */ /* 0x000ea80000300800 */
[----:B------:R4:W-:Y:S04]  /*11b0c0*/  STL [R1+0x16d8], R8 ;  /* 0x0016d80801007387 */ /* 0x0009e80000100800 */
[----:B------:R-:W2:Y:S01]  /*11b0d0*/  LDL.LU R24, [R1+0x268] ;  /* 0x0002680001187983 */ /* 0x000ea20000300800 */
[----:B------:R-:W-:-:S02]  /*11b0e0*/  LOP3.LUT R19, R19, 0xffff, RZ, 0xc0, !PT ;  /* 0x0000ffff13137812 */ /* 0x000fc400078ec0ff */
[----:B---3--:R-:W-:Y:S02]  /*11b0f0*/  LOP3.LUT R20, R20, 0xffff, RZ, 0xc0, !PT ;  /* 0x0000ffff14147812 */ /* 0x008fe400078ec0ff */
[----:B------:R-:W-:Y:S02]  /*11b100*/  LOP3.LUT R15, R26, 0xffff, RZ, 0xc0, !PT ;  /* 0x0000ffff1a0f7812 */ /* 0x000fe400078ec0ff */
[----:B----4-:R-:W-:Y:S02]  /*11b110*/  LOP3.LUT R8, R21, 0xffff, RZ, 0xc0, !PT ;  /* 0x0000ffff15087812 */ /* 0x010fe400078ec0ff */
[--C-:B------:R-:W-:Y:S02]  /*11b120*/  PRMT R21, R19, 0x3340, R20.reuse ;  /* 0x0000334013157816 */ /* 0x100fe40000000014 */
[----:B------:R-:W-:Y:S02]  /*11b130*/  SHF.R.U32.HI R19, RZ, 0x8, R19 ;  /* 0x00000008ff137819 */ /* 0x000fe40000011613 */
[----:B------:R-:W-:-:S02]  /*11b140*/  SHF.R.U32.HI R20, RZ, 0x8, R20 ;  /* 0x00000008ff147819 */ /* 0x000fc40000011614 */
[----:B------:R-:W-:Y:S02]  /*11b150*/  LOP3.LUT R19, R19, 0xffff, RZ, 0xc0, !PT ;  /* 0x0000ffff13137812 */ /* 0x000fe400078ec0ff */
[----:B------:R-:W-:-:S04]  /*11b160*/  LOP3.LUT R20, R20, 0xffff, RZ, 0xc0, !PT ;  /* 0x0000ffff14147812 */ /* 0x000fc800078ec0ff */
[----:B------:R-:W-:Y:S02]  /*11b170*/  PRMT R20, R19, 0x3340, R20 ;  /* 0x0000334013147816 */ /* 0x000fe40000000014 */
[----:B--2---:R-:W-:Y:S02]  /*11b180*/  LOP3.LUT R9, R17, 0xffff, RZ, 0xc0, !PT ;  /* 0x0000ffff11097812 */ /* 0x004fe400078ec0ff */
[----:B------:R-:W2:Y:S02]  /*11b190*/  LDL.LU R17, [R1+0x5bd8] ;  /* 0x005bd80001117983 */ /* 0x000ea40000300800 */
[----:B------:R-:W-:Y:S02]  /*11b1a0*/  PRMT R26, R9, 0x3340, R0 ;  /* 0x00003340091a7816 */ /* 0x000fe40000000000 */
[----:B------:R0:W-:Y:S02]  /*11b1b0*/  STL [R1+0x1798], R9 ;  /* 0x0017980901007387 */ /* 0x0001e40000100800 */
[----:B0-----:R-:W-:-:S02]  /*11b1c0*/  LOP3.LUT R9, R27, 0xffff, RZ, 0xc0, !PT ;  /* 0x0000ffff1b097812 */ /* 0x001fc400078ec0ff */
[----:B------:R-:W-:Y:S02]  /*11b1d0*/  PRMT R27, R21, 0x5410, R26 ;  /* 0x00005410151b7816 */ /* 0x000fe4000000001a */
[----:B------:R-:W-:Y:S02]  /*11b1e0*/  PRMT R26, R15, 0x3340, R0 ;  /* 0x000033400f1a7816 */ /* 0x000fe40000000000 */
[----:B------:R-:W-:-:S04]  /*11b1f0*/  PRMT R21, R8, 0x3340, R9 ;  /* 0x0000334008157816 */ /* 0x000fc80000000009 */
[----:B------:R-:W-:Y:S02]  /*11b200*/  PRMT R21, R21, 0x5410, R26 ;  /* 0x0000541015157816 */ /* 0x000fe4000000001a */
[----:B------:R-:W-:Y:S01]  /*11b210*/  IADD3 R26, P6, PT, R29, R0, RZ ;  /* 0x000000001d1a7210 */ /* 0x000fe20007fde0ff */
[----:B------:R0:W-:Y:S01]  /*11b220*/  STL [R1+0x1784], R27 ;  /* 0x0017841b01007387 */ /* 0x0001e20000100800 */
[----:B------:R-:W-:Y:S02]  /*11b230*/  SHF.R.U32.HI R8, RZ, 0x8, R8 ;  /* 0x00000008ff087819 */ /* 0x000fe40000011608 */
[----:B------:R-:W-:Y:S01]  /*11b240*/  SHF.R.U32.HI R9, RZ, 0x8, R9 ;  /* 0x00000008ff097819 */ /* 0x000fe20000011609 */
[----:B------:R1:W-:Y:S01]  /*11b250*/  STL [R1+0x1780], R21 ;  /* 0x0017801501007387 */ /* 0x0003e20000100800 */
[----:B------:R-:W-:Y:S01]  /*11b260*/  LOP3.LUT R8, R8, 0xffff, RZ, 0xc0, !PT ;  /* 0x0000ffff08087812 */ /* 0x000fe200078ec0ff */
[----:B0-----:R-:W-:Y:S01]  /*11b270*/  IMAD.X R27, R28, 0x1, R25, P6 ;  /* 0x000000011c1b7824 */ /* 0x001fe200030e0619 */
[----:B------:R-:W-:-:S04]  /*11b280*/  LOP3.LUT R9, R9, 0xffff, RZ, 0xc0, !PT ;  /* 0x0000ffff09097812 */ /* 0x000fc800078ec0ff */
[----:B------:R0:W-:Y:S01]  /*11b290*/  STL.64 [R1+0xbd8], R26 ;  /* 0x000bd81a01007387 */ /* 0x0001e20000100a00 */
[----:B------:R-:W-:-:S03]  /*11b2a0*/  PRMT R8, R8, 0x3340, R9 ;  /* 0x0000334008087816 */ /* 0x000fc60000000009 */
[----:B------:R-:W3:Y:S01]  /*11b2b0*/  LDL.LU R25, [R1+0x148] ;  /* 0x0001480001197983 */ /* 0x000ee20000300800 */
[----:B------:R-:W-:Y:S02]  /*11b2c0*/  LOP3.LUT R16, R16, 0xffff, RZ, 0xc0, !PT ;  /* 0x0000ffff10107812 */ /* 0x000fe400078ec0ff */
[----:B-1----:R-:W-:Y:S01]  /*11b2d0*/  LOP3.LUT R21, R24, 0xffff, RZ, 0xc0, !PT ;  /* 0x0000ffff18157812 */ /* 0x002fe200078ec0ff */
[----:B0-----:R-:W4:Y:S04]  /*11b2e0*/  LDL.LU R26, [R1+0xe4] ;  /* 0x0000e400011a7983 */ /* 0x001f280000300800 */
[----:B------:R-:W2:Y:S04]  /*11b2f0*/  LDL.LU R27, [R1+0x2bc] ;  /* 0x0002bc00011b7983 */ /* 0x000ea80000300800 */
[----:B------:R-:W3:Y:S04]  /*11b300*/  LDL.LU R19, [R1+0x270] ;  /* 0x0002700001137983 */ /* 0x000ee80000300800 */
[----:B------:R0:W-:Y:S04]  /*11b310*/  STL [R1+0x176c], R20 ;  /* 0x00176c1401007387 */ /* 0x0001e80000100800 */
[----:B------:R1:W-:Y:S01]  /*11b320*/  STL [R1+0x175c], R8 ;  /* 0x00175c0801007387 */ /* 0x0003e20000100800 */
[----:B0-----:R-:W-:-:S04]  /*11b330*/  LOP3.LUT R20, R22, 0xffff, RZ, 0xc0, !PT ;  /* 0x0000ffff16147812 */ /* 0x001fc800078ec0ff */
[----:B------:R-:W-:Y:S02]  /*11b340*/  PRMT R9, R20, 0x3340, R0 ;  /* 0x0000334014097816 */ /* 0x000fe40000000000 */
[----:B-1----:R-:W-:-:S04]  /*11b350*/  PRMT R8, R16, 0x3340, R21 ;  /* 0x0000334010087816 */ /* 0x002fc80000000015 */
[----:B------:R-:W-:Y:S02]  /*11b360*/  PRMT R22, R8, 0x5410, R9 ;  /* 0x0000541008167816 */ /* 0x000fe40000000009 */
[----:B------:R-:W-:-:S05]  /*11b370*/  IADD3 R8, P6, PT, R29, R5, RZ ;  /* 0x000000051d087210 */ /* 0x000fca0007fde0ff */
[----:B------:R-:W-:Y:S01]  /*11b380*/  IMAD.X R9, R28, 0x1, R6, P6 ;  /* 0x000000011c097824 */ /* 0x000fe200030e0606 */
[----:B------:R0:W-:Y:S01]  /*11b390*/  STL [R1+0x177c], R22 ;  /* 0x00177c1601007387 */ /* 0x0001e20000100800 */
[----:B------:R-:W-:-:S03]  /*11b3a0*/  SHF.R.U32.HI R16, RZ, 0x8, R16 ;  /* 0x00000008ff107819 */ /* 0x000fc60000011610 */
[----:B------:R1:W-:Y:S01]  /*11b3b0*/  STL.64 [R1+0xbc8], R8 ;  /* 0x000bc80801007387 */ /* 0x0003e20000100a00 */
[----:B0-----:R-:W-:Y:S02]  /*11b3c0*/  SHF.R.U32.HI R22, RZ, 0x8, R21 ;  /* 0x00000008ff167819 */ /* 0x001fe40000011615 */
[----:B------:R-:W-:Y:S02]  /*11b3d0*/  LOP3.LUT R21, R16, 0xffff, RZ, 0xc0, !PT ;  /* 0x0000ffff10157812 */ /* 0x000fe400078ec0ff */
[----:B------:R-:W-:Y:S01]  /*11b3e0*/  LOP3.LUT R22, R22, 0xffff, RZ, 0xc0, !PT ;  /* 0x0000ffff16167812 */ /* 0x000fe200078ec0ff */
[----:B-1----:R-:W3:Y:S03]  /*11b3f0*/  LDL.LU.64 R8, [R1+0x5bd0] ;  /* 0x005bd00001087983 */ /* 0x002ee60000300a00 */
[----:B------:R-:W-:Y:S01]  /*11b400*/  PRMT R21, R21, 0x3340, R22 ;  /* 0x0000334015157816 */ /* 0x000fe20000000016 */
[----:B------:R-:W3:Y:S04]  /*11b410*/  LDL.LU R16, [R1+0x158] ;  /* 0x0001580001107983 */ /* 0x000ee80000300800 */
[----:B------:R-:W3:Y:S04]  /*11b420*/  LDL.LU R24, [R1+0xf8] ;  /* 0x0000f80001187983 */ /* 0x000ee80000300800 */
[----:B------:R-:W3:Y:S01]  /*11b430*/  LDL.LU R22, [R1+0x5bc8] ;  /* 0x005bc80001167983 */ /* 0x000ee20000300800 */
[----:B------:R-:W-:-:S04]  /*11b440*/  SHF.R.U32.HI R20, RZ, 0x8, R20 ;  /* 0x00000008ff147819 */ /* 0x000fc80000011614 */
[----:B------:R-:W-:Y:S01]  /*11b450*/  LOP3.LUT R20, R20, 0xffff, RZ, 0xc0, !PT ;  /* 0x0000ffff14147812 */ /* 0x000fe200078ec0ff */
[----:B------:R0:W-:Y:S01]  /*11b460*/  STL [R1+0x1758], R21 ;  /* 0x0017581501007387 */ /* 0x0001e20000100800 */
[----:B------:R-:W-:Y:S02]  /*11b470*/  SHF.R.U32.HI R15, RZ, 0x8, R15 ;  /* 0x00000008ff0f7819 */ /* 0x000fe4000001160f */
[----:B0-----:R-:W-:Y:S02]  /*11b480*/  PRMT R21, R20, 0x3340, R0 ;  /* 0x0000334014157816 */ /* 0x001fe40000000000 */
[----:B------:R-:W-:-:S03]  /*11b490*/  IADD3 R20, P6, PT, R29, R7, RZ ;  /* 0x000000071d147210 */ /* 0x000fc60007fde0ff */
[----:B------:R0:W-:Y:S01]  /*11b4a0*/  STL [R1+0x16b8], R21 ;  /* 0x0016b81501007387 */ /* 0x0001e20000100800 */
[----:B------:R-:W-:Y:S02]  /*11b4b0*/  LOP3.LUT R15, R15, 0xffff, RZ, 0xc0, !PT ;  /* 0x0000ffff0f0f7812 */ /* 0x000fe400078ec0ff */
[----:B----4-:R-:W-:Y:S02]  /*11b4c0*/  LOP3.LUT R26, R26, 0xffff, RZ, 0xc0, !PT ;  /* 0x0000ffff1a1a7812 */ /* 0x010fe400078ec0ff */
[----:B--2---:R-:W-:Y:S02]  /*11b4d0*/  LOP3.LUT R27, R27, 0xffff, RZ, 0xc0, !PT ;  /* 0x0000ffff1b1b7812 */ /* 0x004fe400078ec0ff */
[----:B---3--:R-:W-:Y:S01]  /*11b4e0*/  LOP3.LUT R19, R19, 0xffff, RZ, 0xc0, !PT ;  /* 0x0000ffff13137812 */ /* 0x008fe200078ec0ff */
[----:B0-----:R-:W-:-:S05]  /*11b4f0*/  IMAD.X R21, R28, 0x1, R8, P6 ;  /* 0x000000011c157824 */ /* 0x001fca00030e0608 */
[----:B------:R0:W-:Y:S02]  /*11b500*/  STL.64 [R1+0xbd0], R20 ;  /* 0x000bd01401007387 */ /* 0x0001e40000100a00 */
[----:B0-----:R-:W-:Y:S02]  /*11b510*/  PRMT R21, R15, 0x3340, R0 ;  /* 0x000033400f157816 */ /* 0x001fe40000000000 */
[----:B------:R-:W2:Y:S01]  /*11b520*/  LDL.LU R20, [R1+0x5bc4] ;  /* 0x005bc40001147983 */ /* 0x000ea20000300800 */
[----:B------:R-:W-:Y:S02]  /*11b530*/  LOP3.LUT R15, R25, 0xffff, RZ, 0xc0, !PT ;  /* 0x0000ffff190f7812 */ /* 0x000fe400078ec0ff */
[----:B------:R-:W-:Y:S01]  /*11b540*/  LOP3.LUT R25, R22, 0xffff, RZ, 0xc0, !PT ;  /* 0x0000ffff16197812 */ /* 0x000fe200078ec0ff */
[----:B------:R0:W-:Y:S01]  /*11b550*/  STL [R1+0x16b4], R21 ;  /* 0x0016b41501007387 */ /* 0x0001e20000100800 */
[----:B------:R-:W-:Y:S02]  /*11b560*/  PRMT R22, R15, 0x3340, R26 ;  /* 0x000033400f167816 */ /* 0x000fe4000000001a */
[----:B0-----:R-:W-:-:S04]  /*11b570*/  PRMT R21, R25, 0x3340, R0 ;  /* 0x0000334019157816 */ /* 0x001fc80000000000 */
[----:B------:R-:W-:Y:S02]  /*11b580*/  PRMT R22, R22, 0x5410, R21 ;  /* 0x0000541016167816 */ /* 0x000fe40000000015 */
[----:B------:R-:W3:Y:S04]  /*11b590*/  LDL.LU R21, [R1+0x5bc0] ;  /* 0x005bc00001157983 */ /* 0x000ee80000300800 */
[----:B------:R0:W-:Y:S02]  /*11b5a0*/  STL [R1+0x1778], R22 ;  /* 0x0017781601007387 */ /* 0x0001e40000100800 */
[----:B0-----:R-:W-:Y:S02]  /*11b5b0*/  SHF.R.U32.HI R22, RZ, 0x8, R27 ;  /* 0x00000008ff167819 */ /* 0x001fe4000001161b */
[----:B------:R-:W-:-:S02]  /*11b5c0*/  PRMT R27, R27, 0x3340, R19 ;  /* 0x000033401b1b7816 */ /* 0x000fc40000000013 */
[----:B------:R-:W-:-:S03]  /*11b5d0*/  SHF.R.U32.HI R19, RZ, 0x8, R19 ;  /* 0x00000008ff137819 */ /* 0x000fc60000011613 */
[----:B------:R0:W-:Y:S02]  /*11b5e0*/  STL [R1+0x163c], R27 ;  /* 0x00163c1b01007387 */ /* 0x0001e40000100800 */
[----:B0-----:R-:W-:Y:S02]  /*11b5f0*/  SHF.R.U32.HI R27, RZ, 0x8, R26 ;  /* 0x00000008ff1b7819 */ /* 0x001fe4000001161a */
[----:B------:R-:W-:Y:S02]  /*11b600*/  LOP3.LUT R26, R22, 0xffff, RZ, 0xc0, !PT ;  /* 0x0000ffff161a7812 */ /* 0x000fe400078ec0ff */
[----:B------:R-:W-:Y:S02]  /*11b610*/  LOP3.LUT R22, R19, 0xffff, RZ, 0xc0, !PT ;  /* 0x0000ffff13167812 */ /* 0x000fe400078ec0ff */
[----:B------:R-:W4:Y:S02]  /*11b620*/  LDL.LU R19, [R1+0x15c] ;  /* 0x00015c0001137983 */ /* 0x000f240000300800 */
[----:B------:R-:W-:-:S02]  /*11b630*/  PRMT R26, R26, 0x3340, R22 ;  /* 0x000033401a1a7816 */ /* 0x000fc40000000016 */
[----:B------:R-:W2:Y:S04]  /*11b640*/  LDL.LU R22, [R1+0x5bbc] ;  /* 0x005bbc0001167983 */ /* 0x000ea80000300800 */
[----:B------:R0:W-:Y:S04]  /*11b650*/  STL [R1+0x1760], R26 ;  /* 0x0017601a01007387 */ /* 0x0001e80000100800 */
[----:B0-----:R-:W2:Y:S01]  /*11b660*/  LDL.LU R26, [R1+0x5bb8] ;  /* 0x005bb800011a7983 */ /* 0x001ea20000300800 */
[----:B------:R-:W-:Y:S02]  /*11b670*/  SHF.R.U32.HI R15, RZ, 0x8, R15 ;  /* 0x00000008ff0f7819 */ /* 0x000fe4000001160f */
[----:B------:R-:W-:-:S02]  /*11b680*/  LOP3.LUT R27, R27, 0xffff, RZ, 0xc0, !PT ;  /* 0x0000ffff1b1b7812 */ /* 0x000fc400078ec0ff */
[----:B------:R-:W-:Y:S02]  /*11b690*/  LOP3.LUT R15, R15, 0xffff, RZ, 0xc0, !PT ;  /* 0x0000ffff0f0f7812 */ /* 0x000fe400078ec0ff */
[----:B------:R-:W-:Y:S02]  /*11b6a0*/  LOP3.LUT R16, R16, 0xffff, RZ, 0xc0, !PT ;  /* 0x0000ffff10107812 */ /* 0x000fe400078ec0ff */
[----:B------:R-:W-:Y:S02]  /*11b6b0*/  PRMT R27, R15, 0x3340, R27 ;  /* 0x000033400f1b7816 */ /* 0x000fe4000000001b */
[----:B------:R-:W-:-:S03]  /*11b6c0*/  LOP3.LUT R24, R24, 0xffff, RZ, 0xc0, !PT ;  /* 0x0000ffff18187812 */ /* 0x000fc600078ec0ff */
[----:B------:R0:W-:Y:S01]  /*11b6d0*/  STL [R1+0x1754], R27 ;  /* 0x0017541b01007387 */ /* 0x0001e20000100800 */
[----:B------:R-:W-:-:S04]  /*11b6e0*/  SHF.R.U32.HI R25, RZ, 0x8, R25 ;  /* 0x00000008ff197819 */ /* 0x000fc80000011619 */
[----:B------:R-:W-:-:S04]  /*11b6f0*/  LOP3.LUT R25, R25, 0xffff, RZ, 0xc0, !PT ;  /* 0x0000ffff19197812 */ /* 0x000fc800078ec0ff */
[----:B------:R-:W-:Y:S02]  /*11b700*/  PRMT R25, R25, 0x3340, R0 ;  /* 0x0000334019197816 */ /* 0x000fe40000000000 */
[----:B--2---:R-:W-:Y:S02]  /*11b710*/  LOP3.LUT R15, R26, 0xffff, RZ, 0xc0, !PT ;  /* 0x0000ffff1a0f7812 */ /* 0x004fe400078ec0ff */
[----:B------:R-:W-:Y:S02]  /*11b720*/  PRMT R26, R16, 0x3340, R24 ;  /* 0x00003340101a7816 */ /* 0x000fe40000000018 */
[----:B0-----:R-:W-:-:S04]  /*11b730*/  PRMT R27, R15, 0x3340, R0 ;  /* 0x000033400f1b7816 */ /* 0x001fc80000000000 */
[----:B------:R-:W-:Y:S02]  /*11b740*/  PRMT R27, R26, 0x5410, R27 ;  /* 0x000054101a1b7816 */ /* 0x000fe4000000001b */
[----:B------:R-:W-:Y:S02]  /*11b750*/  IADD3 R26, P6, PT, R29, R9, RZ ;  /* 0x000000091d1a7210 */ /* 0x000fe40007fde0ff */
[----:B------:R-:W-:Y:S01]  /*11b760*/  SHF.R.U32.HI R16, RZ, 0x8, R16 ;  /* 0x00000008ff107819 */ /* 0x000fe20000011610 */
[----:B------:R0:W-:Y:S01]  /*11b770*/  STL [R1+0xa78], R27 ;  /* 0x000a781b01007387 */ /* 0x0001e20000100800 */
[----:B------:R-:W-:Y:S02]  /*11b780*/  SHF.R.U32.HI R24, RZ, 0x8, R24 ;  /* 0x00000008ff187819 */ /* 0x000fe40000011618 */
[----:B------:R-:W-:Y:S02]  /*11b790*/  LOP3.LUT R16, R16, 0xffff, RZ, 0xc0, !PT ;  /* 0x0000ffff10107812 */ /* 0x000fe400078ec0ff */
[----:B------:R-:W-:Y:S01]  /*11b7a0*/  LOP3.LUT R24, R24, 0xffff, RZ, 0xc0, !PT ;  /* 0x0000ffff18187812 */ /* 0x000fe200078ec0ff */
[----:B0-----:R-:W-:-:S05]  /*11b7b0*/  IMAD.X R27, R28, 0x1, R10, P6 ;  /* 0x000000011c1b7824 */ /* 0x001fca00030e060a */
[----:B------:R0:W-:Y:S04]  /*11b7c0*/  STL.64 [R1+0xbb0], R26 ;  /* 0x000bb01a01007387 */ /* 0x0001e80000100a00 */
[----:B0-----:R-:W2:Y:S04]  /*11b7d0*/  LDL.LU.64 R26, [R1+0x5bb0] ;  /* 0x005bb000011a7983 */ /* 0x001ea80000300a00 */
[----:B------:R0:W-:Y:S02]  /*11b7e0*/  STL [R1+0x1688], R25 ;  /* 0x0016881901007387 */ /* 0x0001e40000100800 */
[----:B0-----:R-:W-:-:S02]  /*11b7f0*/  PRMT R25, R16, 0x3340, R24 ;  /* 0x0000334010197816 */ /* 0x001fc40000000018 */
[----:B------:R-:W-:Y:S01]  /*11b800*/  IADD3 R24, P6, PT, R29, R11, RZ ;  /* 0x0000000b1d187210 */ /* 0x000fe20007fde0ff */
[----:B------:R-:W2:Y:S04]  /*11b810*/  LDL.LU R16, [R1+0x74] ;  /* 0x0000740001107983 */ /* 0x000ea80000300800 */
[----:B------:R0:W-:Y:S04]  /*11b820*/  STL [R1+0x780], R25 ;  /* 0x0007801901007387 */ /* 0x0001e80000100800 */
[----:B------:R-:W-:Y:S01]  /*11b830*/  STL.64 [R1+0x5b80], R10 ;  /* 0x005b800a01007387 */ /* 0x000fe20000100a00 */
[----:B0-----:R-:W-:-:S05]  /*11b840*/  IMAD.X R25, R28, 0x1, R12, P6 ;  /* 0x000000011c197824 */ /* 0x001fca00030e060c */
[----:B------:R0:W-:Y:S04]  /*11b850*/  STL.64 [R1+0xbb8], R24 ;  /* 0x000bb81801007387 */ /* 0x0001e80000100a00 */
[----:B0-----:R-:W2:Y:S01]  /*11b860*/  LDL.LU.64 R24, [R1+0x5ba8] ;  /* 0x005ba80001187983 */ /* 0x001ea20000300a00 */
[----:B------:R-:W-:-:S05]  /*11b870*/  IADD3 R10, P6, PT, R29, R13, RZ ;  /* 0x0000000d1d0a7210 */ /* 0x000fca0007fde0ff */
[----:B------:R-:W-:Y:S01]  /*11b880*/  IMAD.X R11, R28, 0x1, R14, P6 ;  /* 0x000000011c0b7824 */ /* 0x000fe200030e060e */
[----:B------:R-:W-:Y:S04]  /*11b890*/  STL.64 [R1+0x5b78], R12 ;  /* 0x005b780c01007387 */ /* 0x000fe80000100a00 */
[----:B------:R0:W-:Y:S02]  /*11b8a0*/  STL.64 [R1+0xba8], R10 ;  /* 0x000ba80a01007387 */ /* 0x0001e40000100a00 */
[----:B0-----:R-:W-:-:S04]  /*11b8b0*/  SHF.R.U32.HI R10, RZ, 0x8, R15 ;  /* 0x00000008ff0a7819 */ /* 0x001fc8000001160f */
[----:B------:R-:W-:-:S04]  /*11b8c0*/  LOP3.LUT R10, R10, 0xffff, RZ, 0xc0, !PT ;  /* 0x0000ffff0a0a7812 */ /* 0x000fc800078ec0ff */
[----:B------:R-:W-:Y:S02]  /*11b8d0*/  PRMT R10, R10, 0x3340, R0 ;  /* 0x000033400a0a7816 */ /* 0x000fe40000000000 */
[----:B------:R-:W-:-:S03]  /*11b8e0*/  LOP3.LUT R11, R22, 0xffff, RZ, 0xc0, !PT ;  /* 0x0000ffff160b7812 */ /* 0x000fc600078ec0ff */
[----:B------:R0:W-:Y:S04]  /*11b8f0*/  STL [R1+0x70], R10 ;  /* 0x0000700a01007387 */ /* 0x0001e80000100800 */
[----:B------:R-:W3:Y:S01]  /*11b900*/  LDL.LU R22, [R1+0x5ba4] ;  /* 0x005ba40001167983 */ /* 0x000ee20000300800 */
[----:B----4-:R-:W-:Y:S02]  /*11b910*/  LOP3.LUT R12, R19, 0xffff, RZ, 0xc0, !PT ;  /* 0x0000ffff130c7812 */ /* 0x010fe400078ec0ff */
[----:B--2---:R-:W-:Y:S02]  /*11b920*/  LOP3.LUT R13, R25, 0xffff, RZ, 0xc0, !PT ;  /* 0x0000ffff190d7812 */ /* 0x004fe400078ec0ff */
[----:B------:R-:W2:Y:S01]  /*11b930*/  LDL.LU R25, [R1+0x5ba0] ;  /* 0x005ba00001197983 */ /* 0x000ea20000300800 */
[----:B0-----:R-:W-:-:S02]  /*11b940*/  LOP3.LUT R10, R18, 0xffff, RZ, 0xc0, !PT ;  /* 0x0000ffff120a7812 */ /* 0x001fc400078ec0ff */
[----:B------:R-:W-:Y:S02]  /*11b950*/  PRMT R28, R11, 0x3340, R0 ;  /* 0x000033400b1c7816 */ /* 0x000fe40000000000 */
[----:B------:R-:W-:Y:S02]  /*11b960*/  PRMT R19, R12, 0x3340, R13 ;  /* 0x000033400c137816 */ /* 0x000fe4000000000d */
[----:B------:R-:W-:Y:S02]  /*11b970*/  LOP3.LUT R15, R26, 0xffff, RZ, 0xc0, !PT ;  /* 0x0000ffff1a0f7812 */ /* 0x000fe400078ec0ff */
[----:B------:R-:W-:Y:S01]  /*11b980*/  LOP3.LUT R18, R24, 0xffff, RZ, 0xc0, !PT ;  /* 0x0000ffff18127812 */ /* 0x000fe200078ec0ff */
[----:B------:R-:W4:Y:S01]  /*11b990*/  LDL.LU R26, [R1+0x5b9c] ;  /* 0x005b9c00011a7983 */ /* 0x000f220000300800 */
[----:B------:R-:W-:Y:S02]  /*11b9a0*/  PRMT R29, R19, 0x5410, R28 ;  /* 0x00005410131d7816 */ /* 0x000fe4000000001c */
[----:B------:R-:W-:Y:S01]  /*11b9b0*/  PRMT R19, R15, 0x3340, R18 ;  /* 0x000033400f137816 */ /* 0x000fe20000000012 */
[----:B------:R-:W4:Y:S01]  /*11b9c0*/  LDL.LU R24, [R1+0x5b98] ;  /* 0x005b980001187983 */ /* 0x000f220000300800 */
[----:B------:R-:W-:-:S02]  /*11b9d0*/  SHF.R.U32.HI R15, RZ, 0x8, R15 ;  /* 0x00000008ff0f7819 */ /* 0x000fc4000001160f */
[----:B------:R-:W-:Y:S02]  /*11b9e0*/  SHF.R.U32.HI R18, RZ, 0x8, R18 ;  /* 0x00000008ff127819 */ /* 0x000fe40000011612 */
[----:B------:R-:W-:Y:S02]  /*11b9f0*/  PRMT R28, R10, 0x3340, R0 ;  /* 0x000033400a1c7816 */ /* 0x000fe40000000000 */
[----:B------:R-:W-:Y:S02]  /*11ba00*/  SHF.R.U32.HI R12, RZ, 0x8, R12 ;  /* 0x00000008ff0c7819 */ /* 0x000fe4000001160c */
[----:B------:R-:W-:Y:S02]  /*11ba10*/  SHF.R.U32.HI R13, RZ, 0x8, R13 ;  /* 0x00000008ff0d7819 */ /* 0x000fe4000001160d */
[----:B------:R-:W-:Y:S02]  /*11ba20*/  LOP3.LUT R15, R15, 0xffff, RZ, 0xc0, !PT ;  /* 0x0000ffff0f0f7812 */ /* 0x000fe400078ec0ff */
[----:B------:R-:W-:-:S02]  /*11ba30*/  LOP3.LUT R18, R18, 0xffff, RZ, 0xc0, !PT ;  /* 0x0000ffff12127812 */ /* 0x000fc400078ec0ff */
[----:B------:R-:W-:Y:S02]  /*11ba40*/  PRMT R19, R19, 0x5410, R28 ;  /* 0x0000541013137816 */ /* 0x000fe4000000001c */
[----:B------:R-:W-:Y:S02]  /*11ba50*/  LOP3.LUT R12, R12, 0xffff, RZ, 0xc0, !PT ;  /* 0x0000ffff0c0c7812 */ /* 0x000fe400078ec0ff */
[----:B------:R-:W-:Y:S02]  /*11ba60*/  LOP3.LUT R13, R13, 0xffff, RZ, 0xc0, !PT ;  /* 0x0000ffff0d0d7812 */ /* 0x000fe400078ec0ff */
[----:B------:R-:W-:Y:S01]  /*11ba70*/  PRMT R15, R15, 0x3340, R18 ;  /* 0x000033400f0f7816 */ /* 0x000fe20000000012 */
[----:B------:R-:W-:Y:S01]  /*11ba80*/  STL [R1+0xa74], R29 ;  /* 0x000a741d01007387 */ /* 0x000fe20000100800 */
[----:B------:R-:W-:-:S03]  /*11ba90*/  PRMT R12, R12, 0x3340, R13 ;  /* 0x000033400c0c7816 */ /* 0x000fc6000000000d */
[----:B------:R0:W-:Y:S04]  /*11baa0*/  STL [R1+0xa70], R19 ;  /* 0x000a701301007387 */ /* 0x0001e80000100800 */
[----:B------:R-:W-:Y:S01]  /*11bab0*/  STL [R1+0x5a50], R15 ;  /* 0x005a500f01007387 */ /* 0x000fe20000100800 */
[----:B------:R-:W-:-:S03]  /*11bac0*/  SHF.R.S32.HI R28, RZ, 0x1f, R16 ;  /* 0x0000001fff1c7819 */ /* 0x000fc60000011410 */
[----:B------:R-:W4:Y:S04]  /*11bad0*/  LDL.LU R18, [R1+0x2f4] ;  /* 0x0002f40001127983 */ /* 0x000f280000300800 */
[----:B0-----:R-:W4:Y:S04]  /*11bae0*/  LDL.LU R19, [R1+0x2b0] ;  /* 0x0002b00001137983 */ /* 0x001f280000300800 */
[----:B------:R0:W-:Y:S01]  /*11baf0*/  STL [R1+0x7ac], R12 ;  /* 0x0007ac0c01007387 */ /* 0x0001e20000100800 */
[----:B------:R-:W-:Y:S02]  /*11bb00*/  SHF.R.U32.HI R11, RZ, 0x8, R11 ;  /* 0x00000008ff0b7819 */ /* 0x000fe4000001160b */
[----:B------:R-:W-:-:S02]  /*11bb10*/  SHF.R.U32.HI R10, RZ, 0x8, R10 ;  /* 0x00000008ff0a7819 */ /* 0x000fc4000001160a */
[----:B0-----:R-:W-:Y:S02]  /*11bb20*/  IADD3 R12, P6, PT, R16, R4, RZ ;  /* 0x00000004100c7210 */ /* 0x001fe40007fde0ff */
[----:B------:R-:W-:-:S03]  /*11bb30*/  LOP3.LUT R11, R11, 0xffff, RZ, 0xc0, !PT ;  /* 0x0000ffff0b0b7812 */ /* 0x000fc600078ec0ff */
[----:B------:R-:W-:Y:S01]  /*11bb40*/  IMAD.X R13, R28, 0x1, R23, P6 ;  /* 0x000000011c0d7824 */ /* 0x000fe200030e0617 */
[----:B---3--:R-:W-:Y:S01]  /*11bb50*/  STL.64 [R1+0x5b68], R22 ;  /* 0x005b681601007387 */ /* 0x008fe20000100a00 */
[----:B------:R-:W-:-:S03]  /*11bb60*/  LOP3.LUT R10, R10, 0xffff, RZ, 0xc0, !PT ;  /* 0x0000ffff0a0a7812 */ /* 0x000fc600078ec0ff */
[----:B------:R0:W-:Y:S01]  /*11bb70*/  STL.64 [R1+0xb90], R12 ;  /* 0x000b900c01007387 */ /* 0x0001e20000100a00 */
[--C-:B------:R-:W-:Y:S02]  /*11bb80*/  PRMT R10, R10, 0x3340, R0.reuse ;  /* 0x000033400a0a7816 */ /* 0x100fe40000000000 */
[----:B0-----:R-:W-:-:S05]  /*11bb90*/  PRMT R12, R11, 0x3340, R0 ;  /* 0x000033400b0c7816 */ /* 0x001fca0000000000 */
[----:B------:R0:W-:Y:S01]  /*11bba0*/  STL [R1+0x168], R12 ;  /* 0x0001680c01007387 */ /* 0x0001e20000100800 */
[----:B------:R-:W-:Y:S02]  /*11bbb0*/  IADD3 R22, P6, PT, R16, R3, RZ ;  /* 0x0000000310167210 */ /* 0x000fe40007fde0ff */
[----:B0-----:R-:W-:-:S03]  /*11bbc0*/  LOP3.LUT R12, R27, 0xffff, RZ, 0xc0, !PT ;  /* 0x0000ffff1b0c7812 */ /* 0x001fc600078ec0ff */
[----:B------:R-:W-:Y:S01]  /*11bbd0*/  IMAD.X R23, R28, 0x1, R2, P6 ;  /* 0x000000011c177824 */ /* 0x000fe200030e0602 */
[----:B--2---:R-:W-:Y:S02]  /*11bbe0*/  LOP3.LUT R11, R25, 0xffff, RZ, 0xc0, !PT ;  /* 0x0000ffff190b7812 */ /* 0x004fe400078ec0ff */
[----:B------:R-:W2:Y:S02]  /*11bbf0*/  LDL.LU R25, [R1+0x5b94] ;  /* 0x005b940001197983 */ /* 0x000ea40000300800 */
[--C-:B------:R-:W-:Y:S02]  /*11bc00*/  PRMT R13, R11, 0x3340, R12.reuse ;  /* 0x000033400b0d7816 */ /* 0x100fe4000000000c */
[----:B------:R0:W-:Y:S01]  /*11bc10*/  STL [R1+0x164], R10 ;  /* 0x0001640a01007387 */ /* 0x0001e20000100800 */
[----:B------:R-:W-:Y:S02]  /*11bc20*/  SHF.R.U32.HI R11, RZ, 0x8, R11 ;  /* 0x00000008ff0b7819 */ /* 0x000fe4000001160b */
[----:B------:R-:W-:-:S02]  /*11bc30*/  SHF.R.U32.HI R12, RZ, 0x8, R12 ;  /* 0x00000008ff0c7819 */ /* 0x000fc4000001160c */
[----:B0-----:R-:W-:Y:S02]  /*11bc40*/  LOP3.LUT R10, R20, 0xffff, RZ, 0xc0, !PT ;  /* 0x0000ffff140a7812 */ /* 0x001fe400078ec0ff */
[----:B------:R-:W-:Y:S01]  /*11bc50*/  LOP3.LUT R11, R11, 0xffff, RZ, 0xc0, !PT ;  /* 0x0000ffff0b0b7812 */ /* 0x000fe200078ec0ff */
[----:B------:R-:W3:Y:S01]  /*11bc60*/  LDL.LU R20, [R1+0x2d0] ;  /* 0x0002d00001147983 */ /* 0x000ee20000300800 */
[----:B------:R-:W-:Y:S02]  /*11bc70*/  PRMT R15, R10, 0x3340, R0 ;  /* 0x000033400a0f7816 */ /* 0x000fe40000000000 */
[----:B------:R-:W-:Y:S02]  /*11bc80*/  LOP3.LUT R12, R12, 0xffff, RZ, 0xc0, !PT ;  /* 0x0000ffff0c0c7812 */ /* 0x000fe400078ec0ff */
[----:B------:R-:W-:Y:S02]  /*11bc90*/  PRMT R13, R13, 0x5410, R15 ;  /* 0x000054100d0d7816 */ /* 0x000fe4000000000f */
[----:B------:R-:W-:-:S03]  /*11bca0*/  PRMT R27, R11, 0x3340, R12 ;  /* 0x000033400b1b7816 */ /* 0x000fc6000000000c */
[----:B------:R-:W-:Y:S04]  /*11bcb0*/  STL [R1+0xa8c], R13 ;  /* 0x000a8c0d01007387 */ /* 0x000fe80000100800 */
[----:B------:R-:W-:Y:S04]  /*11bcc0*/  STL.64 [R1+0xb58], R22 ;  /* 0x000b581601007387 */ /* 0x000fe80000100a00 */
[----:B------:R0:W-:Y:S04]  /*11bcd0*/  STL [R1+0x5a54], R27 ;  /* 0x005a541b01007387 */ /* 0x0001e80000100800 */
[----:B0-----:R-:W3:Y:S01]  /*11bce0*/  LDL R27, [R1] ;  /* 0x00000000011b7983 */ /* 0x001ee20000100800 */
[----:B------:R-:W-:-:S04]  /*11bcf0*/  SHF.R.U32.HI R10, RZ, 0x8, R10 ;  /* 0x00000008ff0a7819 */ /* 0x000fc8000001160a */
[----:B------:R-:W-:-:S04]  /*11bd00*/  LOP3.LUT R10, R10, 0xffff, RZ, 0xc0, !PT ;  /* 0x0000ffff0a0a7812 */ /* 0x000fc800078ec0ff */
[----:B------:R-:W-:-:S05]  /*11bd10*/  PRMT R11, R10, 0x3340, R0 ;  /* 0x000033400a0b7816 */ /* 0x000fca0000000000 */
[----:B------:R0:W-:Y:S01]  /*11bd20*/  STL [R1+0x160], R11 ;  /* 0x0001600b01007387 */ /* 0x0001e20000100800 */
[----:B----4-:R-:W-:Y:S02]  /*11bd30*/  LOP3.LUT R12, R18, 0xffff, RZ, 0xc0, !PT ;  /* 0x0000ffff120c7812 */ /* 0x010fe400078ec0ff */
[----:B------:R-:W-:Y:S02]  /*11bd40*/  LOP3.LUT R13, R19, 0xffff, RZ, 0xc0, !PT ;  /* 0x0000ffff130d7812 */ /* 0x000fe400078ec0ff */
[----:B------:R-:W-:Y:S02]  /*11bd50*/  IADD3 R18, P6, PT, R16, R0, RZ ;  /* 0x0000000010127210 */ /* 0x000fe40007fde0ff */
[--C-:B0-----:R-:W-:Y:S02]  /*11bd60*/  PRMT R11, R12, 0x3340, R13.reuse ;  /* 0x000033400c0b7816 */ /* 0x101fe4000000000d */
[----:B------:R-:W-:Y:S02]  /*11bd70*/  SHF.R.U32.HI R12, RZ, 0x8, R12 ;  /* 0x00000008ff0c7819 */ /* 0x000fe4000001160c */
[----:B------:R-:W-:-:S02]  /*11bd80*/  SHF.R.U32.HI R13, RZ, 0x8, R13 ;  /* 0x00000008ff0d7819 */ /* 0x000fc4000001160d */
[----:B------:R-:W-:Y:S02]  /*11bd90*/  LOP3.LUT R12, R12, 0xffff, RZ, 0xc0, !PT ;  /* 0x0000ffff0c0c7812 */ /* 0x000fe400078ec0ff */
[----:B------:R-:W-:Y:S02]  /*11bda0*/  LOP3.LUT R13, R13, 0xffff, RZ, 0xc0, !PT ;  /* 0x0000ffff0d0d7812 */ /* 0x000fe400078ec0ff */
[----:B--2---:R-:W-:Y:S02]  /*11bdb0*/  LOP3.LUT R10, R25, 0xffff, RZ, 0xc0, !PT ;  /* 0x0000ffff190a7812 */ /* 0x004fe400078ec0ff */
[----:B------:R-:W2:Y:S02]  /*11bdc0*/  LDL.LU R25, [R1+0x5b90] ;  /* 0x005b900001197983 */ /* 0x000ea40000300800 */
[----:B------:R-:W-:Y:S02]  /*11bdd0*/  PRMT R15, R10, 0x3340, R0 ;  /* 0x000033400a0f7816 */ /* 0x000fe40000000000 */
[----:B------:R-:W-:-:S02]  /*11bde0*/  SHF.R.U32.HI R10, RZ, 0x8, R10 ;  /* 0x00000008ff0a7819 */ /* 0x000fc4000001160a */
[----:B------:R-:W-:Y:S02]  /*11bdf0*/  PRMT R11, R11, 0x5410, R15 ;  /* 0x000054100b0b7816 */ /* 0x000fe4000000000f */
[----:B------:R-:W-:Y:S02]  /*11be00*/  LOP3.LUT R10, R10, 0xffff, RZ, 0xc0, !PT ;  /* 0x0000ffff0a0a7812 */ /* 0x000fe400078ec0ff */
[----:B------:R-:W-:Y:S01]  /*11be10*/  PRMT R15, R12, 0x3340, R13 ;  /* 0x000033400c0f7816 */ /* 0x000fe2000000000d */
[----:B------:R0:W-:Y:S01]  /*11be20*/  STL [R1+0xa88], R11 ;  /* 0x000a880b01007387 */ /* 0x0001e20000100800 */
[----:B------:R-:W-:Y:S02]  /*11be30*/  PRMT R13, R10, 0x3340, R0 ;  /* 0x000033400a0d7816 */ /* 0x000fe40000000000 */
[----:B------:R-:W-:Y:S01]  /*11be40*/  LOP3.LUT R10, R26, 0xffff, RZ, 0xc0, !PT ;  /* 0x0000ffff1a0a7812 */ /* 0x000fe200078ec0ff */
[----:B0-----:R-:W4:Y:S01]  /*11be50*/  LDL.LU R11, [R1+0x2f8] ;  /* 0x0002f800010b7983 */ /* 0x001f220000300800 */
[----:B---3--:R-:W-:-:S05]  /*11be60*/  IMAD.X R19, R28, 0x1, R27, P6 ;  /* 0x000000011c137824 */ /* 0x008fca00030e061b */
[----:B------:R0:W-:Y:S04]  /*11be70*/  STL.64 [R1+0xb50], R18 ;  /* 0x000b501201007387 */ /* 0x0001e80000100a00 */
[----:B------:R-:W-:Y:S04]  /*11be80*/  STL [R1+0x7a4], R15 ;  /* 0x0007a40f01007387 */ /* 0x000fe80000100800 */
[----:B------:R2:W-:Y:S04]  /*11be90*/  STL [R1+0x15c], R13 ;  /* 0x00015c0d01007387 */ /* 0x0005e80000100800 */
[----:B------:R-:W3:Y:S01]  /*11bea0*/  LDL.LU R26, [R1+0x5b8c] ;  /* 0x005b8c00011a7983 */ /* 0x000ee20000300800 */
[----:B------:R-:W-:-:S02]  /*11beb0*/  LOP3.LUT R12, R20, 0xffff, RZ, 0xc0, !PT ;  /* 0x0000ffff140c7812 */ /* 0x000fc400078ec0ff */
[----:B0-----:R-:W-:Y:S02]  /*11bec0*/  PRMT R18, R10, 0x3340, R0 ;  /* 0x000033400a127816 */ /* 0x001fe40000000000 */
[----:B------:R-:W-:-:S04]  /*11bed0*/  SHF.R.U32.HI R10, RZ, 0x8, R10 ;  /* 0x00000008ff0a7819 */ /* 0x000fc8000001160a */
[----:B------:R-:W-:-:S04]  /*11bee0*/  LOP3.LUT R10, R10, 0xffff, RZ, 0xc0, !PT ;  /* 0x0000ffff0a0a7812 */ /* 0x000fc800078ec0ff */
[----:B------:R-:W-:Y:S02]  /*11bef0*/  PRMT R10, R10, 0x3340, R0 ;  /* 0x000033400a0a7816 */ /* 0x000fe40000000000 */
[----:B--2---:R-:W-:-:S04]  /*11bf00*/  LOP3.LUT R13, R25, 0xffff, RZ, 0xc0, !PT ;  /* 0x0000ffff190d7812 */ /* 0x004fc800078ec0ff */
[----:B------:R-:W-:-:S04]  /*11bf10*/  PRMT R15, R12, 0x3340, R13 ;  /* 0x000033400c0f7816 */ /* 0x000fc8000000000d */
[----:B------:R-:W-:Y:S02]  /*11bf20*/  PRMT R15, R15, 0x5410, R18 ;  /* 0x000054100f0f7816 */ /* 0x000fe40000000012 */
[----:B------:R-:W-:Y:S02]  /*11bf30*/  IADD3 R18, P6, PT, R16, R5, RZ ;  /* 0x0000000510127210 */ /* 0x000fe40007fde0ff */
[----:B------:R-:W-:Y:S01]  /*11bf40*/  SHF.R.U32.HI R12, RZ, 0x8, R12 ;  /* 0x00000008ff0c7819 */ /* 0x000fe2000001160c */
[----:B------:R0:W-:Y:S02]  /*11bf50*/  STL [R1+0xac4], R15 ;  /* 0x000ac40f01007387 */ /* 0x0001e40000100800 */
[----:B------:R-:W-:Y:S01]  /*11bf60*/  IMAD.X R19, R28, 0x1, R6, P6 ;  /* 0x000000011c137824 */ /* 0x000fe200030e0606 */
[----:B------:R-:W-:Y:S01]  /*11bf70*/  LOP3.LUT R12, R12, 0xffff, RZ, 0xc0, !PT ;  /* 0x0000ffff0c0c7812 */ /* 0x000fe200078ec0ff */
[----:B------:R-:W2:Y:S01]  /*11bf80*/  LDL.LU R29, [R1+0x1dc] ;  /* 0x0001dc00011d7983 */ /* 0x000ea20000300800 */
[----:B0-----:R-:W-:-:S03]  /*11bf90*/  SHF.R.U32.HI R15, RZ, 0x8, R13 ;  /* 0x00000008ff0f7819 */ /* 0x001fc6000001160d */
[----:B------:R0:W-:Y:S01]  /*11bfa0*/  STL.64 [R1+0xb20], R18 ;  /* 0x000b201201007387 */ /* 0x0001e20000100a00 */
[----:B------:R-:W-:-:S04]  /*11bfb0*/  LOP3.LUT R15, R15, 0xffff, RZ, 0xc0, !PT ;  /* 0x0000ffff0f0f7812 */ /* 0x000fc800078ec0ff */
[----:B------:R-:W-:Y:S01]  /*11bfc0*/  PRMT R25, R12, 0x3340, R15 ;  /* 0x000033400c197816 */ /* 0x000fe2000000000f */
[----:B0-----:R-:W2:Y:S04]  /*11bfd0*/  LDL.LU R19, [R1+0x4c] ;  /* 0x00004c0001137983 */ /* 0x001ea80000300800 */
[----:B------:R-:W2:Y:S01]  /*11bfe0*/  LDL.LU R13, [R1+0x118] ;  /* 0x00011800010d7983 */ /* 0x000ea20000300800 */
[----:B----4-:R-:W-:Y:S02]  /*11bff0*/  LOP3.LUT R15, R11, 0xffff, RZ, 0xc0, !PT ;  /* 0x0000ffff0b0f7812 */ /* 0x010fe400078ec0ff */
[----:B------:R-:W-:Y:S01]  /*11c000*/  LOP3.LUT R12, R24, 0xffff, RZ, 0xc0, !PT ;  /* 0x0000ffff180c7812 */ /* 0x000fe200078ec0ff */
[----:B------:R-:W4:Y:S04]  /*11c010*/  LDL.LU R18, [R1+0x2d4] ;  /* 0x0002d40001127983 */ /* 0x000f280000300800 */
[----:B------:R-:W4:Y:S01]  /*11c020*/  LDL.LU R20, [R1+0x254] ;  /* 0x0002540001147983 */ /* 0x000f220000300800 */
[----:B------:R-:W-:-:S03]  /*11c030*/  PRMT R11, R12, 0x3340, R0 ;  /* 0x000033400c0b7816 */ /* 0x000fc60000000000 */
[----:B------:R-:W-:Y:S04]  /*11c040*/  STL [R1+0x5a58], R25 ;  /* 0x005a581901007387 */ /* 0x000fe80000100800 */
[----:B------:R0:W-:Y:S01]  /*11c050*/  STL [R1+0xc8], R10 ;  /* 0x0000c80a01007387 */ /* 0x0001e20000100800 */
[----:B---3--:R-:W-:-:S03]  /*11c060*/  LOP3.LUT R22, R26, 0xffff, RZ, 0xc0, !PT ;  /* 0x0000ffff1a167812 */ /* 0x008fc600078ec0ff */
[----:B------:R-:W3:Y:S01]  /*11c070*/  LDL.LU R24, [R1+0x5b88] ;  /* 0x005b880001187983 */ /* 0x000ee20000300800 */
[----:B0-----:R-:W-:-:S04]  /*11c080*/  PRMT R10, R15, 0x3340, R22 ;  /* 0x000033400f0a7816 */ /* 0x001fc80000000016 */
[----:B------:R-:W-:Y:S02]  /*11c090*/  PRMT R23, R10, 0x5410, R11 ;  /* 0x000054100a177816 */ /* 0x000fe4000000000b */
[----:B------:R-:W-:-:S05]  /*11c0a0*/  IADD3 R10, P6, PT, R16, R7, RZ ;  /* 0x00000007100a7210 */ /* 0x000fca0007fde0ff */
[----:B------:R-:W-:Y:S01]  /*11c0b0*/  IMAD.X R11, R28, 0x1, R8, P6 ;  /* 0x000000011c0b7824 */ /* 0x000fe200030e0608 */
[----:B------:R-:W-:Y:S04]  /*11c0c0*/  STL [R1+0xac0], R23 ;  /* 0x000ac01701007387 */ /* 0x000fe80000100800 */
[----:B------:R0:W-:Y:S04]  /*11c0d0*/  STL.64 [R1+0xb18], R10 ;  /* 0x000b180a01007387 */ /* 0x0001e80000100a00 */
[----:B0-----:R-:W3:Y:S01]  /*11c0e0*/  LDL.LU.64 R10, [R1+0x5b80] ;  /* 0x005b8000010a7983 */ /* 0x001ee20000300a00 */
[----:B------:R-:W-:-:S02]  /*11c0f0*/  SHF.R.U32.HI R15, RZ, 0x8, R15 ;  /* 0x00000008ff0f7819 */ /* 0x000fc4000001160f */
[----:B------:R-:W-:Y:S02]  /*11c100*/  SHF.R.U32.HI R22, RZ, 0x8, R22 ;  /* 0x00000008ff167819 */ /* 0x000fe40000011616 */
[----:B------:R-:W-:Y:S02]  /*11c110*/  SHF.R.U32.HI R12, RZ, 0x8, R12 ;  /* 0x00000008ff0c7819 */ /* 0x000fe4000001160c */
[----:B------:R-:W-:Y:S02]  /*11c120*/  LOP3.LUT R15, R15, 0xffff, RZ, 0xc0, !PT ;  /* 0x0000ffff0f0f7812 */ /* 0x000fe400078ec0ff */
[----:B------:R-:W-:Y:S02]  /*11c130*/  LOP3.LUT R22, R22, 0xffff, RZ, 0xc0, !PT ;  /* 0x0000ffff16167812 */ /* 0x000fe400078ec0ff */
[----:B------:R-:W-:Y:S02]  /*11c140*/  LOP3.LUT R12, R12, 0xffff, RZ, 0xc0, !PT ;  /* 0x0000ffff0c0c7812 */ /* 0x000fe400078ec0ff */
[----:B------:R-:W-:-:S02]  /*11c150*/  PRMT R26, R15, 0x3340, R22 ;  /* 0x000033400f1a7816 */ /* 0x000fc40000000016 */
[----:B------:R-:W-:-:S03]  /*11c160*/  PRMT R12, R12, 0x3340, R0 ;  /* 0x000033400c0c7816 */ /* 0x000fc60000000000 */
[----:B------:R0:W-:Y:S04]  /*11c170*/  STL [R1+0x5a5c], R26 ;  /* 0x005a5c1a01007387 */ /* 0x0001e80000100800 */
[----:B------:R1:W-:Y:S04]  /*11c180*/  STL [R1+0x158], R12 ;  /* 0x0001580c01007387 */ /* 0x0003e80000100800 */
[----:B------:R-:W3:Y:S04]  /*11c190*/  LDL.LU R22, [R1+0x1e8] ;  /* 0x0001e80001167983 */ /* 0x000ee80000300800 */
[----:B------:R-:W3:Y:S01]  /*11c1a0*/  LDL.LU R23, [R1+0xb4] ;  /* 0x0000b40001177983 */ /* 0x000ee20000300800 */
[----:B--2---:R-:W-:-:S02]  /*11c1b0*/  LOP3.LUT R29, R29, 0xffff, RZ, 0xc0, !PT ;  /* 0x0000ffff1d1d7812 */ /* 0x004fc400078ec0ff */
[----:B------:R-:W-:Y:S02]  /*11c1c0*/  LOP3.LUT R25, R19, 0xffff, RZ, 0xc0, !PT ;  /* 0x0000ffff13197812 */ /* 0x000fe400078ec0ff */
[----:B------:R-:W2:Y:S01]  /*11c1d0*/  LDL.LU R19, [R1+0x11c] ;  /* 0x00011c0001137983 */ /* 0x000ea20000300800 */
[----:B0-----:R-:W-:Y:S02]  /*11c1e0*/  LOP3.LUT R26, R13, 0xffff, RZ, 0xc0, !PT ;  /* 0x0000ffff0d1a7812 */ /* 0x001fe400078ec0ff */
[----:B------:R-:W-:Y:S02]  /*11c1f0*/  PRMT R13, R25, 0x3340, R0 ;  /* 0x00003340190d7816 */ /* 0x000fe40000000000 */
[----:B-1----:R-:W-:Y:S02]  /*11c200*/  PRMT R12, R29, 0x3340, R26 ;  /* 0x000033401d0c7816 */ /* 0x002fe4000000001a */
[----:B----4-:R-:W-:Y:S02]  /*11c210*/  LOP3.LUT R15, R20, 0xffff, RZ, 0xc0, !PT ;  /* 0x0000ffff140f7812 */ /* 0x010fe400078ec0ff */
[----:B------:R-:W-:-:S02]  /*11c220*/  PRMT R12, R12, 0x5410, R13 ;  /* 0x000054100c0c7816 */ /* 0x000fc4000000000d */
[----:B------:R-:W-:Y:S01]  /*11c230*/  LOP3.LUT R18, R18, 0xffff, RZ, 0xc0, !PT ;  /* 0x0000ffff12127812 */ /* 0x000fe200078ec0ff */
[----:B------:R-:W-:Y:S01]  /*11c240*/  STL [R1+0x5a60], R15 ;  /* 0x005a600f01007387 */ /* 0x000fe20000100800 */
[----:B------:R-:W-:-:S03]  /*11c250*/  PRMT R13, R15, 0x3340, R0 ;  /* 0x000033400f0d7816 */ /* 0x000fc60000000000 */
[----:B------:R0:W-:Y:S01]  /*11c260*/  STL [R1+0xabc], R12 ;  /* 0x000abc0c01007387 */ /* 0x0001e20000100800 */
[----:B---3--:R-:W-:-:S04]  /*11c270*/  LOP3.LUT R20, R24, 0xffff, RZ, 0xc0, !PT ;  /* 0x0000ffff18147812 */ /* 0x008fc800078ec0ff */
[----:B0-----:R-:W-:-:S04]  /*11c280*/  PRMT R12, R18, 0x3340, R20 ;  /* 0x00003340120c7816 */ /* 0x001fc80000000014 */
[----:B------:R-:W-:Y:S02]  /*11c290*/  PRMT R24, R12, 0x5410, R13 ;  /* 0x000054100c187816 */ /* 0x000fe4000000000d */
[----:B------:R-:W-:-:S03]  /*11c2a0*/  IADD3 R12, P6, PT, R16, R9, RZ ;  /* 0x00000009100c7210 */ /* 0x000fc60007fde0ff */
[----:B------:R-:W-:Y:S04]  /*11c2b0*/  STL [R1+0x583c], R24 ;  /* 0x00583c1801007387 */ /* 0x000fe80000100800 */
[----:B------:R-:W-:Y:S01]  /*11c2c0*/  STL.64 [R1+0x5b50], R8 ;  /* 0x005b500801007387 */ /* 0x000fe20000100a00 */
[----:B------:R-:W-:-:S05]  /*11c2d0*/  IMAD.X R13, R28, 0x1, R10, P6 ;  /* 0x000000011c0d7824 */ /* 0x000fca00030e060a */
[----:B------:R0:W-:Y:S04]  /*11c2e0*/  STL.64 [R1+0xb08], R12 ;  /* 0x000b080c01007387 */ /* 0x0001e80000100a00 */
[----:B0-----:R-:W3:Y:S01]  /*11c2f0*/  LDL.LU.64 R12, [R1+0x5b78] ;  /* 0x005b7800010c7983 */ /* 0x001ee20000300a00 */
[----:B------:R-:W-:Y:S02]  /*11c300*/  SHF.R.U32.HI R15, RZ, 0x8, R18 ;  /* 0x00000008ff0f7819 */ /* 0x000fe40000011612 */
[----:B------:R-:W-:Y:S01]  /*11c310*/  SHF.R.U32.HI R20, RZ, 0x8, R20 ;  /* 0x00000008ff147819 */ /* 0x000fe20000011614 */
[----:B------:R-:W4:Y:S01]  /*11c320*/  LDL.LU R18, [R1+0x5b70] ;  /* 0x005b700001127983 */ /* 0x000f220000300800 */
[----:B------:R-:W-:Y:S02]  /*11c330*/  SHF.R.U32.HI R8, RZ, 0x8, R29 ;  /* 0x00000008ff087819 */ /* 0x000fe4000001161d */
[----:B------:R-:W-:Y:S01]  /*11c340*/  SHF.R.U32.HI R9, RZ, 0x8, R26 ;  /* 0x00000008ff097819 */ /* 0x000fe2000001161a */
[----:B------:R-:W4:Y:S01]  /*11c350*/  LDL.LU R29, [R1+0x1ac] ;  /* 0x0001ac00011d7983 */ /* 0x000f220000300800 */
[----:B------:R-:W-:-:S02]  /*11c360*/  LOP3.LUT R15, R15, 0xffff, RZ, 0xc0, !PT ;  /* 0x0000ffff0f0f7812 */ /* 0x000fc400078ec0ff */
[----:B------:R-:W-:Y:S02]  /*11c370*/  LOP3.LUT R24, R20, 0xffff, RZ, 0xc0, !PT ;  /* 0x0000ffff14187812 */ /* 0x000fe400078ec0ff */
[----:B------:R-:W-:Y:S01]  /*11c380*/  LOP3.LUT R8, R8, 0xffff, RZ, 0xc0, !PT ;  /* 0x0000ffff08087812 */ /* 0x000fe200078ec0ff */
[----:B------:R-:W4:Y:S01]  /*11c390*/  LDL.LU R20, [R1+0x14c] ;  /* 0x00014c0001147983 */ /* 0x000f220000300800 */
[----:B------:R-:W-:Y:S02]  /*11c3a0*/  LOP3.LUT R9, R9, 0xffff, RZ, 0xc0, !PT ;  /* 0x0000ffff09097812 */ /* 0x000fe400078ec0ff */
[----:B------:R-:W-:Y:S02]  /*11c3b0*/  PRMT R24, R15, 0x3340, R24 ;  /* 0x000033400f187816 */ /* 0x000fe40000000018 */
[----:B------:R-:W-:-:S03]  /*11c3c0*/  PRMT R15, R8, 0x3340, R9 ;  /* 0x00003340080f7816 */ /* 0x000fc60000000009 */
[----:B------:R-:W-:Y:S01]  /*11c3d0*/  STL [R1+0x5848], R24 ;  /* 0x0058481801007387 */ /* 0x000fe20000100800 */
[----:B------:R-:W-:Y:S02]  /*11c3e0*/  LOP3.LUT R9, R22, 0xffff, RZ, 0xc0, !PT ;  /* 0x0000ffff16097812 */ /* 0x000fe400078ec0ff */
[----:B------:R-:W-:Y:S01]  /*11c3f0*/  LOP3.LUT R8, R23, 0xffff, RZ, 0xc0, !PT ;  /* 0x0000ffff17087812 */ /* 0x000fe200078ec0ff */
[----:B------:R2:W-:Y:S03]  /*11c400*/  STL [R1+0x798], R15 ;  /* 0x0007980f01007387 */ /* 0x0005e60000100800 */
[----:B------:R-:W-:Y:S02]  /*11c410*/  PRMT R23, R8, 0x3340, R0 ;  /* 0x0000334008177816 */ /* 0x000fe40000000000 */
[----:B--2---:R-:W-:Y:S02]  /*11c420*/  LOP3.LUT R15, R19, 0xffff, RZ, 0xc0, !PT ;  /* 0x0000ffff130f7812 */ /* 0x004fe400078ec0ff */
[----:B------:R-:W2:Y:S02]  /*11c430*/  LDL.LU R19, [R1+0x78] ;  /* 0x0000780001137983 */ /* 0x000ea40000300800 */
[----:B------:R-:W-:-:S04]  /*11c440*/  PRMT R22, R9, 0x3340, R15 ;  /* 0x0000334009167816 */ /* 0x000fc8000000000f */
[----:B------:R-:W-:Y:S02]  /*11c450*/  PRMT R24, R22, 0x5410, R23 ;  /* 0x0000541016187816 */ /* 0x000fe40000000017 */
[----:B------:R-:W-:Y:S01]  /*11c460*/  IADD3 R22, P6, PT, R16, R11, RZ ;  /* 0x0000000b10167210 */ /* 0x000fe20007fde0ff */
[----:B------:R-:W-:Y:S04]  /*11c470*/  STL.64 [R1+0x5b48], R10 ;  /* 0x005b480a01007387 */ /* 0x000fe80000100a00 */
[----:B------:R-:W-:Y:S01]  /*11c480*/  STL [R1+0xab8], R24 ;  /* 0x000ab81801007387 */ /* 0x000fe20000100800 */
[----:B---3--:R-:W-:-:S05]  /*11c490*/  IMAD.X R23, R28, 0x1, R12, P6 ;  /* 0x000000011c177824 */ /* 0x008fca00030e060c */
[----:B------:R0:W-:Y:S04]  /*11c4a0*/  STL.64 [R1+0xb00], R22 ;  /* 0x000b001601007387 */ /* 0x0001e80000100a00 */
[----:B0-----:R-:W3:Y:S01]  /*11c4b0*/  LDL.LU.64 R22, [R1+0x5b68] ;  /* 0x005b680001167983 */ /* 0x001ee20000300a00 */
[----:B------:R-:W-:-:S03]  /*11c4c0*/  IADD3 R10, P6, PT, R16, R13, RZ ;  /* 0x0000000d100a7210 */ /* 0x000fc60007fde0ff */
[----:B------:R-:W2:Y:S02]  /*11c4d0*/  LDL.LU R16, [R1+0x5b60] ;  /* 0x005b600001107983 */ /* 0x000ea40000300800 */
[----:B------:R-:W-:Y:S01]  /*11c4e0*/  IMAD.X R11, R28, 0x1, R14, P6 ;  /* 0x000000011c0b7824 */ /* 0x000fe200030e060e */
[----:B------:R-:W-:-:S04]  /*11c4f0*/  SHF.R.U32.HI R9, RZ, 0x8, R9 ;  /* 0x00000008ff097819 */ /* 0x000fc80000011609 */
[----:B------:R0:W-:Y:S01]  /*11c500*/  STL.64 [R1+0xb10], R10 ;  /* 0x000b100a01007387 */ /* 0x0001e20000100a00 */
[----:B------:R-:W-:Y:S02]  /*11c510*/  LOP3.LUT R9, R9, 0xffff, RZ, 0xc0, !PT ;  /* 0x0000ffff09097812 */ /* 0x000fe400078ec0ff */
[----:B0-----:R-:W-:-:S04]  /*11c520*/  SHF.R.U32.HI R10, RZ, 0x8, R15 ;  /* 0x00000008ff0a7819 */ /* 0x001fc8000001160f */
[----:B------:R-:W-:-:S04]  /*11c530*/  LOP3.LUT R10, R10, 0xffff, RZ, 0xc0, !PT ;  /* 0x0000ffff0a0a7812 */ /* 0x000fc800078ec0ff */
[----:B------:R-:W-:Y:S02]  /*11c540*/  PRMT R10, R9, 0x3340, R10 ;  /* 0x00003340090a7816 */ /* 0x000fe4000000000a */
[----:B------:R-:W-:Y:S02]  /*11c550*/  SHF.R.U32.HI R9, RZ, 0x8, R8 ;  /* 0x00000008ff097819 */ /* 0x000fe40000011608 */
[----:B------:R-:W-:Y:S02]  /*11c560*/  SHF.R.U32.HI R8, RZ, 0x8, R25 ;  /* 0x00000008ff087819 */ /* 0x000fe40000011619 */
[----:B------:R-:W-:Y:S02]  /*11c570*/  LOP3.LUT R9, R9, 0xffff, RZ, 0xc0, !PT ;  /* 0x0000ffff09097812 */ /* 0x000fe400078ec0ff */
[----:B------:R-:W-:Y:S01]  /*11c580*/  LOP3.LUT R8, R8, 0xffff, RZ, 0xc0, !PT ;  /* 0x0000ffff08087812 */ /* 0x000fe200078ec0ff */
[----:B------:R0:W-:Y:S02]  /*11c590*/  STL [R1+0x2f8], R10 ;  /* 0x0002f80a01007387 */ /* 0x0001e40000100800 */
[----:B0-----:R-:W-:-:S02]  /*11c5a0*/  PRMT R10, R9, 0x3340, R0 ;  /* 0x00003340090a7816 */ /* 0x001fc40000000000 */
[----:B------:R-:W-:-:S03]  /*11c5b0*/  PRMT R9, R8, 0x3340, R0 ;  /* 0x0000334008097816 */ /* 0x000fc60000000000 */
[----:B------:R0:W-:Y:S04]  /*11c5c0*/  STL [R1+0xe4], R10 ;  /* 0x0000e40a01007387 */ /* 0x0001e80000100800 */
[----:B------:R1:W-:Y:S01]  /*11c5d0*/  STL [R1+0xd4], R9 ;  /* 0x0000d40901007387 */ /* 0x0003e20000100800 */
[----:B---3--:R-:W-:-:S03]  /*11c5e0*/  LOP3.LUT R11, R22, 0xffff, RZ, 0xc0, !PT ;  /* 0x0000ffff160b7812 */ /* 0x008fc600078ec0ff */
[----:B------:R-:W3:Y:S01]  /*11c5f0*/  LDL.LU R22, [R1+0x5b5c] ;  /* 0x005b5c0001167983 */ /* 0x000ee20000300800 */
[----:B----4-:R-:W-:Y:S02]  /*11c600*/  LOP3.LUT R15, R29, 0xffff, RZ, 0xc0, !PT ;  /* 0x0000ffff1d0f7812 */ /* 0x010fe400078ec0ff */
[----:B------:R-:W-:Y:S01]  /*11c610*/  LOP3.LUT R8, R21, 0xffff, RZ, 0xc0, !PT ;  /* 0x0000ffff15087812 */ /* 0x000fe200078ec0ff */
[----:B------:R-:W4:Y:S01]  /*11c620*/  LDL.LU R26, [R1+0x33c] ;  /* 0x00033c00011a7983 */ /* 0x000f220000300800 */
[----:B--2---:R-:W-:Y:S02]  /*11c630*/  LOP3.LUT R16, R16, 0xffff, RZ, 0xc0, !PT ;  /* 0x0000ffff10107812 */ /* 0x004fe400078ec0ff */
[----:B0-----:R-:W-:Y:S01]  /*11c640*/  LOP3.LUT R10, R20, 0xffff, RZ, 0xc0, !PT ;  /* 0x0000ffff140a7812 */ /* 0x001fe200078ec0ff */
[----:B------:R-:W2:Y:S01]  /*11c650*/  LDL.LU R25, [R1+0x2c8] ;  /* 0x0002c80001197983 */ /* 0x000ea20000300800 */
[----:B-1----:R-:W-:Y:S02]  /*11c660*/  LOP3.LUT R9, R17, 0xffff, RZ, 0xc0, !PT ;  /* 0x0000ffff11097812 */ /* 0x002fe400078ec0ff */
[----:B------:R-:W-:-:S02]  /*11c670*/  PRMT R20, R8, 0x3340, R0 ;  /* 0x0000334008147816 */ /* 0x000fc40000000000 */
[----:B------:R-:W-:-:S04]  /*11c680*/  PRMT R17, R15, 0x3340, R16 ;  /* 0x000033400f117816 */ /* 0x000fc80000000010 */
[----:B------:R-:W-:Y:S02]  /*11c690*/  PRMT R17, R17, 0x5410, R20 ;  /* 0x0000541011117816 */ /* 0x000fe40000000014 */
[----:B------:R-:W-:-:S03]  /*11c6a0*/  PRMT R20, R9, 0x3340, R0 ;  /* 0x0000334009147816 */ /* 0x000fc60000000000 */
[----:B------:R0:W-:Y:S01]  /*11c6b0*/  STL [R1+0xad4], R17 ;  /* 0x000ad41101007387 */ /* 0x0001e20000100800 */
[----:B------:R-:W-:Y:S02]  /*11c6c0*/  SHF.R.U32.HI R15, RZ, 0x8, R15 ;  /* 0x00000008ff0f7819 */ /* 0x000fe4000001160f */
[----:B------:R-:W-:Y:S02]  /*11c6d0*/  SHF.R.U32.HI R16, RZ, 0x8, R16 ;  /* 0x00000008ff107819 */ /* 0x000fe40000011610 */
[--C-:B0-----:R-:W-:Y:S02]  /*11c6e0*/  PRMT R17, R10, 0x3340, R11.reuse ;  /* 0x000033400a117816 */ /* 0x101fe4000000000b */
[----:B------:R-:W-:Y:S02]  /*11c6f0*/  SHF.R.U32.HI R10, RZ, 0x8, R10 ;  /* 0x00000008ff0a7819 */ /* 0x000fe4000001160a */
[----:B------:R-:W-:Y:S02]  /*11c700*/  PRMT R24, R17, 0x5410, R20 ;  /* 0x0000541011187816 */ /* 0x000fe40000000014 */
[----:B------:R-:W-:-:S02]  /*11c710*/  SHF.R.U32.HI R11, RZ, 0x8, R11 ;  /* 0x00000008ff0b7819 */ /* 0x000fc4000001160b */
[----:B------:R-:W-:Y:S02]  /*11c720*/  SHF.R.S32.HI R17, RZ, 0x1f, R19 ;  /* 0x0000001fff117819 */ /* 0x000fe40000011413 */
[----:B------:R-:W-:Y:S02]  /*11c730*/  IADD3 R20, P6, PT, R19, R4, RZ ;  /* 0x0000000413147210 */ /* 0x000fe40007fde0ff */
[----:B------:R-:W-:Y:S02]  /*11c740*/  LOP3.LUT R10, R10, 0xffff, RZ, 0xc0, !PT ;  /* 0x0000ffff0a0a7812 */ /* 0x000fe400078ec0ff */
[----:B------:R-:W-:Y:S01]  /*11c750*/  LOP3.LUT R11, R11, 0xffff, RZ, 0xc0, !PT ;  /* 0x0000ffff0b0b7812 */ /* 0x000fe200078ec0ff */
[----:B------:R-:W-:Y:S01]  /*11c760*/  IMAD.X R21, R17, 0x1, R23, P6 ;  /* 0x0000000111157824 */ /* 0x000fe200030e0617 */
[----:B------:R-:W-:Y:S02]  /*11c770*/  LOP3.LUT R15, R15, 0xffff, RZ, 0xc0, !PT ;  /* 0x0000ffff0f0f7812 */ /* 0x000fe400078ec0ff */
[----:B------:R-:W-:-:S02]  /*11c780*/  LOP3.LUT R16, R16, 0xffff, RZ, 0xc0, !PT ;  /* 0x0000ffff10107812 */ /* 0x000fc400078ec0ff */
[----:B------:R-:W-:Y:S01]  /*11c790*/  PRMT R23, R10, 0x3340, R11 ;  /* 0x000033400a177816 */ /* 0x000fe2000000000b */
[----:B------:R-:W-:Y:S01]  /*11c7a0*/  STL [R1+0xad0], R24 ;  /* 0x000ad01801007387 */ /* 0x000fe20000100800 */
[----:B------:R-:W-:Y:S02]  /*11c7b0*/  PRMT R15, R15, 0x3340, R16 ;  /* 0x000033400f0f7816 */ /* 0x000fe40000000010 */
[----:B------:R-:W-:Y:S01]  /*11c7c0*/  IADD3 R10, P6, PT, R19, R3, RZ ;  /* 0x00000003130a7210 */ /* 0x000fe20007fde0ff */
[----:B------:R0:W-:Y:S01]  /*11c7d0*/  STL.64 [R1+0xab0], R20 ;  /* 0x000ab01401007387 */ /* 0x0001e20000100a00 */
[----:B------:R-:W-:Y:S02]  /*11c7e0*/  SHF.R.U32.HI R9, RZ, 0x8, R9 ;  /* 0x00000008ff097819 */ /* 0x000fe40000011609 */
[----:B------:R-:W-:Y:S01]  /*11c7f0*/  SHF.R.U32.HI R8, RZ, 0x8, R8 ;  /* 0x00000008ff087819 */ /* 0x000fe20000011608 */
[----:B------:R-:W2:Y:S01]  /*11c800*/  LDL.LU R28, [R1+0x348] ;  /* 0x00034800011c7983 */ /* 0x000ea20000300800 */
[----:B------:R-:W-:-:S03]  /*11c810*/  IMAD.X R11, R17, 0x1, R2, P6 ;  /* 0x00000001110b7824 */ /* 0x000fc600030e0602 */
[----:B------:R-:W2:Y:S01]  /*11c820*/  LDL.LU R29, [R1+0x27c] ;  /* 0x00027c00011d7983 */ /* 0x000ea20000300800 */
[----:B------:R-:W-:-:S03]  /*11c830*/  LOP3.LUT R9, R9, 0xffff, RZ, 0xc0, !PT ;  /* 0x0000ffff09097812 */ /* 0x000fc600078ec0ff */
[----:B------:R-:W-:Y:S01]  /*11c840*/  STL [R1+0x2f4], R15 ;  /* 0x0002f40f01007387 */ /* 0x000fe20000100800 */
[----:B------:R-:W-:-:S03]  /*11c850*/  LOP3.LUT R8, R8, 0xffff, RZ, 0xc0, !PT ;  /* 0x0000ffff08087812 */ /* 0x000fc600078ec0ff */
[----:B0-----:R-:W2:Y:S04]  /*11c860*/  LDL.LU R21, [R1+0x2cc] ;  /* 0x0002cc0001157983 */ /* 0x001ea80000300800 */
[----:B------:R-:W2:Y:S04]  /*11c870*/  LDL.LU R20, [R1+0x2dc] ;  /* 0x0002dc0001147983 */ /* 0x000ea80000300800 */
[----:B------:R-:W2:Y:S04]  /*11c880*/  LDL.LU R16, [R1+0x258] ;  /* 0x0002580001107983 */ /* 0x000ea80000300800 */
[----:B------:R-:W-:Y:S04]  /*11c890*/  STL [R1+0x5a64], R23 ;  /* 0x005a641701007387 */ /* 0x000fe80000100800 */
[----:B------:R0:W-:Y:S02]  /*11c8a0*/  STL.64 [R1+0xad8], R10 ;  /* 0x000ad80a01007387 */ /* 0x0001e40000100a00 */
[----:B0-----:R-:W-:-:S02]  /*11c8b0*/  PRMT R11, R9, 0x3340, R0 ;  /* 0x00003340090b7816 */ /* 0x001fc40000000000 */
[----:B------:R-:W-:-:S03]  /*11c8c0*/  PRMT R10, R8, 0x3340, R0 ;  /* 0x00003340080a7816 */ /* 0x000fc60000000000 */
[----:B------:R-:W-:Y:S04]  /*11c8d0*/  STL [R1+0xdc], R11 ;  /* 0x0000dc0b01007387 */ /* 0x000fe80000100800 */
[----:B------:R2:W-:Y:S01]  /*11c8e0*/  STL [R1+0x14c], R10 ;  /* 0x00014c0a01007387 */ /* 0x0005e20000100800 */
[----:B---3--:R-:W-:-:S03]  /*11c8f0*/  LOP3.LUT R8, R22, 0xffff, RZ, 0xc0, !PT ;  /* 0x0000ffff16087812 */ /* 0x008fc600078ec0ff */
[----:B------:R-:W3:Y:S01]  /*11c900*/  LDL.LU R22, [R1+0x5b58] ;  /* 0x005b580001167983 */ /* 0x000ee20000300800 */
[----:B----4-:R-:W-:Y:S02]  /*11c910*/  LOP3.LUT R9, R26, 0xffff, RZ, 0xc0, !PT ;  /* 0x0000ffff1a097812 */ /* 0x010fe400078ec0ff */
[----:B--2---:R-:W-:Y:S02]  /*11c920*/  LOP3.LUT R10, R25, 0xffff, RZ, 0xc0, !PT ;  /* 0x0000ffff190a7812 */ /* 0x004fe400078ec0ff */
[----:B------:R-:W-:Y:S02]  /*11c930*/  PRMT R15, R8, 0x3340, R0 ;  /* 0x00003340080f7816 */ /* 0x000fe40000000000 */
[----:B------:R-:W-:Y:S02]  /*11c940*/  PRMT R11, R9, 0x3340, R10 ;  /* 0x00003340090b7816 */ /* 0x000fe4000000000a */
[----:B------:R-:W-:Y:S02]  /*11c950*/  IADD3 R24, P6, PT, R19, R0, RZ ;  /* 0x0000000013187210 */ /* 0x000fe40007fde0ff */
[----:B------:R-:W-:-:S02]  /*11c960*/  SHF.R.U32.HI R9, RZ, 0x8, R9 ;  /* 0x00000008ff097819 */ /* 0x000fc40000011609 */
[----:B------:R-:W-:Y:S02]  /*11c970*/  SHF.R.U32.HI R10, RZ, 0x8, R10 ;  /* 0x00000008ff0a7819 */ /* 0x000fe4000001160a */
[----:B------:R-:W-:Y:S01]  /*11c980*/  SHF.R.U32.HI R8, RZ, 0x8, R8 ;  /* 0x00000008ff087819 */ /* 0x000fe20000011608 */
[----:B------:R-:W-:Y:S01]  /*11c990*/  IMAD.X R25, R17, 0x1, R27, P6 ;  /* 0x0000000111197824 */ /* 0x000fe200030e061b */
[----:B------:R-:W-:Y:S02]  /*11c9a0*/  PRMT R11, R11, 0x5410, R15 ;  /* 0x000054100b0b7816 */ /* 0x000fe4000000000f */
[----:B------:R-:W-:Y:S02]  /*11c9b0*/  LOP3.LUT R9, R9, 0xffff, RZ, 0xc0, !PT ;  /* 0x0000ffff09097812 */ /* 0x000fe400078ec0ff */
[----:B------:R-:W-:Y:S02]  /*11c9c0*/  LOP3.LUT R10, R10, 0xffff, RZ, 0xc0, !PT ;  /* 0x0000ffff0a0a7812 */ /* 0x000fe400078ec0ff */
[----:B------:R-:W-:Y:S01]  /*11c9d0*/  LOP3.LUT R8, R8, 0xffff, RZ, 0xc0, !PT ;  /* 0x0000ffff08087812 */ /* 0x000fe200078ec0ff */
[----:B------:R-:W-:Y:S01]  /*11c9e0*/  STL [R1+0xb60], R11 ;  /* 0x000b600b01007387 */ /* 0x000fe20000100800 */
[----:B------:R-:W-:-:S02]  /*11c9f0*/  PRMT R9, R9, 0x3340, R10 ;  /* 0x0000334009097816 */ /* 0x000fc4000000000a */
[----:B------:R-:W-:Y:S01]  /*11ca00*/  PRMT R8, R8, 0x3340, R0 ;  /* 0x0000334008087816 */ /* 0x000fe20000000000 */
[----:B------:R0:W-:Y:S04]  /*11ca10*/  STL.64 [R1+0xaa0], R24 ;  /* 0x000aa01801007387 */ /* 0x0001e80000100a00 */
[----:B------:R1:W-:Y:S04]  /*11ca20*/  STL [R1+0x2e0], R9 ;  /* 0x0002e00901007387 */ /* 0x0003e80000100800 */
[----:B------:R2:W-:Y:S01]  /*11ca30*/  STL [R1+0xec], R8 ;  /* 0x0000ec0801007387 */ /* 0x0005e20000100800 */
[----:B0-----:R-:W-:-:S02]  /*11ca40*/  LOP3.LUT R25, R28, 0xffff, RZ, 0xc0, !PT ;  /* 0x0000ffff1c197812 */ /* 0x001fc400078ec0ff */
[----:B------:R-:W-:-:S04]  /*11ca50*/  LOP3.LUT R23, R29, 0xffff, RZ, 0xc0, !PT ;  /* 0x0000ffff1d177812 */ /* 0x000fc800078ec0ff */
[----:B-1----:R-:W-:Y:S02]  /*11ca60*/  PRMT R9, R23, 0x3340, R0 ;  /* 0x0000334017097816 */ /* 0x002fe40000000000 */
[----:B------:R-:W-:-:S04]  /*11ca70*/  LOP3.LUT R26, R21, 0xffff, RZ, 0xc0, !PT ;  /* 0x0000ffff151a7812 */ /* 0x000fc800078ec0ff */
[----:B--2---:R-:W-:Y:S02]  /*11ca80*/  PRMT R8, R25, 0x3340, R26 ;  /* 0x0000334019087816 */ /* 0x004fe4000000001a */
[----:B------:R-:W-:Y:S02]  /*11ca90*/  LOP3.LUT R10, R20, 0xffff, RZ, 0xc0, !PT ;  /* 0x0000ffff140a7812 */ /* 0x000fe400078ec0ff */
[----:B------:R-:W2:Y:S01]  /*11caa0*/  LDL.LU R20, [R1+0x2ec] ;  /* 0x0002ec0001147983 */ /* 0x000ea20000300800 */
[----:B------:R-:W-:Y:S02]  /*11cab0*/  PRMT R8, R8, 0x5410, R9 ;  /* 0x0000541008087816 */ /* 0x000fe40000000009 */
[----:B------:R-:W-:Y:S01]  /*11cac0*/  LOP3.LUT R24, R16, 0xffff, RZ, 0xc0, !PT ;  /* 0x0000ffff10187812 */ /* 0x000fe200078ec0ff */
[----:B------:R-:W4:Y:S04]  /*11cad0*/  LDL.LU R21, [R1+0x25c] ;  /* 0x00025c0001157983 */ /* 0x000f280000300800 */
[----:B------:R-:W2:Y:S01]  /*11cae0*/  LDL.LU R16, [R1+0x2ac] ;  /* 0x0002ac0001107983 */ /* 0x000ea20000300800 */
[----:B------:R-:W-:-:S03]  /*11caf0*/  PRMT R9, R24, 0x3340, R0 ;  /* 0x0000334018097816 */ /* 0x000fc60000000000 */
[----:B------:R-:W2:Y:S04]  /*11cb00*/  LDL.LU R15, [R1+0x204] ;  /* 0x00020400010f7983 */ /* 0x000ea80000300800 */
[----:B------:R-:W2:Y:S04]  /*11cb10*/  LDL.LU R29, [R1+0xb8] ;  /* 0x0000b800011d7983 */ /* 0x000ea80000300800 */
[----:B------:R0:W-:Y:S01]  /*11cb20*/  STL [R1+0xaec], R8 ;  /* 0x000aec0801007387 */ /* 0x0001e20000100800 */
[----:B---3--:R-:W-:-:S04]  /*11cb30*/  LOP3.LUT R11, R22, 0xffff, RZ, 0xc0, !PT ;  /* 0x0000ffff160b7812 */ /* 0x008fc800078ec0ff */
[----:B0-----:R-:W-:-:S04]  /*11cb40*/  PRMT R8, R10, 0x3340, R11 ;  /* 0x000033400a087816 */ /* 0x001fc8000000000b */
[----:B------:R-:W-:Y:S02]  /*11cb50*/  PRMT R22, R8, 0x5410, R9 ;  /* 0x0000541008167816 */ /* 0x000fe40000000009 */
[----:B------:R-:W-:-:S05]  /*11cb60*/  IADD3 R8, P6, PT, R19, R5, RZ ;  /* 0x0000000513087210 */ /* 0x000fca0007fde0ff */
[----:B------:R-:W-:Y:S01]  /*11cb70*/  IMAD.X R9, R17, 0x1, R6, P6 ;  /* 0x0000000111097824 */ /* 0x000fe200030e0606 */
[----:B------:R0:W-:Y:S04]  /*11cb80*/  STL [R1+0x5928], R22 ;  /* 0x0059281601007387 */ /* 0x0001e80000100800 */
[----:B0-----:R-:W3:Y:S04]  /*11cb90*/  LDL.LU R22, [R1+0x12c] ;  /* 0x00012c0001167983 */ /* 0x001ee80000300800 */
[----:B------:R0:W-:Y:S04]  /*11cba0*/  STL.64 [R1+0xac8], R8 ;  /* 0x000ac80801007387 */ /* 0x0001e80000100a00 */
[----:B0-----:R-:W2:Y:S01]  /*11cbb0*/  LDL.LU.64 R8, [R1+0x5b50] ;  /* 0x005b500001087983 */ /* 0x001ea20000300a00 */
[----:B------:R-:W-:-:S02]  /*11cbc0*/  SHF.R.U32.HI R25, RZ, 0x8, R25 ;  /* 0x00000008ff197819 */ /* 0x000fc40000011619 */
[----:B------:R-:W-:Y:S02]  /*11cbd0*/  SHF.R.U32.HI R26, RZ, 0x8, R26 ;  /* 0x00000008ff1a7819 */ /* 0x000fe4000001161a */
[----:B------:R-:W-:Y:S02]  /*11cbe0*/  SHF.R.U32.HI R10, RZ, 0x8, R10 ;  /* 0x00000008ff0a7819 */ /* 0x000fe4000001160a */
[----:B------:R-:W-:Y:S02]  /*11cbf0*/  SHF.R.U32.HI R11, RZ, 0x8, R11 ;  /* 0x00000008ff0b7819 */ /* 0x000fe4000001160b */
[----:B------:R-:W-:Y:S02]  /*11cc00*/  LOP3.LUT R25, R25, 0xffff, RZ, 0xc0, !PT ;  /* 0x0000ffff19197812 */ /* 0x000fe400078ec0ff */
[----:B------:R-:W-:Y:S02]  /*11cc10*/  LOP3.LUT R26, R26, 0xffff, RZ, 0xc0, !PT ;  /* 0x0000ffff1a1a7812 */ /* 0x000fe400078ec0ff */
[----:B------:R-:W-:-:S02]  /*11cc20*/  LOP3.LUT R10, R10, 0xffff, RZ, 0xc0, !PT ;  /* 0x0000ffff0a0a7812 */ /* 0x000fc400078ec0ff */
[----:B------:R-:W-:Y:S02]  /*11cc30*/  LOP3.LUT R11, R11, 0xffff, RZ, 0xc0, !PT ;  /* 0x0000ffff0b0b7812 */ /* 0x000fe400078ec0ff */
[----:B------:R-:W-:Y:S02]  /*11cc40*/  PRMT R26, R25, 0x3340, R26 ;  /* 0x00003340191a7816 */ /* 0x000fe4000000001a */
[----:B------:R-:W-:Y:S02]  /*11cc50*/  PRMT R25, R10, 0x3340, R11 ;  /* 0x000033400a197816 */ /* 0x000fe4000000000b */
[----:B------:R-:W-:Y:S01]  /*11cc60*/  IADD3 R10, P6, PT, R19, R7, RZ ;  /* 0x00000007130a7210 */ /* 0x000fe20007fde0ff */
[----:B------:R-:W-:Y:S04]  /*11cc70*/  STL [R1+0x2d0], R26 ;  /* 0x0002d01a01007387 */ /* 0x000fe80000100800 */
[----:B------:R-:W-:Y:S01]  /*11cc80*/  STL [R1+0x2c8], R25 ;  /* 0x0002c81901007387 */ /* 0x000fe20000100800 */
[----:B------:R-:W-:-:S02]  /*11cc90*/  SHF.R.U32.HI R24, RZ, 0x8, R24 ;  /* 0x00000008ff187819 */ /* 0x000fc40000011618 */
[----:B------:R-:W-:Y:S02]  /*11cca0*/  SHF.R.U32.HI R23, RZ, 0x8, R23 ;  /* 0x00000008ff177819 */ /* 0x000fe40000011617 */
[----:B------:R-:W-:Y:S02]  /*11ccb0*/  LOP3.LUT R24, R24, 0xffff, RZ, 0xc0, !PT ;  /* 0x0000ffff18187812 */ /* 0x000fe400078ec0ff */
[----:B------:R-:W-:Y:S02]  /*11ccc0*/  LOP3.LUT R23, R23, 0xffff, RZ, 0xc0, !PT ;  /* 0x0000ffff17177812 */ /* 0x000fe400078ec0ff */
[--C-:B------:R-:W-:Y:S02]  /*11ccd0*/  PRMT R24, R24, 0x3340, R0.reuse ;  /* 0x0000334018187816 */ /* 0x100fe40000000000 */
[----:B------:R-:W-:Y:S01]  /*11cce0*/  PRMT R23, R23, 0x3340, R0 ;  /* 0x0000334017177816 */ /* 0x000fe20000000000 */
[----:B--2---:R-:W-:-:S05]  /*11ccf0*/  IMAD.X R11, R17, 0x1, R8, P6 ;  /* 0x00000001110b7824 */ /* 0x004fca00030e0608 */
[----:B------:R0:W-:Y:S04]  /*11cd00*/  STL.64 [R1+0xaf8], R10 ;  /* 0x000af80a01007387 */ /* 0x0001e80000100a00 */
[----:B0-----:R-:W2:Y:S01]  /*11cd10*/  LDL.LU.64 R10, [R1+0x5b48] ;  /* 0x005b4800010a7983 */ /* 0x001ea20000300a00 */
[----:B----4-:R-:W-:-:S03]  /*11cd20*/  LOP3.LUT R25, R21, 0xffff, RZ, 0xc0, !PT ;  /* 0x0000ffff15197812 */ /* 0x010fc600078ec0ff */
[----:B------:R-:W-:Y:S01]  /*11cd30*/  STL [R1+0x100], R24 ;  /* 0x0001001801007387 */ /* 0x000fe20000100800 */
[----:B------:R-:W-:-:S03]  /*11cd40*/  LOP3.LUT R21, R16, 0xffff, RZ, 0xc0, !PT ;  /* 0x0000ffff10157812 */ /* 0x000fc600078ec0ff */
[----:B------:R0:W-:Y:S04]  /*11cd50*/  STL [R1+0xf4], R23 ;  /* 0x0000f41701007387 */ /* 0x0001e80000100800 */
[----:B------:R-:W4:Y:S04]  /*11cd60*/  LDL.LU R26, [R1+0x208] ;  /* 0x00020800011a7983 */ /* 0x000f280000300800 */
[----:B------:R-:W4:Y:S04]  /*11cd70*/  LDL.LU R28, [R1+0xc0] ;  /* 0x0000c000011c7983 */ /* 0x000f280000300800 */
[----:B------:R-:W4:Y:S01]  /*11cd80*/  LDL.LU R16, [R1+0x124] ;  /* 0x0001240001107983 */ /* 0x000f220000300800 */
[----:B------:R-:W-:-:S02]  /*11cd90*/  LOP3.LUT R20, R20, 0xffff, RZ, 0xc0, !PT ;  /* 0x0000ffff14147812 */ /* 0x000fc400078ec0ff */
[----:B0-----:R-:W-:Y:S02]  /*11cda0*/  LOP3.LUT R23, R15, 0xffff, RZ, 0xc0, !PT ;  /* 0x0000ffff0f177812 */ /* 0x001fe400078ec0ff */
[----:B------:R-:W-:Y:S02]  /*11cdb0*/  LOP3.LUT R15, R29, 0xffff, RZ, 0xc0, !PT ;  /* 0x0000ffff1d0f7812 */ /* 0x000fe400078ec0ff */
[----:B------:R-:W-:Y:S02]  /*11cdc0*/  PRMT R29, R25, 0x3340, R0 ;  /* 0x00003340191d7816 */ /* 0x000fe40000000000 */
[----:B------:R-:W-:Y:S02]  /*11cdd0*/  PRMT R24, R20, 0x3340, R21 ;  /* 0x0000334014187816 */ /* 0x000fe40000000015 */
[----:B---3--:R-:W-:Y:S01]  /*11cde0*/  LOP3.LUT R22, R22, 0xffff, RZ, 0xc0, !PT ;  /* 0x0000ffff16167812 */ /* 0x008fe200078ec0ff */
[----:B------:R0:W-:Y:S01]  /*11cdf0*/  STL [R1+0x5ac0], R25 ;  /* 0x005ac01901007387 */ /* 0x0001e20000100800 */
[----:B------:R-:W-:-:S02]  /*11ce00*/  PRMT R29, R24, 0x5410, R29 ;  /* 0x00005410181d7816 */ /* 0x000fc4000000001d */
[----:B------:R-:W-:-:S03]  /*11ce10*/  PRMT R24, R23, 0x3340, R22 ;  /* 0x0000334017187816 */ /* 0x000fc60000000016 */
[----:B------:R1:W-:Y:S01]  /*11ce20*/  STL [R1+0x1614], R29 ;  /* 0x0016141d01007387 */ /* 0x0003e20000100800 */
[----:B0-----:R-:W-:Y:S02]  /*11ce30*/  PRMT R25, R15, 0x3340, R0 ;  /* 0x000033400f197816 */ /* 0x001fe40000000000 */
[----:B------:R-:W-:Y:S02]  /*11ce40*/  SHF.R.U32.HI R21, RZ, 0x8, R21 ;  /* 0x00000008ff157819 */ /* 0x000fe40000011615 */
[----:B-1----:R-:W-:Y:S02]  /*11ce50*/  PRMT R29, R24, 0x5410, R25 ;  /* 0x00005410181d7816 */ /* 0x002fe40000000019 */
[----:B------:R-:W-:Y:S02]  /*11ce60*/  IADD3 R24, P6, PT, R19, R9, RZ ;  /* 0x0000000913187210 */ /* 0x000fe40007fde0ff */
[----:B------:R-:W-:Y:S02]  /*11ce70*/  SHF.R.U32.HI R20, RZ, 0x8, R20 ;  /* 0x00000008ff147819 */ /* 0x000fe40000011614 */
[----:B------:R-:W-:-:S02]  /*11ce80*/  LOP3.LUT R21, R21, 0xffff, RZ, 0xc0, !PT ;  /* 0x0000ffff15157812 */ /* 0x000fc400078ec0ff */
[----:B------:R-:W-:Y:S01]  /*11ce90*/  LOP3.LUT R20, R20, 0xffff, RZ, 0xc0, !PT ;  /* 0x0000ffff14147812 */ /* 0x000fe200078ec0ff */
[----:B------:R-:W-:Y:S04]  /*11cea0*/  STL.64 [R1+0x5b30], R8 ;  /* 0x005b300801007387 */ /* 0x000fe80000100a00 */
[----:B------:R0:W-:Y:S02]  /*11ceb0*/  STL [R1+0xae4], R29 ;  /* 0x000ae41d01007387 */ /* 0x0001e40000100800 */
[----:B0-----:R-:W-:Y:S02]  /*11cec0*/  PRMT R29, R20, 0x3340, R21 ;  /* 0x00003340141d7816 */ /* 0x001fe40000000015 */
[----:B------:R-:W-:Y:S01]  /*11ced0*/  SHF.R.U32.HI R8, RZ, 0x8, R23 ;  /* 0x00000008ff087819 */ /* 0x000fe20000011617 */
[----:B--2---:R-:W-:-:S05]  /*11cee0*/  IMAD.X R25, R17, 0x1, R10, P6 ;  /* 0x0000000111197824 */ /* 0x004fca00030e060a */
[----:B------:R-:W-:Y:S04]  /*11cef0*/  STL.64 [R1+0xa98], R24 ;  /* 0x000a981801007387 */ /* 0x000fe80000100a00 */
[----:B------:R-:W2:Y:S04]  /*11cf00*/  LDL.LU R21, [R1+0x1d0] ;  /* 0x0001d00001157983 */ /* 0x000ea80000300800 */
[----:B------:R-:W3:Y:S04]  /*11cf10*/  LDL.LU R20, [R1+0x108] ;  /* 0x0001080001147983 */ /* 0x000ee80000300800 */
[----:B------:R-:W3:Y:S04]  /*11cf20*/  LDL R23, [R1+0x4] ;  /* 0x0000040001177983 */ /* 0x000ee80000100800 */
[----:B------:R0:W-:Y:S04]  /*11cf30*/  STL [R1+0x5964], R29 ;  /* 0x0059641d01007387 */ /* 0x0001e80000100800 */
[----:B0-----:R-:W3:Y:S01]  /*11cf40*/  LDL.LU R29, [R1+0x7c] ;  /* 0x00007c00011d7983 */ /* 0x001ee20000300800 */
[----:B------:R-:W-:-:S02]  /*11cf50*/  SHF.R.U32.HI R9, RZ, 0x8, R22 ;  /* 0x00000008ff097819 */ /* 0x000fc40000011616 */
[----:B------:R-:W-:Y:S02]  /*11cf60*/  LOP3.LUT R8, R8, 0xffff, RZ, 0xc0, !PT ;  /* 0x0000ffff08087812 */ /* 0x000fe400078ec0ff */
[----:B------:R-:W-:Y:S02]  /*11cf70*/  LOP3.LUT R9, R9, 0xffff, RZ, 0xc0, !PT ;  /* 0x0000ffff09097812 */ /* 0x000fe400078ec0ff */
[----:B----4-:R-:W-:Y:S02]  /*11cf80*/  LOP3.LUT R16, R16, 0xffff, RZ, 0xc0, !PT ;  /* 0x0000ffff10107812 */ /* 0x010fe400078ec0ff */
[----:B------:R-:W-:Y:S02]  /*11cf90*/  PRMT R22, R8, 0x3340, R9 ;  /* 0x0000334008167816 */ /* 0x000fe40000000009 */
[----:B------:R-:W-:Y:S02]  /*11cfa0*/  LOP3.LUT R9, R26, 0xffff, RZ, 0xc0, !PT ;  /* 0x0000ffff1a097812 */ /* 0x000fe400078ec0ff */
[----:B------:R-:W-:Y:S01]  /*11cfb0*/  LOP3.LUT R8, R28, 0xffff, RZ, 0xc0, !PT ;  /* 0x0000ffff1c087812 */ /* 0x000fe200078ec0ff */
[----:B------:R0:W-:Y:S03]  /*11cfc0*/  STL [R1+0x2b4], R22 ;  /* 0x0002b41601007387 */ /* 0x0001e60000100800 */
[----:B------:R-:W-:-:S02]  /*11cfd0*/  PRMT R24, R8, 0x3340, R0 ;  /* 0x0000334008187816 */ /* 0x000fc40000000000 */
[----:B0-----:R-:W-:-:S04]  /*11cfe0*/  PRMT R22, R9, 0x3340, R16 ;  /* 0x0000334009167816 */ /* 0x001fc80000000010 */
[----:B------:R-:W-:Y:S02]  /*11cff0*/  PRMT R22, R22, 0x5410, R24 ;  /* 0x0000541016167816 */ /* 0x000fe40000000018 */
[----:B------:R-:W-:Y:S01]  /*11d000*/  IADD3 R24, P6, PT, R19, R11, RZ ;  /* 0x0000000b13187210 */ /* 0x000fe20007fde0ff */
[----:B------:R0:W-:Y:S04]  /*11d010*/  STL.64 [R1+0x5b20], R10 ;  /* 0x005b200a01007387 */ /* 0x0001e80000100a00 */
[----:B------:R-:W-:Y:S01]  /*11d020*/  IMAD.X R25, R17, 0x1, R12, P6 ;  /* 0x0000000111197824 */ /* 0x000fe200030e060c */
[----:B0-----:R-:W-:Y:S01]  /*11d030*/  IADD3 R10, P6, PT, R19, R13, RZ ;  /* 0x0000000d130a7210 */ /* 0x001fe20007fde0ff */
[----:B------:R-:W-:Y:S04]  /*11d040*/  STL [R1+0xae0], R22 ;  /* 0x000ae01601007387 */ /* 0x000fe80000100800 */
[----:B------:R-:W-:Y:S01]  /*11d050*/  IMAD.X R11, R17, 0x1, R14, P6 ;  /* 0x00000001110b7824 */ /* 0x000fe200030e060e */
[----:B------:R-:W-:Y:S01]  /*11d060*/  STL.64 [R1+0xaa8], R24 ;  /* 0x000aa81801007387 */ /* 0x000fe20000100a00 */
[----:B------:R-:W-:-:S03]  /*11d070*/  SHF.R.U32.HI R9, RZ, 0x8, R9 ;  /* 0x00000008ff097819 */ /* 0x000fc60000011609 */
[----:B------:R0:W-:Y:S01]  /*11d080*/  STL.64 [R1+0xa90], R10 ;  /* 0x000a900a01007387 */ /* 0x0001e20000100a00 */
[----:B------:R-:W-:-:S03]  /*11d090*/  LOP3.LUT R9, R9, 0xffff, RZ, 0xc0, !PT ;  /* 0x0000ffff09097812 */ /* 0x000fc600078ec0ff */
[----:B------:R-:W4:Y:S04]  /*11d0a0*/  LDL.LU R19, [R1+0x36c] ;  /* 0x00036c0001137983 */ /* 0x000f280000300800 */
[----:B------:R-:W4:Y:S01]  /*11d0b0*/  LDL.LU R17, [R1+0x288] ;  /* 0x0002880001117983 */ /* 0x000f220000300800 */
[----:B0-----:R-:W-:-:S03]  /*11d0c0*/  SHF.R.U32.HI R10, RZ, 0x8, R16 ;  /* 0x00000008ff0a7819 */ /* 0x001fc60000011610 */
[----:B------:R-:W4:Y:S01]  /*11d0d0*/  LDL.LU R16, [R1+0x2d8] ;  /* 0x0002d80001107983 */ /* 0x000f220000300800 */
[----:B------:R-:W-:-:S04]  /*11d0e0*/  LOP3.LUT R10, R10, 0xffff, RZ, 0xc0, !PT ;  /* 0x0000ffff0a0a7812 */ /* 0x000fc800078ec0ff */
[----:B------:R-:W-:Y:S02]  /*11d0f0*/  PRMT R10, R9, 0x3340, R10 ;  /* 0x00003340090a7816 */ /* 0x000fe4000000000a */
[----:B------:R-:W-:Y:S02]  /*11d100*/  SHF.R.U32.HI R9, RZ, 0x8, R8 ;  /* 0x00000008ff097819 */ /* 0x000fe40000011608 */
[----:B------:R-:W-:Y:S02]  /*11d110*/  SHF.R.U32.HI R8, RZ, 0x8, R15 ;  /* 0x00000008ff087819 */ /* 0x000fe4000001160f */
[----:B------:R-:W-:Y:S02]  /*11d120*/  LOP3.LUT R9, R9, 0xffff, RZ, 0xc0, !PT ;  /* 0x0000ffff09097812 */ /* 0x000fe400078ec0ff */
[----:B------:R-:W-:Y:S01]  /*11d130*/  LOP3.LUT R8, R8, 0xffff, RZ, 0xc0, !PT ;  /* 0x0000ffff08087812 */ /* 0x000fe200078ec0ff */
[----:B------:R0:W-:Y:S01]  /*11d140*/  STL [R1+0x2b0], R10 ;  /* 0x0002b00a01007387 */ /* 0x0001e20000100800 */
[----:B------:R-:W-:-:S05]  /*11d150*/  PRMT R11, R9, 0x3340, R0 ;  /* 0x00003340090b7816 */ /* 0x000fca0000000000 */
[----:B------:R-:W-:Y:S01]  /*11d160*/  STL [R1+0x110], R11 ;  /* 0x0001100b01007387 */ /* 0x000fe20000100800 */
[----:B0-----:R-:W-:Y:S02]  /*11d170*/  PRMT R10, R8, 0x3340, R0 ;  /* 0x00003340080a7816 */ /* 0x001fe40000000000 */
[----:B------:R-:W-:-:S03]  /*11d180*/  LOP3.LUT R8, R18, 0xffff, RZ, 0xc0, !PT ;  /* 0x0000ffff12087812 */ /* 0x000fc600078ec0ff */
[----:B------:R3:W-:Y:S01]  /*11d190*/  STL [R1+0x10c], R10 ;  /* 0x00010c0a01007387 */ /* 0x0007e20000100800 */
[----:B------:R-:W-:Y:S02]  /*11d1a0*/  PRMT R15, R8, 0x3340, R0 ;  /* 0x00003340080f7816 */ /* 0x000fe40000000000 */
[----:B--2---:R-:W-:Y:S02]  /*11d1b0*/  LOP3.LUT R9, R21, 0xffff, RZ, 0xc0, !PT ;  /* 0x0000ffff15097812 */ /* 0x004fe400078ec0ff */
[----:B---3--:R-:W-:-:S04]  /*11d1c0*/  LOP3.LUT R10, R20, 0xffff, RZ, 0xc0, !PT ;  /* 0x0000ffff140a7812 */ /* 0x008fc800078ec0ff */
[----:B------:R-:W-:-:S04]  /*11d1d0*/  PRMT R11, R9, 0x3340, R10 ;  /* 0x00003340090b7816 */ /* 0x000fc8000000000a */
[----:B------:R-:W-:Y:S02]  /*11d1e0*/  PRMT R11, R11, 0x5410, R15 ;  /* 0x000054100b0b7816 */ /* 0x000fe4000000000f */
[----:B------:R-:W-:Y:S02]  /*11d1f0*/  SHF.R.S32.HI R25, RZ, 0x1f, R29 ;  /* 0x0000001fff197819 */ /* 0x000fe4000001141d */
[----:B------:R-:W-:Y:S01]  /*11d200*/  IADD3 R20, P6, PT, R29, R4, RZ ;  /* 0x000000041d147210 */ /* 0x000fe20007fde0ff */
[----:B------:R-:W-:Y:S04]  /*11d210*/  STL [R1+0xb44], R11 ;  /* 0x000b440b01007387 */ /* 0x000fe80000100800 */
[----:B------:R-:W-:-:S05]  /*11d220*/  IMAD.X R21, R25, 0x1, R23, P6 ;  /* 0x0000000119157824 */ /* 0x000fca00030e0617 */
[----:B------:R0:W-:Y:S04]  /*11d230*/  STL.64 [R1+0xa60], R20 ;  /* 0x000a601401007387 */ /* 0x0001e80000100a00 */
[----:B0-----:R-:W2:Y:S01]  /*11d240*/  LDL.LU R21, [R1+0x5b40] ;  /* 0x005b400001157983 */ /* 0x001ea20000300800 */
[----:B------:R-:W-:Y:S02]  /*11d250*/  SHF.R.U32.HI R9, RZ, 0x8, R9 ;  /* 0x00000008ff097819 */ /* 0x000fe40000011609 */
[----:B------:R-:W-:Y:S01]  /*11d260*/  SHF.R.U32.HI R10, RZ, 0x8, R10 ;  /* 0x00000008ff0a7819 */ /* 0x000fe2000001160a */
[----:B------:R-:W3:Y:S01]  /*11d270*/  LDL.LU R26, [R1+0x40] ;  /* 0x00004000011a7983 */ /* 0x000ee20000300800 */
[----:B------:R-:W-:Y:S02]  /*11d280*/  SHF.R.U32.HI R8, RZ, 0x8, R8 ;  /* 0x00000008ff087819 */ /* 0x000fe40000011608 */
[----:B------:R-:W-:Y:S01]  /*11d290*/  LOP3.LUT R9, R9, 0xffff, RZ, 0xc0, !PT ;  /* 0x0000ffff09097812 */ /* 0x000fe200078ec0ff */
[----:B------:R-:W3:Y:S01]  /*11d2a0*/  LDL.LU R28, [R1+0x114] ;  /* 0x00011400011c7983 */ /* 0x000ee20000300800 */
[----:B------:R-:W-:-:S02]  /*11d2b0*/  LOP3.LUT R10, R10, 0xffff, RZ, 0xc0, !PT ;  /* 0x0000ffff0a0a7812 */ /* 0x000fc400078ec0ff */
[----:B------:R-:W-:Y:S01]  /*11d2c0*/  LOP3.LUT R8, R8, 0xffff, RZ, 0xc0, !PT ;  /* 0x0000ffff08087812 */ /* 0x000fe200078ec0ff */
[----:B------:R-:W3:Y:S01]  /*11d2d0*/  LDL.LU R18, [R1+0x374] ;  /* 0x0003740001127983 */ /* 0x000ee20000300800 */
[----:B------:R-:W-:Y:S02]  /*11d2e0*/  PRMT R11, R9, 0x3340, R10 ;  /* 0x00003340090b7816 */ /* 0x000fe4000000000a */
[----:B------:R-:W-:Y:S01]  /*11d2f0*/  PRMT R10, R8, 0x3340, R0 ;  /* 0x00003340080a7816 */ /* 0x000fe20000000000 */
[----:B------:R-:W3:Y:S04]  /*11d300*/  LDL.LU R20, [R1+0x294] ;  /* 0x0002940001147983 */ /* 0x000ee80000300800 */
[----:B------:R-:W-:Y:S04]  /*11d310*/  STL [R1+0x2a4], R11 ;  /* 0x0002a40b01007387 */ /* 0x000fe80000100800 */
[----:B------:R0:W-:Y:S01]  /*11d320*/  STL [R1+0x11c], R10 ;  /* 0x00011c0a01007387 */ /* 0x0001e20000100800 */
[----:B----4-:R-:W-:-:S02]  /*11d330*/  LOP3.LUT R9, R19, 0xffff, RZ, 0xc0, !PT ;  /* 0x0000ffff13097812 */ /* 0x010fc400078ec0ff */
[----:B------:R-:W-:Y:S02]  /*11d340*/  LOP3.LUT R8, R17, 0xffff, RZ, 0xc0, !PT ;  /* 0x0000ffff11087812 */ /* 0x000fe400078ec0ff */
[----:B0-----:R-:W-:-:S04]  /*11d350*/  LOP3.LUT R10, R16, 0xffff, RZ, 0xc0, !PT ;  /* 0x0000ffff100a7812 */ /* 0x001fc800078ec0ff */
[--C-:B------:R-:W-:Y:S02]  /*11d360*/  PRMT R11, R9, 0x3340, R10.reuse ;  /* 0x00003340090b7816 */ /* 0x100fe4000000000a */
[----:B------:R-:W-:Y:S02]  /*11d370*/  SHF.R.U32.HI R9, RZ, 0x8, R9 ;  /* 0x00000008ff097819 */ /* 0x000fe40000011609 */
[----:B------:R-:W-:Y:S02]  /*11d380*/  SHF.R.U32.HI R10, RZ, 0x8, R10 ;  /* 0x00000008ff0a7819 */ /* 0x000fe4000001160a */
[----:B------:R-:W-:Y:S02]  /*11d390*/  PRMT R15, R8, 0x3340, R0 ;  /* 0x00003340080f7816 */ /* 0x000fe40000000000 */
[----:B------:R-:W-:Y:S02]  /*11d3a0*/  IADD3 R16, P6, PT, R29, R3, RZ ;  /* 0x000000031d107210 */ /* 0x000fe40007fde0ff */
[----:B------:R-:W-:-:S02]  /*11d3b0*/  LOP3.LUT R9, R9, 0xffff, RZ, 0xc0, !PT ;  /* 0x0000ffff09097812 */ /* 0x000fc400078ec0ff */
[----:B------:R-:W-:Y:S01]  /*11d3c0*/  LOP3.LUT R10, R10, 0xffff, RZ, 0xc0, !PT ;  /* 0x0000ffff0a0a7812 */ /* 0x000fe200078ec0ff */
[----:B------:R-:W-:Y:S01]  /*11d3d0*/  IMAD.X R17, R25, 0x1, R2, P6 ;  /* 0x0000000119117824 */ /* 0x000fe200030e0602 */
[----:B------:R-:W-:Y:S02]  /*11d3e0*/  PRMT R11, R11, 0x5410, R15 ;  /* 0x000054100b0b7816 */ /* 0x000fe4000000000f */
[----:B------:R-:W-:-:S03]  /*11d3f0*/  PRMT R9, R9, 0x3340, R10 ;  /* 0x0000334009097816 */ /* 0x000fc6000000000a */
[----:B------:R2:W-:Y:S04]  /*11d400*/  STL [R1+0xb40], R11 ;  /* 0x000b400b01007387 */ /* 0x0005e80000100800 */
[----:B------:R0:W-:Y:S04]  /*11d410*/  STL.64 [R1+0xa40], R16 ;  /* 0x000a401001007387 */ /* 0x0001e80000100a00 */
[----:B------:R-:W-:Y:S01]  /*11d420*/  STL [R1+0x298], R9 ;  /* 0x0002980901007387 */ /* 0x000fe20000100800 */
[----:B------:R-:W-:-:S04]  /*11d430*/  SHF.R.U32.HI R8, RZ, 0x8, R8 ;  /* 0x00000008ff087819 */ /* 0x000fc80000011608 */
[----:B------:R-:W-:-:S04]  /*11d440*/  LOP3.LUT R8, R8, 0xffff, RZ, 0xc0, !PT ;  /* 0x0000ffff08087812 */ /* 0x000fc800078ec0ff */
[----:B------:R-:W-:Y:S02]  /*11d450*/  PRMT R8, R8, 0x3340, R0 ;  /* 0x0000334008087816 */ /* 0x000fe40000000000 */
[----:B--2---:R-:W-:Y:S02]  /*11d460*/  LOP3.LUT R11, R21, 0xffff, RZ, 0xc0, !PT ;  /* 0x0000ffff150b7812 */ /* 0x004fe400078ec0ff */
[----:B------:R-:W2:Y:S04]  /*11d470*/  LDL.LU R21, [R1+0x5b3c] ;  /* 0x005b3c0001157983 */ /* 0x000ea80000300800 */
[----:B------:R1:W-:Y:S04]  /*11d480*/  STL [R1+0x124], R8 ;  /* 0x0001240801007387 */ /* 0x0003e80000100800 */
[----:B------:R-:W4:Y:S04]  /*11d490*/  LDL.LU R19, [R1+0x304] ;  /* 0x0003040001137983 */ /* 0x000f280000300800 */
[----:B0-----:R-:W4:Y:S04]  /*11d4a0*/  LDL.LU R17, [R1+0x26c] ;  /* 0x00026c0001117983 */ /* 0x001f280000300800 */
[----:B------:R-:W4:Y:S01]  /*11d4b0*/  LDL.LU R16, [R1+0x2c0] ;  /* 0x0002c00001107983 */ /* 0x000f220000300800 */
[----:B---3--:R-:W-:-:S02]  /*11d4c0*/  LOP3.LUT R22, R26, 0xffff, RZ, 0xc0, !PT ;  /* 0x0000ffff1a167812 */ /* 0x008fc400078ec0ff */
[----:B------:R-:W-:Y:S02]  /*11d4d0*/  LOP3.LUT R10, R28, 0xffff, RZ, 0xc0, !PT ;  /* 0x0000ffff1c0a7812 */ /* 0x000fe400078ec0ff */
[----:B-1----:R-:W-:Y:S02]  /*11d4e0*/  LOP3.LUT R8, R18, 0xffff, RZ, 0xc0, !PT ;  /* 0x0000ffff12087812 */ /* 0x002fe400078ec0ff */
[----:B------:R-:W-:Y:S02]  /*11d4f0*/  PRMT R18, R22, 0x3340, R0 ;  /* 0x0000334016127816 */ /* 0x000fe40000000000 */
[----:B------:R-:W-:Y:S02]  /*11d500*/  PRMT R15, R11, 0x3340, R10 ;  /* 0x000033400b0f7816 */ /* 0x000fe4000000000a */
[----:B------:R-:W-:Y:S02]  /*11d510*/  LOP3.LUT R24, R20, 0xffff, RZ, 0xc0, !PT ;  /* 0x0000ffff14187812 */ /* 0x000fe400078ec0ff */
[----:B------:R-:W-:-:S02]  /*11d520*/  PRMT R20, R15, 0x5410, R18 ;  /* 0x000054100f147816 */ /* 0x000fc40000000012 */
[----:B------:R-:W-:Y:S01]  /*11d530*/  PRMT R18, R24, 0x3340, R0 ;  /* 0x0000334018127816 */ /* 0x000fe20000000000 */
[----:B------:R-:W-:Y:S04]  /*11d540*/  STL [R1+0x5a78], R22 ;  /* 0x005a781601007387 */ /* 0x000fe80000100800 */
[----:B------:R0:W-:Y:S02]  /*11d550*/  STL [R1+0x1600], R20 ;  /* 0x0016001401007387 */ /* 0x0001e40000100800 */
[----:B0-----:R-:W-:Y:S02]  /*11d560*/  IADD3 R20, P6, PT, R29, R0, RZ ;  /* 0x000000001d147210 */ /* 0x001fe40007fde0ff */
[----:B--2---:R-:W-:-:S04]  /*11d570*/  LOP3.LUT R9, R21, 0xffff, RZ, 0xc0, !PT ;  /* 0x0000ffff15097812 */ /* 0x004fc800078ec0ff */
[----:B------:R-:W-:-:S04]  /*11d580*/  PRMT R15, R8, 0x3340, R9 ;  /* 0x00003340080f7816 */ /* 0x000fc80000000009 */
[----:B------:R-:W-:Y:S02]  /*11d590*/  PRMT R15, R15, 0x5410, R18 ;  /* 0x000054100f0f7816 */ /* 0x000fe40000000012 */
[----:B------:R-:W-:-:S03]  /*11d5a0*/  SHF.R.U32.HI R18, RZ, 0x8, R10 ;  /* 0x00000008ff127819 */ /* 0x000fc6000001160a */
[----:B------:R0:W-:Y:S01]  /*11d5b0*/  STL [R1+0xb2c], R15 ;  /* 0x000b2c0f01007387 */ /* 0x0001e20000100800 */
[----:B------:R-:W-:Y:S01]  /*11d5c0*/  IMAD.X R21, R25, 0x1, R27, P6 ;  /* 0x0000000119157824 */ /* 0x000fe200030e061b */
[----:B------:R-:W-:Y:S02]  /*11d5d0*/  LOP3.LUT R18, R18, 0xffff, RZ, 0xc0, !PT ;  /* 0x0000ffff12127812 */ /* 0x000fe400078ec0ff */
[----:B------:R-:W-:Y:S02]  /*11d5e0*/  SHF.R.U32.HI R8, RZ, 0x8, R8 ;  /* 0x00000008ff087819 */ /* 0x000fe40000011608 */
[----:B0-----:R-:W-:Y:S02]  /*11d5f0*/  SHF.R.U32.HI R15, RZ, 0x8, R11 ;  /* 0x00000008ff0f7819 */ /* 0x001fe4000001160b */
[----:B------:R-:W-:Y:S02]  /*11d600*/  SHF.R.U32.HI R9, RZ, 0x8, R9 ;  /* 0x00000008ff097819 */ /* 0x000fe40000011609 */
[----:B------:R-:W-:Y:S01]  /*11d610*/  LOP3.LUT R15, R15, 0xffff, RZ, 0xc0, !PT ;  /* 0x0000ffff0f0f7812 */ /* 0x000fe200078ec0ff */
[----:B------:R0:W-:Y:S01]  /*11d620*/  STL.64 [R1+0xa18], R20 ;  /* 0x000a181401007387 */ /* 0x0001e20000100a00 */
[----:B------:R-:W-:-:S02]  /*11d630*/  LOP3.LUT R8, R8, 0xffff, RZ, 0xc0, !PT ;  /* 0x0000ffff08087812 */ /* 0x000fc400078ec0ff */
[----:B------:R-:W-:Y:S02]  /*11d640*/  LOP3.LUT R9, R9, 0xffff, RZ, 0xc0, !PT ;  /* 0x0000ffff09097812 */ /* 0x000fe400078ec0ff */
[----:B----4-:R-:W-:Y:S02]  /*11d650*/  LOP3.LUT R19, R19, 0xffff, RZ, 0xc0, !PT ;  /* 0x0000ffff13137812 */ /* 0x010fe400078ec0ff */
[----:B------:R-:W-:Y:S02]  /*11d660*/  PRMT R8, R8, 0x3340, R9 ;  /* 0x0000334008087816 */ /* 0x000fe40000000009 */
[----:B0-----:R-:W-:Y:S01]  /*11d670*/  PRMT R21, R15, 0x3340, R18 ;  /* 0x000033400f157816 */ /* 0x001fe20000000012 */
[----:B------:R-:W2:Y:S04]  /*11d680*/  LDL.LU R20, [R1+0x5b38] ;  /* 0x005b380001147983 */ /* 0x000ea80000300800 */
[----:B------:R-:W3:Y:S04]  /*11d690*/  LDL.LU R10, [R1+0x314] ;  /* 0x00031400010a7983 */ /* 0x000ee80000300800 */
[----:B------:R-:W4:Y:S04]  /*11d6a0*/  LDL.LU R26, [R1+0x274] ;  /* 0x00027400011a7983 */ /* 0x000f280000300800 */
[----:B------:R-:W2:Y:S04]  /*11d6b0*/  LDL.LU R11, [R1+0x2c4] ;  /* 0x0002c400010b7983 */ /* 0x000ea80000300800 */
[----:B------:R0:W-:Y:S04]  /*11d6c0*/  STL [R1+0x596c], R21 ;  /* 0x00596c1501007387 */ /* 0x0001e80000100800 */
[----:B------:R1:W-:Y:S01]  /*11d6d0*/  STL [R1+0x290], R8 ;  /* 0x0002900801007387 */ /* 0x0003e20000100800 */
[----:B0-----:R-:W-:-:S02]  /*11d6e0*/  LOP3.LUT R21, R17, 0xffff, RZ, 0xc0, !PT ;  /* 0x0000ffff11157812 */ /* 0x001fc400078ec0ff */
[----:B------:R-:W-:Y:S02]  /*11d6f0*/  LOP3.LUT R17, R16, 0xffff, RZ, 0xc0, !PT ;  /* 0x0000ffff10117812 */ /* 0x000fe400078ec0ff */
[----:B------:R-:W-:Y:S02]  /*11d700*/  PRMT R9, R21, 0x3340, R0 ;  /* 0x0000334015097816 */ /* 0x000fe40000000000 */
[----:B-1----:R-:W-:-:S04]  /*11d710*/  PRMT R8, R19, 0x3340, R17 ;  /* 0x0000334013087816 */ /* 0x002fc80000000011 */
[----:B------:R-:W-:Y:S02]  /*11d720*/  PRMT R15, R8, 0x5410, R9 ;  /* 0x00005410080f7816 */ /* 0x000fe40000000009 */
[----:B------:R-:W-:-:S05]  /*11d730*/  IADD3 R8, P6, PT, R29, R5, RZ ;  /* 0x000000051d087210 */ /* 0x000fca0007fde0ff */
[----:B------:R-:W-:Y:S01]  /*11d740*/  IMAD.X R9, R25, 0x1, R6, P6 ;  /* 0x0000000119097824 */ /* 0x000fe200030e0606 */
[----:B------:R-:W-:Y:S04]  /*11d750*/  STL [R1+0xb28], R15 ;  /* 0x000b280f01007387 */ /* 0x000fe80000100800 */
[----:B------:R0:W-:Y:S04]  /*11d760*/  STL.64 [R1+0xa08], R8 ;  /* 0x000a080801007387 */ /* 0x0001e80000100a00 */
[----:B0-----:R-:W2:Y:S01]  /*11d770*/  LDL.LU.64 R8, [R1+0x5b30] ;  /* 0x005b300001087983 */ /* 0x001ea20000300a00 */
[----:B------:R-:W-:-:S02]  /*11d780*/  SHF.R.U32.HI R22, RZ, 0x8, R19 ;  /* 0x00000008ff167819 */ /* 0x000fc40000011613 */
[----:B------:R-:W-:Y:S01]  /*11d790*/  SHF.R.U32.HI R17, RZ, 0x8, R17 ;  /* 0x00000008ff117819 */ /* 0x000fe20000011611 */
[----:B------:R-:W2:Y:S01]  /*11d7a0*/  LDL.LU R15, [R1+0x220] ;  /* 0x00022000010f7983 */ /* 0x000ea20000300800 */
[----:B------:R-:W-:Y:S02]  /*11d7b0*/  LOP3.LUT R22, R22, 0xffff, RZ, 0xc0, !PT ;  /* 0x0000ffff16167812 */ /* 0x000fe400078ec0ff */
[----:B------:R-:W-:Y:S01]  /*11d7c0*/  LOP3.LUT R17, R17, 0xffff, RZ, 0xc0, !PT ;  /* 0x0000ffff11117812 */ /* 0x000fe200078ec0ff */
[----:B------:R-:W2:Y:S01]  /*11d7d0*/  LDL.LU R28, [R1+0xe8] ;  /* 0x0000e800011c7983 */ /* 0x000ea20000300800 */
[----:B------:R-:W-:Y:S02]  /*11d7e0*/  SHF.R.U32.HI R21, RZ, 0x8, R21 ;  /* 0x00000008ff157819 */ /* 0x000fe40000011615 */
[----:B------:R-:W-:Y:S01]  /*11d7f0*/  PRMT R22, R22, 0x3340, R17 ;  /* 0x0000334016167816 */ /* 0x000fe20000000011 */
[----:B------:R-:W2:Y:S01]  /*11d800*/  LDL.LU R16, [R1+0x144] ;  /* 0x0001440001107983 */ /* 0x000ea20000300800 */
[----:B------:R-:W-:-:S03]  /*11d810*/  LOP3.LUT R21, R21, 0xffff, RZ, 0xc0, !PT ;  /* 0x0000ffff15157812 */ /* 0x000fc600078ec0ff */
[----:B------:R-:W2:Y:S04]  /*11d820*/  LDL.LU R18, [R1+0x21c] ;  /* 0x00021c0001127983 */ /* 0x000ea80000300800 */
[----:B------:R-:W2:Y:S04]  /*11d830*/  LDL.LU R19, [R1+0xe0] ;  /* 0x0000e00001137983 */ /* 0x000ea80000300800 */
[----:B------:R-:W2:Y:S04]  /*11d840*/  LDL.LU R17, [R1+0x5b28] ;  /* 0x005b280001117983 */ /* 0x000ea80000300800 */
[----:B------:R0:W-:Y:S02]  /*11d850*/  STL [R1+0x284], R22 ;  /* 0x0002841601007387 */ /* 0x0001e40000100800 */
[----:B0-----:R-:W-:-:S05]  /*11d860*/  PRMT R22, R21, 0x3340, R0 ;  /* 0x0000334015167816 */ /* 0x001fca0000000000 */
[----:B------:R2:W-:Y:S01]  /*11d870*/  STL [R1+0x134], R22 ;  /* 0x0001341601007387 */ /* 0x0005e20000100800 */
[----:B---3--:R-:W-:Y:S02]  /*11d880*/  LOP3.LUT R21, R10, 0xffff, RZ, 0xc0, !PT ;  /* 0x0000ffff0a157812 */ /* 0x008fe400078ec0ff */
[----:B----4-:R-:W-:Y:S02]  /*11d890*/  LOP3.LUT R26, R26, 0xffff, RZ, 0xc0, !PT ;  /* 0x0000ffff1a1a7812 */ /* 0x010fe400078ec0ff */
[----:B--2---:R-:W-:-:S03]  /*11d8a0*/  LOP3.LUT R22, R11, 0xffff, RZ, 0xc0, !PT ;  /* 0x0000ffff0b167812 */ /* 0x004fc600078ec0ff */
[----:B------:R0:W-:Y:S01]  /*11d8b0*/  STL [R1+0x5a7c], R26 ;  /* 0x005a7c1a01007387 */ /* 0x0001e20000100800 */
[----:B------:R-:W-:Y:S02]  /*11d8c0*/  PRMT R11, R26, 0x3340, R0 ;  /* 0x000033401a0b7816 */ /* 0x000fe40000000000 */
[----:B------:R-:W-:-:S04]  /*11d8d0*/  PRMT R10, R21, 0x3340, R22 ;  /* 0x00003340150a7816 */ /* 0x000fc80000000016 */
[----:B------:R-:W-:Y:S01]  /*11d8e0*/  PRMT R11, R10, 0x5410, R11 ;  /* 0x000054100a0b7816 */ /* 0x000fe2000000000b */
[----:B0-----:R-:W2:Y:S01]  /*11d8f0*/  LDL.LU R26, [R1+0x140] ;  /* 0x00014000011a7983 */ /* 0x001ea20000300800 */
[----:B------:R-:W-:-:S03]  /*11d900*/  IADD3 R10, P6, PT, R29, R7, RZ ;  /* 0x000000071d0a7210 */ /* 0x000fc60007fde0ff */
[----:B------:R0:W-:Y:S02]  /*11d910*/  STL [R1+0x15f8], R11 ;  /* 0x0015f80b01007387 */ /* 0x0001e40000100800 */
[----:B0-----:R-:W-:-:S05]  /*11d920*/  IMAD.X R11, R25, 0x1, R8, P6 ;  /* 0x00000001190b7824 */ /* 0x001fca00030e0608 */
[----:B------:R0:W-:Y:S04]  /*11d930*/  STL.64 [R1+0xa00], R10 ;  /* 0x000a000a01007387 */ /* 0x0001e80000100a00 */
[----:B0-----:R-:W3:Y:S01]  /*11d940*/  LDL.LU.64 R10, [R1+0x5b20] ;  /* 0x005b2000010a7983 */ /* 0x001ee20000300a00 */
[----:B------:R-:W-:Y:S02]  /*11d950*/  SHF.R.U32.HI R24, RZ, 0x8, R24 ;  /* 0x00000008ff187819 */ /* 0x000fe40000011618 */
[----:B------:R-:W-:Y:S02]  /*11d960*/  SHF.R.U32.HI R21, RZ, 0x8, R21 ;  /* 0x00000008ff157819 */ /* 0x000fe40000011615 */
[----:B------:R-:W-:Y:S02]  /*11d970*/  LOP3.LUT R24, R24, 0xffff, RZ, 0xc0, !PT ;  /* 0x0000ffff18187812 */ /* 0x000fe400078ec0ff */
[----:B------:R-:W-:-:S02]  /*11d980*/  SHF.R.U32.HI R22, RZ, 0x8, R22 ;  /* 0x00000008ff167819 */ /* 0x000fc40000011616 */
[----:B------:R-:W-:Y:S02]  /*11d990*/  PRMT R24, R24, 0x3340, R0 ;  /* 0x0000334018187816 */ /* 0x000fe40000000000 */
[----:B------:R-:W-:Y:S02]  /*11d9a0*/  LOP3.LUT R21, R21, 0xffff, RZ, 0xc0, !PT ;  /* 0x0000ffff15157812 */ /* 0x000fe400078ec0ff */
[----:B------:R-:W-:Y:S01]  /*11d9b0*/  LOP3.LUT R22, R22, 0xffff, RZ, 0xc0, !PT ;  /* 0x0000ffff16167812 */ /* 0x000fe200078ec0ff */
[----:B------:R0:W-:Y:S01]  /*11d9c0*/  STL [R1+0x12c], R24 ;  /* 0x00012c1801007387 */ /* 0x0001e20000100800 */
[----:B------:R-:W-:Y:S02]  /*11d9d0*/  LOP3.LUT R16, R16, 0xffff, RZ, 0xc0, !PT ;  /* 0x0000ffff10107812 */ /* 0x000fe400078ec0ff */
[----:B0-----:R-:W-:Y:S02]  /*11d9e0*/  PRMT R24, R21, 0x3340, R22 ;  /* 0x0000334015187816 */ /* 0x001fe40000000016 */
[----:B------:R-:W-:-:S02]  /*11d9f0*/  LOP3.LUT R22, R15, 0xffff, RZ, 0xc0, !PT ;  /* 0x0000ffff0f167812 */ /* 0x000fc400078ec0ff */
[----:B------:R-:W-:Y:S01]  /*11da00*/  LOP3.LUT R21, R28, 0xffff, RZ, 0xc0, !PT ;  /* 0x0000ffff1c157812 */ /* 0x000fe200078ec0ff */
[----:B------:R0:W-:Y:S01]  /*11da10*/  STL [R1+0x294], R24 ;  /* 0x0002941801007387 */ /* 0x0001e20000100800 */
[----:B------:R-:W-:Y:S02]  /*11da20*/  LOP3.LUT R28, R18, 0xffff, RZ, 0xc0, !PT ;  /* 0x0000ffff121c7812 */ /* 0x000fe400078ec0ff */
[----:B------:R-:W-:Y:S01]  /*11da30*/  PRMT R18, R22, 0x3340, R16 ;  /* 0x0000334016127816 */ /* 0x000fe20000000010 */
[----:B------:R-:W4:Y:S01]  /*11da40*/  LDL.LU R15, [R1+0x1f0] ;  /* 0x0001f000010f7983 */ /* 0x000f220000300800 */
[----:B0-----:R-:W-:Y:S02]  /*11da50*/  LOP3.LUT R24, R19, 0xffff, RZ, 0xc0, !PT ;  /* 0x0000ffff13187812 */ /* 0x001fe400078ec0ff */
[----:B------:R-:W-:-:S04]  /*11da60*/  PRMT R19, R21, 0x3340, R0 ;  /* 0x0000334015137816 */ /* 0x000fc80000000000 */
[----:B------:R-:W-:Y:S02]  /*11da70*/  PRMT R18, R18, 0x5410, R19 ;  /* 0x0000541012127816 */ /* 0x000fe40000000013 */
[----:B------:R-:W-:-:S03]  /*11da80*/  PRMT R19, R24, 0x3340, R0 ;  /* 0x0000334018137816 */ /* 0x000fc60000000000 */
[----:B------:R0:W-:Y:S01]  /*11da90*/  STL [R1+0x3ec], R18 ;  /* 0x0003ec1201007387 */ /* 0x0001e20000100800 */
[----:B------:R-:W-:Y:S02]  /*11daa0*/  SHF.R.U32.HI R16, RZ, 0x8, R16 ;  /* 0x00000008ff107819 */ /* 0x000fe40000011610 */
[----:B------:R-:W-:Y:S02]  /*11dab0*/  SHF.R.U32.HI R22, RZ, 0x8, R22 ;  /* 0x00000008ff167819 */ /* 0x000fe40000011616 */
[----:B------:R-:W-:Y:S02]  /*11dac0*/  LOP3.LUT R16, R16, 0xffff, RZ, 0xc0, !PT ;  /* 0x0000ffff10107812 */ /* 0x000fe400078ec0ff */
[----:B--2---:R-:W-:-:S04]  /*11dad0*/  LOP3.LUT R26, R26, 0xffff, RZ, 0xc0, !PT ;  /* 0x0000ffff1a1a7812 */ /* 0x004fc800078ec0ff */
[----:B0-----:R-:W-:-:S04]  /*11dae0*/  PRMT R18, R28, 0x3340, R26 ;  /* 0x000033401c127816 */ /* 0x001fc8000000001a */
[----:B------:R-:W-:Y:S02]  /*11daf0*/  PRMT R19, R18, 0x5410, R19 ;  /* 0x0000541012137816 */ /* 0x000fe40000000013 */
[----:B------:R-:W-:-:S03]  /*11db00*/  IADD3 R18, P6, PT, R29, R9, RZ ;  /* 0x000000091d127210 */ /* 0x000fc60007fde0ff */
[----:B------:R-:W-:Y:S04]  /*11db10*/  STL [R1+0x3e8], R19 ;  /* 0x0003e81301007387 */ /* 0x000fe80000100800 */
[----:B------:R0:W-:Y:S02]  /*11db20*/  STL.64 [R1+0x5af8], R8 ;  /* 0x005af80801007387 */ /* 0x0001e40000100a00 */
[----:B0-----:R-:W-:Y:S02]  /*11db30*/  SHF.R.U32.HI R9, RZ, 0x8, R26 ;  /* 0x00000008ff097819 */ /* 0x001fe4000001161a */
[----:B------:R-:W-:Y:S02]  /*11db40*/  LOP3.LUT R26, R22, 0xffff, RZ, 0xc0, !PT ;  /* 0x0000ffff161a7812 */ /* 0x000fe400078ec0ff */
[----:B------:R-:W-:-:S02]  /*11db50*/  SHF.R.U32.HI R8, RZ, 0x8, R28 ;  /* 0x00000008ff087819 */ /* 0x000fc4000001161c */
[----:B------:R-:W-:Y:S01]  /*11db60*/  PRMT R26, R26, 0x3340, R16 ;  /* 0x000033401a1a7816 */ /* 0x000fe20000000010 */
[----:B---3--:R-:W-:-:S05]  /*11db70*/  IMAD.X R19, R25, 0x1, R10, P6 ;  /* 0x0000000119137824 */ /* 0x008fca00030e060a */
[----:B------:R0:W-:Y:S04]  /*11db80*/  STL.64 [R1+0x9b8], R18 ;  /* 0x0009b81201007387 */ /* 0x0001e80000100a00 */
[----:B0-----:R-:W2:Y:S04]  /*11db90*/  LDL.LU.64 R18, [R1+0x5b18] ;  /* 0x005b180001127983 */ /* 0x001ea80000300a00 */
[----:B------:R-:W3:Y:S04]  /*11dba0*/  LDL.LU R28, [R1+0x38c] ;  /* 0x00038c00011c7983 */ /* 0x000ee80000300800 */
[----:B------:R-:W2:Y:S04]  /*11dbb0*/  LDL.LU R22, [R1+0x80] ;  /* 0x0000800001167983 */ /* 0x000ea80000300800 */
[----:B------:R-:W2:Y:S01]  /*11dbc0*/  LDL.LU R16, [R1+0x5b10] ;  /* 0x005b100001107983 */ /* 0x000ea20000300800 */
[----:B------:R-:W-:-:S02]  /*11dbd0*/  LOP3.LUT R8, R8, 0xffff, RZ, 0xc0, !PT ;  /* 0x0000ffff08087812 */ /* 0x000fc400078ec0ff */
[----:B------:R-:W-:Y:S01]  /*11dbe0*/  LOP3.LUT R9, R9, 0xffff, RZ, 0xc0, !PT ;  /* 0x0000ffff09097812 */ /* 0x000fe200078ec0ff */
[----:B------:R0:W-:Y:S03]  /*11dbf0*/  STL [R1+0x278], R26 ;  /* 0x0002781a01007387 */ /* 0x0001e60000100800 */
[----:B0-----:R-:W-:Y:S02]  /*11dc00*/  PRMT R26, R8, 0x3340, R9 ;  /* 0x00003340081a7816 */ /* 0x001fe40000000009 */
[----:B------:R-:W-:-:S05]  /*11dc10*/  IADD3 R8, P6, PT, R29, R11, RZ ;  /* 0x0000000b1d087210 */ /* 0x000fca0007fde0ff */
[----:B------:R-:W-:Y:S01]  /*11dc20*/  IMAD.X R9, R25, 0x1, R12, P6 ;  /* 0x0000000119097824 */ /* 0x000fe200030e060c */
[----:B------:R-:W-:Y:S04]  /*11dc30*/  STL [R1+0x274], R26 ;  /* 0x0002741a01007387 */ /* 0x000fe80000100800 */
[----:B------:R0:W-:Y:S02]  /*11dc40*/  STL.64 [R1+0x9f8], R8 ;  /* 0x0009f80801007387 */ /* 0x0001e40000100a00 */
[----:B0-----:R-:W-:-:S05]  /*11dc50*/  IADD3 R8, P6, PT, R29, R13, RZ ;  /* 0x0000000d1d087210 */ /* 0x001fca0007fde0ff */
[----:B------:R-:W-:-:S05]  /*11dc60*/  IMAD.X R9, R25, 0x1, R14, P6 ;  /* 0x0000000119097824 */ /* 0x000fca00030e060e */
        /* <DEDUP_REMOVED lines=8> */
[----:B------:R-:W-:Y:S02]  /*11dcf0*/  PRMT R24, R25, 0x3340, R0 ;  /* 0x0000334019187816 */ /* 0x000fe40000000000 */
[----:B--2---:R-:W-:Y:S02]  /*11dd00*/  LOP3.LUT R9, R16, 0xffff, RZ, 0xc0, !PT ;  /* 0x0000ffff10097812 */ /* 0x004fe400078ec0ff */
[----:B------:R-:W2:Y:S02]  /*11dd10*/  LDL.LU R16, [R1+0x5b08] ;  /* 0x005b080001107983 */ /* 0x000ea40000300800 */
[----:B------:R-:W-:-:S04]  /*11dd20*/  PRMT R15, R8, 0x3340, R9 ;  /* 0x00003340080f7816 */ /* 0x000fc80000000009 */
[----:B------:R-:W-:Y:S02]  /*11dd30*/  PRMT R24, R15, 0x5410, R24 ;  /* 0x000054100f187816 */ /* 0x000fe40000000018 */
[----:B------:R-:W4:Y:S01]  /*11dd40*/  LDL.LU R15, [R1+0x1f8] ;  /* 0x0001f800010f7983 */ /* 0x000f220000300800 */
[----:B------:R-:W-:Y:S02]  /*11dd50*/  SHF.R.U32.HI R21, RZ, 0x8, R21 ;  /* 0x00000008ff157819 */ /* 0x000fe40000011615 */
[----:B------:R-:W-:Y:S02]  /*11dd60*/  SHF.R.U32.HI R8, RZ, 0x8, R8 ;  /* 0x00000008ff087819 */ /* 0x000fe40000011608 */
[----:B------:R-:W-:Y:S02]  /*11dd70*/  SHF.R.U32.HI R9, RZ, 0x8, R9 ;  /* 0x00000008ff097819 */ /* 0x000fe40000011609 */
[----:B------:R-:W-:Y:S02]  /*11dd80*/  LOP3.LUT R21, R21, 0xffff, RZ, 0xc0, !PT ;  /* 0x0000ffff15157812 */ /* 0x000fe400078ec0ff */
[----:B------:R-:W-:-:S02]  /*11dd90*/  LOP3.LUT R8, R8, 0xffff, RZ, 0xc0, !PT ;  /* 0x0000ffff08087812 */ /* 0x000fc400078ec0ff */
[----:B------:R-:W-:Y:S02]  /*11dda0*/  LOP3.LUT R9, R9, 0xffff, RZ, 0xc0, !PT ;  /* 0x0000ffff09097812 */ /* 0x000fe400078ec0ff */
[----:B------:R-:W-:Y:S02]  /*11ddb0*/  PRMT R21, R21, 0x3340, R0 ;  /* 0x0000334015157816 */ /* 0x000fe40000000000 */
[----:B------:R-:W-:Y:S01]  /*11ddc0*/  PRMT R9, R8, 0x3340, R9 ;  /* 0x0000334008097816 */ /* 0x000fe20000000009 */
[----:B------:R-:W-:Y:S01]  /*11ddd0*/  STL [R1+0x2d8], R24 ;  /* 0x0002d81801007387 */ /* 0x000fe20000100800 */
[----:B---3--:R-:W-:-:S03]  /*11dde0*/  LOP3.LUT R8, R28, 0xffff, RZ, 0xc0, !PT ;  /* 0x0000ffff1c087812 */ /* 0x008fc600078ec0ff */
[----:B------:R0:W-:Y:S04]  /*11ddf0*/  STL [R1+0x140], R21 ;  /* 0x0001401501007387 */ /* 0x0001e80000100800 */
[----:B------:R2:W-:Y:S01]  /*11de00*/  STL [R1+0x270], R9 ;  /* 0x0002700901007387 */ /* 0x0005e20000100800 */
[----:B------:R-:W-:Y:S02]  /*11de10*/  IADD3 R28, P6, PT, R22, R4, RZ ;  /* 0x00000004161c7210 */ /* 0x000fe40007fde0ff */
[----:B------:R-:W-:-:S04]  /*11de20*/  SHF.R.U32.HI R26, RZ, 0x8, R25 ;  /* 0x00000008ff1a7819 */ /* 0x000fc80000011619 */
[----:B------:R-:W-:-:S04]  /*11de30*/  LOP3.LUT R26, R26, 0xffff, RZ, 0xc0, !PT ;  /* 0x0000ffff1a1a7812 */ /* 0x000fc800078ec0ff */
[----:B------:R-:W-:Y:S02]  /*11de40*/  PRMT R26, R26, 0x3340, R0 ;  /* 0x000033401a1a7816 */ /* 0x000fe40000000000 */
[----:B------:R-:W-:-:S04]  /*11de50*/  LOP3.LUT R20, R20, 0xffff, RZ, 0xc0, !PT ;  /* 0x0000ffff14147812 */ /* 0x000fc800078ec0ff */
[----:B0-----:R-:W-:Y:S02]  /*11de60*/  PRMT R21, R20, 0x3340, R0 ;  /* 0x0000334014157816 */ /* 0x001fe40000000000 */
[----:B--2---:R-:W-:-:S04]  /*11de70*/  LOP3.LUT R9, R16, 0xffff, RZ, 0xc0, !PT ;  /* 0x0000ffff10097812 */ /* 0x004fc800078ec0ff */
[----:B------:R-:W-:-:S04]  /*11de80*/  PRMT R16, R8, 0x3340, R9 ;  /* 0x0000334008107816 */ /* 0x000fc80000000009 */
[----:B------:R-:W-:Y:S02]  /*11de90*/  PRMT R16, R16, 0x5410, R21 ;  /* 0x0000541010107816 */ /* 0x000fe40000000015 */
[----:B------:R-:W-:Y:S02]  /*11dea0*/  SHF.R.S32.HI R21, RZ, 0x1f, R22 ;  /* 0x0000001fff157819 */ /* 0x000fe40000011416 */
[----:B------:R-:W-:Y:S02]  /*11deb0*/  SHF.R.U32.HI R8, RZ, 0x8, R8 ;  /* 0x00000008ff087819 */ /* 0x000fe40000011608 */
[----:B------:R-:W-:Y:S01]  /*11dec0*/  SHF.R.U32.HI R9, RZ, 0x8, R9 ;  /* 0x00000008ff097819 */ /* 0x000fe20000011609 */
[----:B------:R-:W-:Y:S01]  /*11ded0*/  IMAD.X R29, R21, 0x1, R23, P6 ;  /* 0x00000001151d7824 */ /* 0x000fe200030e0617 */
[----:B------:R-:W-:Y:S01]  /*11dee0*/  LOP3.LUT R8, R8, 0xffff, RZ, 0xc0, !PT ;  /* 0x0000ffff08087812 */ /* 0x000fe200078ec0ff */
[----:B------:R0:W-:Y:S01]  /*11def0*/  STL [R1+0x3e4], R16 ;  /* 0x0003e41001007387 */ /* 0x0001e20000100800 */
[----:B------:R-:W-:-:S04]  /*11df00*/  LOP3.LUT R9, R9, 0xffff, RZ, 0xc0, !PT ;  /* 0x0000ffff09097812 */ /* 0x000fc800078ec0ff */
[----:B------:R-:W-:Y:S01]  /*11df10*/  PRMT R9, R8, 0x3340, R9 ;  /* 0x0000334008097816 */ /* 0x000fe20000000009 */
[----:B0-----:R-:W2:Y:S04]  /*11df20*/  LDL.LU R16, [R1+0x390] ;  /* 0x0003900001107983 */ /* 0x001ea80000300800 */
[----:B------:R0:W-:Y:S01]  /*11df30*/  STL.64 [R1+0x9a0], R28 ;  /* 0x0009a01c01007387 */ /* 0x0001e20000100a00 */
[----:B----4-:R-:W-:Y:S02]  /*11df40*/  LOP3.LUT R8, R15, 0xffff, RZ, 0xc0, !PT ;  /* 0x0000ffff0f087812 */ /* 0x010fe400078ec0ff */
[----:B------:R-:W-:Y:S01]  /*11df50*/  LOP3.LUT R15, R19, 0xffff, RZ, 0xc0, !PT ;  /* 0x0000ffff130f7812 */ /* 0x000fe200078ec0ff */
[----:B0-----:R-:W3:Y:S04]  /*11df60*/  LDL.LU R29, [R1+0x2a8] ;  /* 0x0002a800011d7983 */ /* 0x001ee80000300800 */
[----:B------:R-:W4:Y:S04]  /*11df70*/  LDL.LU R24, [R1+0x378] ;  /* 0x0003780001187983 */ /* 0x000f280000300800 */
[----:B------:R-:W4:Y:S04]  /*11df80*/  LDL.LU R28, [R1+0x280] ;  /* 0x00028000011c7983 */ /* 0x000f280000300800 */
[----:B------:R-:W4:Y:S04]  /*11df90*/  LDL.LU R25, [R1+0x2f0] ;  /* 0x0002f00001197983 */ /* 0x000f280000300800 */
[----:B------:R-:W-:Y:S04]  /*11dfa0*/  STL [R1+0x144], R26 ;  /* 0x0001441a01007387 */ /* 0x000fe80000100800 */
[----:B------:R0:W-:Y:S01]  /*11dfb0*/  STL [R1+0x25c], R9 ;  /* 0x00025c0901007387 */ /* 0x0001e20000100800 */
[----:B------:R-:W-:-:S02]  /*11dfc0*/  PRMT R19, R15, 0x3340, R0 ;  /* 0x000033400f137816 */ /* 0x000fc40000000000 */
[----:B0-----:R-:W-:Y:S01]  /*11dfd0*/  LOP3.LUT R9, R18, 0xffff, RZ, 0xc0, !PT ;  /* 0x0000ffff12097812 */ /* 0x001fe200078ec0ff */
[----:B------:R0:W-:Y:S03]  /*11dfe0*/  STL [R1+0x5a80], R15 ;  /* 0x005a800f01007387 */ /* 0x0001e60000100800 */
[----:B------:R-:W-:-:S04]  /*11dff0*/  PRMT R18, R8, 0x3340, R9 ;  /* 0x0000334008127816 */ /* 0x000fc80000000009 */
[----:B0-----:R-:W-:Y:S02]  /*11e000*/  PRMT R15, R18, 0x5410, R19 ;  /* 0x00005410120f7816 */ /* 0x001fe40000000013 */
[----:B------:R-:W-:-:S05]  /*11e010*/  IADD3 R18, P6, PT, R22, R3, RZ ;  /* 0x0000000316127210 */ /* 0x000fca0007fde0ff */
[----:B------:R-:W-:Y:S01]  /*11e020*/  IMAD.X R19, R21, 0x1, R2, P6 ;  /* 0x0000000115137824 */ /* 0x000fe200030e0602 */
[----:B------:R-:W-:Y:S04]  /*11e030*/  STL [R1+0x15d8], R15 ;  /* 0x0015d80f01007387 */ /* 0x000fe80000100800 */
[----:B------:R0:W-:Y:S04]  /*11e040*/  STL.64 [R1+0x9b0], R18 ;  /* 0x0009b01201007387 */ /* 0x0001e80000100a00 */
[----:B0-----:R-:W4:Y:S01]  /*11e050*/  LDL.LU.64 R18, [R1+0x5b00] ;  /* 0x005b000001127983 */ /* 0x001f220000300a00 */
        /* <DEDUP_REMOVED lines=9> */
[----:B------:R0:W-:Y:S01]  /*11e0f0*/  STL [R1+0x13c], R15 ;  /* 0x00013c0f01007387 */ /* 0x0001e20000100800 */
[----:B--2---:R-:W-:Y:S02]  /*11e100*/  LOP3.LUT R16, R16, 0xffff, RZ, 0xc0, !PT ;  /* 0x0000ffff10107812 */ /* 0x004fe400078ec0ff */
[----:B---3--:R-:W-:Y:S02]  /*11e110*/  LOP3.LUT R20, R29, 0xffff, RZ, 0xc0, !PT ;  /* 0x0000ffff1d147812 */ /* 0x008fe400078ec0ff */
[----:B----4-:R-:W-:Y:S02]  /*11e120*/  LOP3.LUT R8, R24, 0xffff, RZ, 0xc0, !PT ;  /* 0x0000ffff18087812 */ /* 0x010fe400078ec0ff */
[----:B------:R-:W-:-:S02]  /*11e130*/  PRMT R24, R20, 0x3340, R0 ;  /* 0x0000334014187816 */ /* 0x000fc40000000000 */
[----:B------:R-:W-:Y:S02]  /*11e140*/  LOP3.LUT R28, R28, 0xffff, RZ, 0xc0, !PT ;  /* 0x0000ffff1c1c7812 */ /* 0x000fe400078ec0ff */
[----:B------:R-:W-:Y:S02]  /*11e150*/  LOP3.LUT R9, R25, 0xffff, RZ, 0xc0, !PT ;  /* 0x0000ffff19097812 */ /* 0x000fe400078ec0ff */
[----:B------:R-:W-:-:S04]  /*11e160*/  LOP3.LUT R19, R19, 0xffff, RZ, 0xc0, !PT ;  /* 0x0000ffff13137812 */ /* 0x000fc800078ec0ff */
[----:B0-----:R-:W-:-:S04]  /*11e170*/  PRMT R15, R16, 0x3340, R19 ;  /* 0x00003340100f7816 */ /* 0x001fc80000000013 */
[----:B------:R-:W-:Y:S02]  /*11e180*/  PRMT R25, R15, 0x5410, R24 ;  /* 0x000054100f197816 */ /* 0x000fe40000000018 */
[----:B------:R-:W-:Y:S02]  /*11e190*/  PRMT R15, R8, 0x3340, R9 ;  /* 0x00003340080f7816 */ /* 0x000fe40000000009 */
[----:B------:R-:W-:Y:S01]  /*11e1a0*/  PRMT R24, R28, 0x3340, R0 ;  /* 0x000033401c187816 */ /* 0x000fe20000000000 */
[----:B------:R-:W-:Y:S03]  /*11e1b0*/  STL [R1+0x3e0], R25 ;  /* 0x0003e01901007387 */ /* 0x000fe60000100800 */
[----:B------:R-:W-:Y:S02]  /*11e1c0*/  PRMT R24, R15, 0x5410, R24 ;  /* 0x000054100f187816 */ /* 0x000fe40000000018 */
[----:B------:R-:W2:Y:S01]  /*11e1d0*/  LDL.LU R15, [R1+0x22c] ;  /* 0x00022c00010f7983 */ /* 0x000ea20000300800 */
[----:B------:R-:W-:-:S02]  /*11e1e0*/  SHF.R.U32.HI R16, RZ, 0x8, R16 ;  /* 0x00000008ff107819 */ /* 0x000fc40000011610 */
[----:B------:R-:W-:Y:S01]  /*11e1f0*/  SHF.R.U32.HI R19, RZ, 0x8, R19 ;  /* 0x00000008ff137819 */ /* 0x000fe20000011613 */
[----:B------:R-:W3:Y:S01]  /*11e200*/  LDL.LU R26, [R1+0x104] ;  /* 0x00010400011a7983 */ /* 0x000ee20000300800 */
[----:B------:R-:W-:Y:S02]  /*11e210*/  SHF.R.U32.HI R8, RZ, 0x8, R8 ;  /* 0x00000008ff087819 */ /* 0x000fe40000011608 */
[----:B------:R-:W-:Y:S01]  /*11e220*/  SHF.R.U32.HI R9, RZ, 0x8, R9 ;  /* 0x00000008ff097819 */ /* 0x000fe20000011609 */
[----:B------:R0:W-:Y:S01]  /*11e230*/  STL [R1+0x2b8], R24 ;  /* 0x0002b81801007387 */ /* 0x0001e20000100800 */
[----:B------:R-:W-:Y:S02]  /*11e240*/  LOP3.LUT R16, R16, 0xffff, RZ, 0xc0, !PT ;  /* 0x0000ffff10107812 */ /* 0x000fe400078ec0ff */
[----:B------:R-:W-:Y:S02]  /*11e250*/  LOP3.LUT R19, R19, 0xffff, RZ, 0xc0, !PT ;  /* 0x0000ffff13137812 */ /* 0x000fe400078ec0ff */
[----:B------:R-:W-:-:S02]  /*11e260*/  LOP3.LUT R8, R8, 0xffff, RZ, 0xc0, !PT ;  /* 0x0000ffff08087812 */ /* 0x000fc400078ec0ff */
[----:B------:R-:W-:Y:S02]  /*11e270*/  LOP3.LUT R9, R9, 0xffff, RZ, 0xc0, !PT ;  /* 0x0000ffff09097812 */ /* 0x000fe400078ec0ff */
[----:B0-----:R-:W-:Y:S02]  /*11e280*/  IADD3 R24, P6, PT, R22, R0, RZ ;  /* 0x0000000016187210 */ /* 0x001fe40007fde0ff */
[----:B------:R-:W-:Y:S02]  /*11e290*/  PRMT R16, R16, 0x3340, R19 ;  /* 0x0000334010107816 */ /* 0x000fe40000000013 */
[----:B------:R-:W-:Y:S01]  /*11e2a0*/  PRMT R19, R8, 0x3340, R9 ;  /* 0x0000334008137816 */ /* 0x000fe20000000009 */
[C---:B------:R-:W-:Y:S01]  /*11e2b0*/  IMAD.X R25, R21.reuse, 0x1, R27, P6 ;  /* 0x0000000115197824 */ /* 0x040fe200030e061b */
[----:B------:R-:W-:Y:S01]  /*11e2c0*/  IADD3 R8, P6, PT, R22, R5, RZ ;  /* 0x0000000516087210 */ /* 0x000fe20007fde0ff */
[----:B------:R-:W-:Y:S04]  /*11e2d0*/  STL [R1+0x5ae4], R27 ;  /* 0x005ae41b01007387 */ /* 0x000fe80000100800 */
[----:B------:R0:W-:Y:S01]  /*11e2e0*/  STL.64 [R1+0x990], R24 ;  /* 0x0009901801007387 */ /* 0x0001e20000100a00 */
[----:B------:R-:W-:-:S03]  /*11e2f0*/  IMAD.X R9, R21, 0x1, R6, P6 ;  /* 0x0000000115097824 */ /* 0x000fc600030e0606 */
[----:B------:R-:W-:Y:S04]  /*11e300*/  STL [R1+0x5a10], R16 ;  /* 0x005a101001007387 */ /* 0x000fe80000100800 */
[----:B------:R-:W4:Y:S04]  /*11e310*/  LDL.LU R29, [R1+0x230] ;  /* 0x00023000011d7983 */ /* 0x000f280000300800 */
[----:B0-----:R-:W4:Y:S04]  /*11e320*/  LDL.LU R25, [R1+0xfc] ;  /* 0x0000fc0001197983 */ /* 0x001f280000300800 */
[----:B------:R-:W4:Y:S04]  /*11e330*/  LDL.LU R24, [R1+0x1c8] ;  /* 0x0001c80001187983 */ /* 0x000f280000300800 */
[----:B------:R-:W-:Y:S04]  /*11e340*/  STL [R1+0x5a20], R19 ;  /* 0x005a201301007387 */ /* 0x000fe80000100800 */
[----:B------:R-:W-:Y:S04]  /*11e350*/  STL [R1+0x5ae0], R5 ;  /* 0x005ae00501007387 */ /* 0x000fe80000100800 */
[----:B------:R0:W-:Y:S04]  /*11e360*/  STL.64 [R1+0x988], R8 ;  /* 0x0009880801007387 */ /* 0x0001e80000100a00 */
[----:B0-----:R-:W4:Y:S01]  /*11e370*/  LDL.LU.64 R8, [R1+0x5af8] ;  /* 0x005af80001087983 */ /* 0x001f220000300a00 */
[----:B------:R-:W-:-:S02]  /*11e380*/  SHF.R.U32.HI R16, RZ, 0x8, R28 ;  /* 0x00000008ff107819 */ /* 0x000fc4000001161c */
[----:B------:R-:W-:Y:S01]  /*11e390*/  SHF.R.U32.HI R5, RZ, 0x8, R20 ;  /* 0x00000008ff057819 */ /* 0x000fe20000011614 */
[----:B------:R-:W4:Y:S01]  /*11e3a0*/  LDL.LU R28, [R1+0x190] ;  /* 0x00019000011c7983 */ /* 0x000f220000300800 */
[----:B------:R-:W-:Y:S02]  /*11e3b0*/  LOP3.LUT R16, R16, 0xffff, RZ, 0xc0, !PT ;  /* 0x0000ffff10107812 */ /* 0x000fe400078ec0ff */
[----:B------:R-:W-:Y:S02]  /*11e3c0*/  LOP3.LUT R5, R5, 0xffff, RZ, 0xc0, !PT ;  /* 0x0000ffff05057812 */ /* 0x000fe400078ec0ff */
[--C-:B------:R-:W-:Y:S02]  /*11e3d0*/  PRMT R16, R16, 0x3340, R0.reuse ;  /* 0x0000334010107816 */ /* 0x100fe40000000000 */
[----:B------:R-:W-:-:S03]  /*11e3e0*/  PRMT R19, R5, 0x3340, R0 ;  /* 0x0000334005137816 */ /* 0x000fc60000000000 */
[----:B------:R2:W-:Y:S04]  /*11e3f0*/  STL [R1+0x5a30], R16 ;  /* 0x005a301001007387 */ /* 0x0005e80000100800 */
[----:B------:R0:W-:Y:S01]  /*11e400*/  STL [R1+0x138], R19 ;  /* 0x0001381301007387 */ /* 0x0001e20000100800 */
[----:B--2---:R-:W-:Y:S02]  /*11e410*/  LOP3.LUT R16, R15, 0xffff, RZ, 0xc0, !PT ;  /* 0x0000ffff0f107812 */ /* 0x004fe400078ec0ff */
[----:B------:R-:W-:Y:S02]  /*11e420*/  LOP3.LUT R15, R18, 0xffff, RZ, 0xc0, !PT ;  /* 0x0000ffff120f7812 */ /* 0x000fe400078ec0ff */
[----:B------:R-:W2:Y:S01]  /*11e430*/  LDL.LU R18, [R1+0x5af0] ;  /* 0x005af00001127983 */ /* 0x000ea20000300800 */
[----:B---3--:R-:W-:-:S02]  /*11e440*/  LOP3.LUT R5, R26, 0xffff, RZ, 0xc0, !PT ;  /* 0x0000ffff1a057812 */ /* 0x008fc400078ec0ff */
[----:B------:R-:W-:Y:S01]  /*11e450*/  IADD3 R26, P6, PT, R22, R7, RZ ;  /* 0x00000007161a7210 */ /* 0x000fe20007fde0ff */
[----:B------:R1:W-:Y:S01]  /*11e460*/  STL.64 [R1+0x5ae8], R6 ;  /* 0x005ae80601007387 */ /* 0x0003e20000100a00 */
[----:B------:R-:W-:Y:S02]  /*11e470*/  PRMT R20, R5, 0x3340, R0 ;  /* 0x0000334005147816 */ /* 0x000fe40000000000 */
[----:B------:R-:W-:Y:S02]  /*11e480*/  SHF.R.U32.HI R5, RZ, 0x8, R5 ;  /* 0x00000008ff057819 */ /* 0x000fe40000011605 */
[----:B0-----:R-:W-:Y:S02]  /*11e490*/  PRMT R19, R16, 0x3340, R15 ;  /* 0x0000334010137816 */ /* 0x001fe4000000000f */
[----:B------:R-:W-:Y:S02]  /*11e4a0*/  LOP3.LUT R5, R5, 0xffff, RZ, 0xc0, !PT ;  /* 0x0000ffff05057812 */ /* 0x000fe400078ec0ff */
[----:B-1----:R-:W-:-:S02]  /*11e4b0*/  SHF.R.U32.HI R6, RZ, 0x8, R16 ;  /* 0x00000008ff067819 */ /* 0x002fc40000011610 */
[----:B------:R-:W-:Y:S02]  /*11e4c0*/  SHF.R.U32.HI R7, RZ, 0x8, R15 ;  /* 0x00000008ff077819 */ /* 0x000fe4000001160f */
[----:B------:R-:W-:Y:S02]  /*11e4d0*/  LOP3.LUT R6, R6, 0xffff, RZ, 0xc0, !PT ;  /* 0x0000ffff06067812 */ /* 0x000fe400078ec0ff */
[----:B------:R-:W-:Y:S02]  /*11e4e0*/  LOP3.LUT R7, R7, 0xffff, RZ, 0xc0, !PT ;  /* 0x0000ffff07077812 */ /* 0x000fe400078ec0ff */
[----:B------:R-:W-:Y:S02]  /*11e4f0*/  PRMT R19, R19, 0x5410, R20 ;  /* 0x0000541013137816 */ /* 0x000fe40000000014 */
[----:B------:R-:W-:Y:S02]  /*11e500*/  PRMT R6, R6, 0x3340, R7 ;  /* 0x0000334006067816 */ /* 0x000fe40000000007 */
[----:B------:R-:W-:Y:S01]  /*11e510*/  PRMT R5, R5, 0x3340, R0 ;  /* 0x0000334005057816 */ /* 0x000fe20000000000 */
[----:B------:R0:W-:Y:S01]  /*11e520*/  STL [R1+0x3ac], R19 ;  /* 0x0003ac1301007387 */ /* 0x0001e20000100800 */
[----:B----4-:R-:W-:-:S02]  /*11e530*/  LOP3.LUT R15, R29, 0xffff, RZ, 0xc0, !PT ;  /* 0x0000ffff1d0f7812 */ /* 0x010fc400078ec0ff */
[----:B------:R-:W-:Y:S02]  /*11e540*/  LOP3.LUT R7, R25, 0xffff, RZ, 0xc0, !PT ;  /* 0x0000ffff19077812 */ /* 0x000fe400078ec0ff */
[----:B0-----:R-:W-:Y:S01]  /*11e550*/  LOP3.LUT R19, R24, 0xffff, RZ, 0xc0, !PT ;  /* 0x0000ffff18137812 */ /* 0x001fe200078ec0ff */
[----:B------:R-:W-:-:S05]  /*11e560*/  IMAD.X R27, R21, 0x1, R8, P6 ;  /* 0x00000001151b7824 */ /* 0x000fca00030e0608 */
[----:B------:R-:W-:Y:S04]  /*11e570*/  STL.64 [R1+0x998], R26 ;  /* 0x0009981a01007387 */ /* 0x000fe80000100a00 */
[----:B------:R-:W-:Y:S04]  /*11e580*/  STL [R1+0x250], R6 ;  /* 0x0002500601007387 */ /* 0x000fe80000100800 */
[----:B------:R0:W-:Y:S04]  /*11e590*/  STL [R1+0x128], R5 ;  /* 0x0001280501007387 */ /* 0x0001e80000100800 */
[----:B------:R-:W3:Y:S04]  /*11e5a0*/  LDL.LU R29, [R1+0x210] ;  /* 0x00021000011d7983 */ /* 0x000ee80000300800 */
[----:B------:R-:W4:Y:S04]  /*11e5b0*/  LDL.LU R25, [R1+0xd8] ;  /* 0x0000d80001197983 */ /* 0x000f280000300800 */
[----:B------:R-:W3:Y:S01]  /*11e5c0*/  LDL.LU R24, [R1+0x19c] ;  /* 0x00019c0001187983 */ /* 0x000ee20000300800 */
[----:B0-----:R-:W-:-:S02]  /*11e5d0*/  LOP3.LUT R5, R17, 0xffff, RZ, 0xc0, !PT ;  /* 0x0000ffff11057812 */ /* 0x001fc400078ec0ff */
[----:B------:R-:W-:Y:S02]  /*11e5e0*/  PRMT R17, R15, 0x3340, R19 ;  /* 0x000033400f117816 */ /* 0x000fe40000000013 */
[----:B------:R-:W-:Y:S02]  /*11e5f0*/  LOP3.LUT R16, R28, 0xffff, RZ, 0xc0, !PT ;  /* 0x0000ffff1c107812 */ /* 0x000fe400078ec0ff */
[----:B------:R-:W-:Y:S02]  /*11e600*/  IADD3 R26, P6, PT, R22, R9, RZ ;  /* 0x00000009161a7210 */ /* 0x000fe40007fde0ff */
[----:B------:R-:W-:-:S03]  /*11e610*/  SHF.R.U32.HI R15, RZ, 0x8, R15 ;  /* 0x00000008ff0f7819 */ /* 0x000fc6000001160f */
[----:B------:R-:W-:Y:S01]  /*11e620*/  IMAD.X R27, R21, 0x1, R10, P6 ;  /* 0x00000001151b7824 */ /* 0x000fe200030e060a */
[----:B------:R-:W-:Y:S02]  /*11e630*/  LOP3.LUT R15, R15, 0xffff, RZ, 0xc0, !PT ;  /* 0x0000ffff0f0f7812 */ /* 0x000fe400078ec0ff */
[----:B--2---:R-:W-:Y:S02]  /*11e640*/  LOP3.LUT R6, R18, 0xffff, RZ, 0xc0, !PT ;  /* 0x0000ffff12067812 */ /* 0x004fe400078ec0ff */
[----:B------:R-:W-:-:S04]  /*11e650*/  PRMT R18, R7, 0x3340, R0 ;  /* 0x0000334007127816 */ /* 0x000fc80000000000 */
[----:B------:R-:W-:Y:S02]  /*11e660*/  PRMT R17, R17, 0x5410, R18 ;  /* 0x0000541011117816 */ /* 0x000fe40000000012 */
[----:B------:R-:W-:-:S03]  /*11e670*/  PRMT R18, R5, 0x3340, R0 ;  /* 0x0000334005127816 */ /* 0x000fc60000000000 */
[----:B------:R0:W-:Y:S02]  /*11e680*/  STL [R1+0x58fc], R17 ;  /* 0x0058fc1101007387 */ /* 0x0001e40000100800 */
[----:B0-----:R-:W-:Y:S02]  /*11e690*/  PRMT R17, R6, 0x3340, R16 ;  /* 0x0000334006117816 */ /* 0x001fe40000000010 */
[----:B------:R-:W-:Y:S02]  /*11e6a0*/  SHF.R.U32.HI R6, RZ, 0x8, R6 ;  /* 0x00000008ff067819 */ /* 0x000fe40000011606 */
[----:B------:R-:W-:Y:S02]  /*11e6b0*/  SHF.R.U32.HI R16, RZ, 0x8, R16 ;  /* 0x00000008ff107819 */ /* 0x000fe40000011610 */
[----:B------:R-:W-:Y:S02]  /*11e6c0*/  PRMT R18, R17, 0x5410, R18 ;  /* 0x0000541011127816 */ /* 0x000fe40000000012 */
[----:B------:R-:W-:-:S02]  /*11e6d0*/  SHF.R.U32.HI R17, RZ, 0x8, R19 ;  /* 0x00000008ff117819 */ /* 0x000fc40000011613 */
[----:B------:R-:W-:Y:S02]  /*11e6e0*/  LOP3.LUT R6, R6, 0xffff, RZ, 0xc0, !PT ;  /* 0x0000ffff06067812 */ /* 0x000fe400078ec0ff */
[----:B------:R-:W-:Y:S02]  /*11e6f0*/  LOP3.LUT R16, R16, 0xffff, RZ, 0xc0, !PT ;  /* 0x0000ffff10107812 */ /* 0x000fe400078ec0ff */
[----:B------:R-:W-:Y:S02]  /*11e700*/  LOP3.LUT R17, R17, 0xffff, RZ, 0xc0, !PT ;  /* 0x0000ffff11117812 */ /* 0x000fe400078ec0ff */
[----:B------:R-:W-:Y:S02]  /*11e710*/  PRMT R6, R6, 0x3340, R16 ;  /* 0x0000334006067816 */ /* 0x000fe40000000010 */
[----:B------:R-:W-:Y:S01]  /*11e720*/  IADD3 R16, P6, PT, R22, R11, RZ ;  /* 0x0000000b16107210 */ /* 0x000fe20007fde0ff */
[----:B------:R-:W-:Y:S01]  /*11e730*/  STL [R1+0x58f8], R18 ;  /* 0x0058f81201007387 */ /* 0x000fe20000100800 */
[----:B------:R-:W-:-:S03]  /*11e740*/  PRMT R15, R15, 0x3340, R17 ;  /* 0x000033400f0f7816 */ /* 0x000fc60000000011 */
[----:B------:R0:W-:Y:S01]  /*11e750*/  STL.64 [R1+0x970], R26 ;  /* 0x0009701a01007387 */ /* 0x0001e20000100a00 */
[----:B------:R-:W-:-:S03]  /*11e760*/  IMAD.X R17, R21, 0x1, R12, P6 ;  /* 0x0000000115117824 */ /* 0x000fc600030e060c */
[----:B------:R-:W2:Y:S01]  /*11e770*/  LDL.LU R28, [R1+0x84] ;  /* 0x00008400011c7983 */ /* 0x000ea20000300800 */
[----:B------:R-:W-:-:S03]  /*11e780*/  SHF.R.U32.HI R5, RZ, 0x8, R5 ;  /* 0x00000008ff057819 */ /* 0x000fc60000011605 */
[----:B0-----:R-:W2:Y:S04]  /*11e790*/  LDL.LU R27, [R1+0x398] ;  /* 0x00039800011b7983 */ /* 0x001ea80000300800 */
[----:B------:R-:W2:Y:S04]  /*11e7a0*/  LDL.LU R20, [R1+0x300] ;  /* 0x0003000001147983 */ /* 0x000ea80000300800 */
[----:B------:R0:W-:Y:S01]  /*11e7b0*/  STL [R1+0x22c], R15 ;  /* 0x00022c0f01007387 */ /* 0x0001e20000100800 */
[----:B------:R-:W-:-:S03]  /*11e7c0*/  LOP3.LUT R5, R5, 0xffff, RZ, 0xc0, !PT ;  /* 0x0000ffff05057812 */ /* 0x000fc600078ec0ff */
[----:B0-----:R-:W2:Y:S04]  /*11e7d0*/  LDL.LU R15, [R1+0x35c] ;  /* 0x00035c00010f7983 */ /* 0x001ea80000300800 */
[----:B------:R0:W-:Y:S04]  /*11e7e0*/  STL [R1+0x220], R6 ;  /* 0x0002200601007387 */ /* 0x0001e80000100800 */
[----:B------:R1:W-:Y:S01]  /*11e7f0*/  STL.64 [R1+0x968], R16 ;  /* 0x0009681001007387 */ /* 0x0003e20000100a00 */
[----:B0-----:R-:W-:Y:S02]  /*11e800*/  PRMT R6, R5, 0x3340, R0 ;  /* 0x0000334005067816 */ /* 0x001fe40000000000 */
[----:B-1----:R-:W-:-:S05]  /*11e810*/  IADD3 R16, P6, PT, R22, R13, RZ ;  /* 0x0000000d16107210 */ /* 0x002fca0007fde0ff */
[----:B------:R-:W-:Y:S01]  /*11e820*/  IMAD.X R17, R21, 0x1, R14, P6 ;  /* 0x0000000115117824 */ /* 0x000fe200030e060e */
[----:B---3--:R-:W-:-:S04]  /*11e830*/  LOP3.LUT R5, R29, 0xffff, RZ, 0xc0, !PT ;  /* 0x0000ffff1d057812 */ /* 0x008fc800078ec0ff */
[----:B------:R4:W-:Y:S04]  /*11e840*/  STL.64 [R1+0x958], R16 ;  /* 0x0009581001007387 */ /* 0x0009e80000100a00 */
[----:B------:R0:W-:Y:S04]  /*11e850*/  STL [R1+0x120], R6 ;  /* 0x0001200601007387 */ /* 0x0001e80000100800 */
[----:B------:R-:W3:Y:S01]  /*11e860*/  LDL.LU R26, [R1+0x454] ;  /* 0x00045400011a7983 */ /* 0x000ee20000300800 */
[----:B----4-:R-:W-:-:S03]  /*11e870*/  LOP3.LUT R17, R25, 0xffff, RZ, 0xc0, !PT ;  /* 0x0000ffff19117812 */ /* 0x010fc600078ec0ff */
[----:B------:R-:W4:Y:S01]  /*11e880*/  LDL.LU R21, [R1+0x318] ;  /* 0x0003180001157983 */ /* 0x000f220000300800 */
[----:B0-----:R-:W-:Y:S02]  /*11e890*/  LOP3.LUT R6, R24, 0xffff, RZ, 0xc0, !PT ;  /* 0x0000ffff18067812 */ /* 0x001fe400078ec0ff */
[----:B------:R-:W-:Y:S02]  /*11e8a0*/  PRMT R18, R17, 0x3340, R0 ;  /* 0x0000334011127816 */ /* 0x000fe40000000000 */
[----:B------:R-:W-:-:S04]  /*11e8b0*/  PRMT R16, R5, 0x3340, R6 ;  /* 0x0000334005107816 */ /* 0x000fc80000000006 */
[----:B------:R-:W-:-:S05]  /*11e8c0*/  PRMT R16, R16, 0x5410, R18 ;  /* 0x0000541010107816 */ /* 0x000fca0000000012 */
[----:B------:R0:W-:Y:S04]  /*11e8d0*/  STL [R1+0xc1c], R16 ;  /* 0x000c1c1001007387 */ /* 0x0001e80000100800 */
[----:B------:R-:W4:Y:S04]  /*11e8e0*/  LDL.LU R22, [R1+0x364] ;  /* 0x0003640001167983 */ /* 0x000f280000300800 */
[----:B------:R-:W4:Y:S04]  /*11e8f0*/  LDL.LU R29, [R1+0x418] ;  /* 0x00041800011d7983 */ /* 0x000f280000300800 */
[----:B------:R-:W4:Y:S04]  /*11e900*/  LDL.LU R25, [R1+0x29c] ;  /* 0x00029c0001197983 */ /* 0x000f280000300800 */
[----:B------:R-:W4:Y:S01]  /*11e910*/  LDL.LU R24, [R1+0x34c] ;  /* 0x00034c0001187983 */ /* 0x000f220000300800 */
[----:B------:R-:W-:-:S02]  /*11e920*/  SHF.R.U32.HI R7, RZ, 0x8, R7 ;  /* 0x00000008ff077819 */ /* 0x000fc40000011607 */
[----:B------:R-:W-:Y:S02]  /*11e930*/  SHF.R.U32.HI R5, RZ, 0x8, R5 ;  /* 0x00000008ff057819 */ /* 0x000fe40000011605 */
[----:B------:R-:W-:Y:S02]  /*11e940*/  SHF.R.U32.HI R6, RZ, 0x8, R6 ;  /* 0x00000008ff067819 */ /* 0x000fe40000011606 */
[----:B------:R-:W-:Y:S02]  /*11e950*/  LOP3.LUT R7, R7, 0xffff, RZ, 0xc0, !PT ;  /* 0x0000ffff07077812 */ /* 0x000fe400078ec0ff */
[----:B------:R-:W-:Y:S02]  /*11e960*/  LOP3.LUT R5, R5, 0xffff, RZ, 0xc0, !PT ;  /* 0x0000ffff05057812 */ /* 0x000fe400078ec0ff */
[----:B------:R-:W-:Y:S02]  /*11e970*/  LOP3.LUT R6, R6, 0xffff, RZ, 0xc0, !PT ;  /* 0x0000ffff06067812 */ /* 0x000fe400078ec0ff */
[----:B0-----:R-:W-:-:S02]  /*11e980*/  PRMT R16, R7, 0x3340, R0 ;  /* 0x0000334007107816 */ /* 0x001fc40000000000 */
[----:B------:R-:W-:-:S03]  /*11e990*/  PRMT R7, R5, 0x3340, R6 ;  /* 0x0000334005077816 */ /* 0x000fc60000000006 */
[----:B------:R0:W-:Y:S04]  /*11e9a0*/  STL [R1+0x118], R16 ;  /* 0x0001181001007387 */ /* 0x0001e80000100800 */
[----:B------:R1:W-:Y:S01]  /*11e9b0*/  STL [R1+0x230], R7 ;  /* 0x0002300701007387 */ /* 0x0003e20000100800 */
[----:B--2---:R-:W-:Y:S02]  /*11e9c0*/  LOP3.LUT R6, R27, 0xffff, RZ, 0xc0, !PT ;  /* 0x0000ffff1b067812 */ /* 0x004fe400078ec0ff */
[----:B------:R-:W-:-:S04]  /*11e9d0*/  LOP3.LUT R5, R20, 0xffff, RZ, 0xc0, !PT ;  /* 0x0000ffff14057812 */ /* 0x000fc800078ec0ff */
[----:B0-----:R-:W-:Y:S02]  /*11e9e0*/  PRMT R16, R5, 0x3340, R0 ;  /* 0x0000334005107816 */ /* 0x001fe40000000000 */
[----:B------:R-:W-:Y:S02]  /*11e9f0*/  SHF.R.U32.HI R5, RZ, 0x8, R5 ;  /* 0x00000008ff057819 */ /* 0x000fe40000011605 */
[----:B-1----:R-:W-:-:S04]  /*11ea00*/  LOP3.LUT R7, R15, 0xffff, RZ, 0xc0, !PT ;  /* 0x0000ffff0f077812 */ /* 0x002fc800078ec0ff */
[--C-:B------:R-:W-:Y:S02]  /*11ea10*/  PRMT R15, R6, 0x3340, R7.reuse ;  /* 0x00003340060f7816 */ /* 0x100fe40000000007 */
[----:B------:R-:W-:Y:S02]  /*11ea20*/  SHF.R.U32.HI R6, RZ, 0x8, R6 ;  /* 0x00000008ff067819 */ /* 0x000fe40000011606 */
[----:B------:R-:W-:Y:S02]  /*11ea30*/  SHF.R.U32.HI R7, RZ, 0x8, R7 ;  /* 0x00000008ff077819 */ /* 0x000fe40000011607 */
[----:B------:R-:W-:Y:S02]  /*11ea40*/  PRMT R15, R15, 0x5410, R16 ;  /* 0x000054100f0f7816 */ /* 0x000fe40000000010 */
[----:B------:R-:W-:Y:S02]  /*11ea50*/  SHF.R.S32.HI R16, RZ, 0x1f, R28 ;  /* 0x0000001fff107819 */ /* 0x000fe4000001141c */
[----:B------:R-:W-:-:S02]  /*11ea60*/  IADD3 R18, P6, PT, R28, R4, RZ ;  /* 0x000000041c127210 */ /* 0x000fc40007fde0ff */
[----:B------:R-:W-:Y:S02]  /*11ea70*/  LOP3.LUT R6, R6, 0xffff, RZ, 0xc0, !PT ;  /* 0x0000ffff06067812 */ /* 0x000fe400078ec0ff */
[----:B------:R-:W-:Y:S02]  /*11ea80*/  LOP3.LUT R7, R7, 0xffff, RZ, 0xc0, !PT ;  /* 0x0000ffff07077812 */ /* 0x000fe400078ec0ff */
[----:B------:R-:W-:Y:S01]  /*11ea90*/  LOP3.LUT R5, R5, 0xffff, RZ, 0xc0, !PT ;  /* 0x0000ffff05057812 */ /* 0x000fe200078ec0ff */
[----:B------:R-:W-:Y:S01]  /*11eaa0*/  IMAD.X R19, R16, 0x1, R23, P6 ;  /* 0x0000000110137824 */ /* 0x000fe200030e0617 */
[----:B------:R-:W-:Y:S02]  /*11eab0*/  PRMT R6, R6, 0x3340, R7 ;  /* 0x0000334006067816 */ /* 0x000fe40000000007 */
[----:B------:R-:W-:Y:S01]  /*11eac0*/  PRMT R5, R5, 0x3340, R0 ;  /* 0x0000334005057816 */ /* 0x000fe20000000000 */
[----:B------:R-:W-:Y:S04]  /*11ead0*/  STL [R1+0x398], R15 ;  /* 0x0003980f01007387 */ /* 0x000fe80000100800 */
[----:B------:R4:W-:Y:S04]  /*11eae0*/  STL.64 [R1+0x908], R18 ;  /* 0x0009081201007387 */ /* 0x0009e80000100a00 */
[----:B------:R-:W-:Y:S04]  /*11eaf0*/  STL [R1+0x21c], R6 ;  /* 0x00021c0601007387 */ /* 0x000fe80000100800 */
[----:B------:R0:W-:Y:S01]  /*11eb00*/  STL [R1+0x114], R5 ;  /* 0x0001140501007387 */ /* 0x0001e20000100800 */
[----:B---3--:R-:W-:-:S03]  /*11eb10*/  LOP3.LUT R27, R26, 0xffff, RZ, 0xc0, !PT ;  /* 0x0000ffff1a1b7812 */ /* 0x008fc600078ec0ff */
[----:B------:R-:W2:Y:S01]  /*11eb20*/  LDL.LU R26, [R1+0x240] ;  /* 0x00024000011a7983 */ /* 0x000ea20000300800 */
[----:B----4-:R-:W-:-:S03]  /*11eb30*/  LOP3.LUT R18, R21, 0xffff, RZ, 0xc0, !PT ;  /* 0x0000ffff15127812 */ /* 0x010fc600078ec0ff */
[----:B------:R-:W3:Y:S01]  /*11eb40*/  LDL.LU R21, [R1+0x17c] ;  /* 0x00017c0001157983 */ /* 0x000ee20000300800 */
[----:B------:R-:W-:Y:S02]  /*11eb50*/  PRMT R7, R18, 0x3340, R0 ;  /* 0x0000334012077816 */ /* 0x000fe40000000000 */
[----:B0-----:R-:W-:Y:S02]  /*11eb60*/  LOP3.LUT R5, R22, 0xffff, RZ, 0xc0, !PT ;  /* 0x0000ffff16057812 */ /* 0x001fe400078ec0ff */
[----:B------:R-:W4:Y:S02]  /*11eb70*/  LDL.LU R22, [R1+0x1e4] ;  /* 0x0001e40001167983 */ /* 0x000f240000300800 */
[----:B------:R-:W-:Y:S02]  /*11eb80*/  PRMT R6, R27, 0x3340, R5 ;  /* 0x000033401b067816 */ /* 0x000fe40000000005 */
[----:B------:R-:W-:Y:S02]  /*11eb90*/  LOP3.LUT R19, R29, 0xffff, RZ, 0xc0, !PT ;  /* 0x0000ffff1d137812 */ /* 0x000fe400078ec0ff */
[----:B------:R-:W-:-:S02]  /*11eba0*/  PRMT R6, R6, 0x5410, R7 ;  /* 0x0000541006067816 */ /* 0x000fc40000000007 */
[----:B------:R-:W-:Y:S02]  /*11ebb0*/  LOP3.LUT R15, R25, 0xffff, RZ, 0xc0, !PT ;  /* 0x0000ffff190f7812 */ /* 0x000fe400078ec0ff */
[----:B------:R-:W-:Y:S01]  /*11ebc0*/  LOP3.LUT R20, R24, 0xffff, RZ, 0xc0, !PT ;  /* 0x0000ffff18147812 */ /* 0x000fe200078ec0ff */
[----:B------:R-:W3:Y:S01]  /*11ebd0*/  LDL.LU R25, [R1+0x23c] ;  /* 0x00023c0001197983 */ /* 0x000ee20000300800 */
[----:B------:R-:W-:-:S03]  /*11ebe0*/  PRMT R7, R15, 0x3340, R0 ;  /* 0x000033400f077816 */ /* 0x000fc60000000000 */
[----:B------:R-:W3:Y:S04]  /*11ebf0*/  LDL.LU R24, [R1+0x178] ;  /* 0x0001780001187983 */ /* 0x000ee80000300800 */
[----:B------:R-:W3:Y:S04]  /*11ec00*/  LDL.LU R29, [R1+0x1e0] ;  /* 0x0001e000011d7983 */ /* 0x000ee80000300800 */
[----:B------:R0:W-:Y:S02]  /*11ec10*/  STL [R1+0x38c], R6 ;  /* 0x00038c0601007387 */ /* 0x0001e40000100800 */
[----:B0-----:R-:W-:-:S04]  /*11ec20*/  PRMT R6, R19, 0x3340, R20 ;  /* 0x0000334013067816 */ /* 0x001fc80000000014 */
[----:B------:R-:W-:Y:S02]  /*11ec30*/  PRMT R7, R6, 0x5410, R7 ;  /* 0x0000541006077816 */ /* 0x000fe40000000007 */
[----:B------:R-:W-:-:S03]  /*11ec40*/  IADD3 R6, P6, PT, R28, R3, RZ ;  /* 0x000000031c067210 */ /* 0x000fc60007fde0ff */
[----:B------:R0:W-:Y:S02]  /*11ec50*/  STL [R1+0x390], R7 ;  /* 0x0003900701007387 */ /* 0x0001e40000100800 */
[----:B0-----:R-:W-:-:S05]  /*11ec60*/  IMAD.X R7, R16, 0x1, R2, P6 ;  /* 0x0000000110077824 */ /* 0x001fca00030e0602 */
[----:B------:R0:W-:Y:S04]  /*11ec70*/  STL.64 [R1+0x8e0], R6 ;  /* 0x0008e00601007387 */ /* 0x0001e80000100a00 */
[----:B0-----:R-:W3:Y:S04]  /*11ec80*/  LDL.LU.64 R6, [R1+0x5ae8] ;  /* 0x005ae80001067983 */ /* 0x001ee80000300a00 */
[----:B------:R0:W-:Y:S02]  /*11ec90*/  STL.64 [R1+0x5ad8], R2 ;  /* 0x005ad80201007387 */ /* 0x0001e40000100a00 */
[----:B0-----:R-:W-:-:S02]  /*11eca0*/  SHF.R.U32.HI R2, RZ, 0x8, R27 ;  /* 0x00000008ff027819 */ /* 0x001fc4000001161b */
[----:B------:R-:W3:Y:S01]  /*11ecb0*/  LDL.LU R27, [R1+0x5ae4] ;  /* 0x005ae400011b7983 */ /* 0x000ee20000300800 */
[----:B------:R-:W-:-:S03]  /*11ecc0*/  SHF.R.U32.HI R3, RZ, 0x8, R5 ;  /* 0x00000008ff037819 */ /* 0x000fc60000011605 */
[----:B------:R-:W3:Y:S01]  /*11ecd0*/  LDL.LU R5, [R1+0x5ae0] ;  /* 0x005ae00001057983 */ /* 0x000ee20000300800 */
[----:B------:R-:W-:Y:S02]  /*11ece0*/  SHF.R.U32.HI R19, RZ, 0x8, R19 ;  /* 0x00000008ff137819 */ /* 0x000fe40000011613 */
[----:B------:R-:W-:Y:S02]  /*11ecf0*/  SHF.R.U32.HI R20, RZ, 0x8, R20 ;  /* 0x00000008ff147819 */ /* 0x000fe40000011614 */
[----:B------:R-:W-:Y:S02]  /*11ed00*/  LOP3.LUT R19, R19, 0xffff, RZ, 0xc0, !PT ;  /* 0x0000ffff13137812 */ /* 0x000fe400078ec0ff */
[----:B------:R-:W-:Y:S02]  /*11ed10*/  LOP3.LUT R20, R20, 0xffff, RZ, 0xc0, !PT ;  /* 0x0000ffff14147812 */ /* 0x000fe400078ec0ff */
[----:B------:R-:W-:Y:S02]  /*11ed20*/  LOP3.LUT R2, R2, 0xffff, RZ, 0xc0, !PT ;  /* 0x0000ffff02027812 */ /* 0x000fe400078ec0ff */
[----:B------:R-:W-:-:S02]  /*11ed30*/  LOP3.LUT R3, R3, 0xffff, RZ, 0xc0, !PT ;  /* 0x0000ffff03037812 */ /* 0x000fc400078ec0ff */
[----:B------:R-:W-:Y:S02]  /*11ed40*/  PRMT R20, R19, 0x3340, R20 ;  /* 0x0000334013147816 */ /* 0x000fe40000000014 */
[----:B------:R-:W-:Y:S02]  /*11ed50*/  PRMT R19, R2, 0x3340, R3 ;  /* 0x0000334002137816 */ /* 0x000fe40000000003 */
[----:B------:R-:W-:Y:S01]  /*11ed60*/  IADD3 R2, P6, PT, R28, R0, RZ ;  /* 0x000000001c027210 */ /* 0x000fe20007fde0ff */
[----:B------:R-:W-:Y:S04]  /*11ed70*/  STL [R1+0x210], R20 ;  /* 0x0002101401007387 */ /* 0x000fe80000100800 */
[----:B------:R2:W-:Y:S02]  /*11ed80*/  STL [R1+0x20c], R19 ;  /* 0x00020c1301007387 */ /* 0x0005e40000100800 */
[----:B--2---:R-:W-:-:S02]  /*11ed90*/  LOP3.LUT R19, R26, 0xffff, RZ, 0xc0, !PT ;  /* 0x0000ffff1a137812 */ /* 0x004fc400078ec0ff */
[----:B----4-:R-:W-:Y:S01]  /*11eda0*/  LOP3.LUT R20, R22, 0xffff, RZ, 0xc0, !PT ;  /* 0x0000ffff16147812 */ /* 0x010fe200078ec0ff */
[----:B---3--:R-:W-:-:S05]  /*11edb0*/  IMAD.X R3, R16, 0x1, R27, P6 ;  /* 0x0000000110037824 */ /* 0x008fca00030e061b */
[----:B------:R0:W-:Y:S02]  /*11edc0*/  STL.64 [R1+0x900], R2 ;  /* 0x0009000201007387 */ /* 0x0001e40000100a00 */
[----:B0-----:R-:W-:Y:S02]  /*11edd0*/  SHF.R.U32.HI R3, RZ, 0x8, R18 ;  /* 0x00000008ff037819 */ /* 0x001fe40000011612 */
[----:B------:R-:W-:Y:S02]  /*11ede0*/  SHF.R.U32.HI R2, RZ, 0x8, R15 ;  /* 0x00000008ff027819 */ /* 0x000fe4000001160f */
[----:B------:R-:W-:Y:S02]  /*11edf0*/  LOP3.LUT R3, R3, 0xffff, RZ, 0xc0, !PT ;  /* 0x0000ffff03037812 */ /* 0x000fe400078ec0ff */
[----:B------:R-:W-:Y:S02]  /*11ee00*/  LOP3.LUT R2, R2, 0xffff, RZ, 0xc0, !PT ;  /* 0x0000ffff02027812 */ /* 0x000fe400078ec0ff */
[----:B------:R-:W-:-:S02]  /*11ee10*/  PRMT R15, R3, 0x3340, R0 ;  /* 0x00003340030f7816 */ /* 0x000fc40000000000 */
[----:B------:R-:W-:Y:S02]  /*11ee20*/  PRMT R3, R2, 0x3340, R0 ;  /* 0x0000334002037816 */ /* 0x000fe40000000000 */
[----:B------:R-:W-:Y:S01]  /*11ee30*/  LOP3.LUT R2, R21, 0xffff, RZ, 0xc0, !PT ;  /* 0x0000ffff15027812 */ /* 0x000fe200078ec0ff */
[----:B------:R0:W-:Y:S04]  /*11ee40*/  STL [R1+0x104], R15 ;  /* 0x0001040f01007387 */ /* 0x0001e80000100800 */
[----:B------:R1:W-:Y:S01]  /*11ee50*/  STL [R1+0x108], R3 ;  /* 0x0001080301007387 */ /* 0x0003e20000100800 */
[----:B------:R-:W-:-:S03]  /*11ee60*/  LOP3.LUT R18, R29, 0xffff, RZ, 0xc0, !PT ;  /* 0x0000ffff1d127812 */ /* 0x000fc600078ec0ff */
[----:B------:R-:W2:Y:S01]  /*11ee70*/  LDL.LU R26, [R1+0x224] ;  /* 0x00022400011a7983 */ /* 0x000ea20000300800 */
[----:B0-----:R-:W-:Y:S02]  /*11ee80*/  LOP3.LUT R15, R25, 0xffff, RZ, 0xc0, !PT ;  /* 0x0000ffff190f7812 */ /* 0x001fe400078ec0ff */
[----:B------:R-:W-:Y:S01]  /*11ee90*/  PRMT R25, R2, 0x3340, R0 ;  /* 0x0000334002197816 */ /* 0x000fe20000000000 */
[----:B------:R-:W3:Y:S01]  /*11eea0*/  LDL.LU R21, [R1+0xf0] ;  /* 0x0000f00001157983 */ /* 0x000ee20000300800 */
[----:B-1----:R-:W-:Y:S02]  /*11eeb0*/  LOP3.LUT R3, R24, 0xffff, RZ, 0xc0, !PT ;  /* 0x0000ffff18037812 */ /* 0x002fe400078ec0ff */
[----:B------:R-:W-:Y:S01]  /*11eec0*/  PRMT R24, R19, 0x3340, R20 ;  /* 0x0000334013187816 */ /* 0x000fe20000000014 */
[----:B------:R-:W4:Y:S03]  /*11eed0*/  LDL.LU R22, [R1+0x1a8] ;  /* 0x0001a80001167983 */ /* 0x000f260000300800 */
[----:B------:R-:W-:-:S02]  /*11eee0*/  PRMT R29, R24, 0x5410, R25 ;  /* 0x00005410181d7816 */ /* 0x000fc40000000019 */
[----:B------:R-:W-:Y:S02]  /*11eef0*/  PRMT R25, R3, 0x3340, R0 ;  /* 0x0000334003197816 */ /* 0x000fe40000000000 */
[----:B------:R-:W-:Y:S01]  /*11ef00*/  PRMT R24, R15, 0x3340, R18 ;  /* 0x000033400f187816 */ /* 0x000fe20000000012 */
[----:B------:R0:W-:Y:S01]  /*11ef10*/  STL [R1+0x374], R29 ;  /* 0x0003741d01007387 */ /* 0x0001e20000100800 */
[----:B------:R-:W-:Y:S02]  /*11ef20*/  SHF.R.U32.HI R19, RZ, 0x8, R19 ;  /* 0x00000008ff137819 */ /* 0x000fe40000011613 */
[----:B------:R-:W-:Y:S02]  /*11ef30*/  SHF.R.U32.HI R20, RZ, 0x8, R20 ;  /* 0x00000008ff147819 */ /* 0x000fe40000011614 */
[----:B------:R-:W-:Y:S02]  /*11ef40*/  SHF.R.U32.HI R15, RZ, 0x8, R15 ;  /* 0x00000008ff0f7819 */ /* 0x000fe4000001160f */
[----:B------:R-:W-:-:S02]  /*11ef50*/  SHF.R.U32.HI R18, RZ, 0x8, R18 ;  /* 0x00000008ff127819 */ /* 0x000fc40000011612 */
[----:B0-----:R-:W-:Y:S02]  /*11ef60*/  PRMT R29, R24, 0x5410, R25 ;  /* 0x00005410181d7816 */ /* 0x001fe40000000019 */
[----:B------:R-:W-:Y:S02]  /*11ef70*/  IADD3 R24, P6, PT, R28, R5, RZ ;  /* 0x000000051c187210 */ /* 0x000fe40007fde0ff */
[----:B------:R-:W-:Y:S02]  /*11ef80*/  LOP3.LUT R19, R19, 0xffff, RZ, 0xc0, !PT ;  /* 0x0000ffff13137812 */ /* 0x000fe400078ec0ff */
[----:B------:R-:W-:Y:S01]  /*11ef90*/  LOP3.LUT R20, R20, 0xffff, RZ, 0xc0, !PT ;  /* 0x0000ffff14147812 */ /* 0x000fe200078ec0ff */
[----:B------:R-:W-:Y:S01]  /*11efa0*/  IMAD.X R25, R16, 0x1, R6, P6 ;  /* 0x0000000110197824 */ /* 0x000fe200030e0606 */
[----:B------:R-:W-:Y:S02]  /*11efb0*/  LOP3.LUT R15, R15, 0xffff, RZ, 0xc0, !PT ;  /* 0x0000ffff0f0f7812 */ /* 0x000fe400078ec0ff */
[----:B------:R-:W-:-:S02]  /*11efc0*/  LOP3.LUT R18, R18, 0xffff, RZ, 0xc0, !PT ;  /* 0x0000ffff12127812 */ /* 0x000fc400078ec0ff */
[----:B------:R-:W-:Y:S01]  /*11efd0*/  PRMT R19, R19, 0x3340, R20 ;  /* 0x0000334013137816 */ /* 0x000fe20000000014 */
[----:B------:R0:W-:Y:S01]  /*11efe0*/  STL [R1+0x378], R29 ;  /* 0x0003781d01007387 */ /* 0x0001e20000100800 */
[----:B------:R-:W-:-:S03]  /*11eff0*/  PRMT R15, R15, 0x3340, R18 ;  /* 0x000033400f0f7816 */ /* 0x000fc60000000012 */
[----:B------:R1:W-:Y:S04]  /*11f000*/  STL.64 [R1+0x8b0], R24 ;  /* 0x0008b01801007387 */ /* 0x0003e80000100a00 */
[----:B0-----:R-:W4:Y:S04]  /*11f010*/  LDL.LU R29, [R1+0x4c0] ;  /* 0x0004c000011d7983 */ /* 0x001f280000300800 */
[----:B------:R0:W-:Y:S04]  /*11f020*/  STL [R1+0x208], R19 ;  /* 0x0002081301007387 */ /* 0x0001e80000100800 */
[----:B-1----:R-:W4:Y:S04]  /*11f030*/  LDL.LU R25, [R1+0x354] ;  /* 0x0003540001197983 */ /* 0x002f280000300800 */
[----:B------:R-:W-:Y:S04]  /*11f040*/  STL [R1+0x204], R15 ;  /* 0x0002040f01007387 */ /* 0x000fe80000100800 */
[----:B------:R-:W4:Y:S01]  /*11f050*/  LDL.LU R24, [R1+0x3f8] ;  /* 0x0003f80001187983 */ /* 0x000f220000300800 */
[----:B------:R-:W-:-:S02]  /*11f060*/  SHF.R.U32.HI R3, RZ, 0x8, R3 ;  /* 0x00000008ff037819 */ /* 0x000fc40000011603 */
[----:B------:R-:W-:Y:S02]  /*11f070*/  SHF.R.U32.HI R2, RZ, 0x8, R2 ;  /* 0x00000008ff027819 */ /* 0x000fe40000011602 */
[----:B------:R-:W-:Y:S02]  /*11f080*/  IADD3 R18, P6, PT, R28, R7, RZ ;  /* 0x000000071c127210 */ /* 0x000fe40007fde0ff */
[----:B------:R-:W-:Y:S02]  /*11f090*/  LOP3.LUT R3, R3, 0xffff, RZ, 0xc0, !PT ;  /* 0x0000ffff03037812 */ /* 0x000fe400078ec0ff */
[----:B------:R-:W-:Y:S01]  /*11f0a0*/  LOP3.LUT R2, R2, 0xffff, RZ, 0xc0, !PT ;  /* 0x0000ffff02027812 */ /* 0x000fe200078ec0ff */
[----:B------:R1:W-:Y:S01]  /*11f0b0*/  STL.64 [R1+0x5ad0], R6 ;  /* 0x005ad00601007387 */ /* 0x0003e20000100a00 */
[----:B0-----:R-:W-:-:S05]  /*11f0c0*/  IMAD.X R19, R16, 0x1, R8, P6 ;  /* 0x0000000110137824 */ /* 0x001fca00030e0608 */
[----:B------:R0:W-:Y:S01]  /*11f0d0*/  STL.64 [R1+0x8d8], R18 ;  /* 0x0008d81201007387 */ /* 0x0001e20000100a00 */
[--C-:B-1----:R-:W-:Y:S02]  /*11f0e0*/  PRMT R7, R3, 0x3340, R0.reuse ;  /* 0x0000334003077816 */ /* 0x102fe40000000000 */
[----:B------:R-:W-:-:S03]  /*11f0f0*/  PRMT R6, R2, 0x3340, R0 ;  /* 0x0000334002067816 */ /* 0x000fc60000000000 */
[----:B------:R-:W-:Y:S04]  /*11f100*/  STL [R1+0xf8], R7 ;  /* 0x0000f80701007387 */ /* 0x000fe80000100800 */
[----:B------:R4:W-:Y:S01]  /*11f110*/  STL [R1+0xfc], R6 ;  /* 0x0000fc0601007387 */ /* 0x0009e20000100800 */
[----:B0-----:R-:W-:-:S05]  /*11f120*/  IADD3 R18, P6, PT, R28, R9, RZ ;  /* 0x000000091c127210 */ /* 0x001fca0007fde0ff */
[----:B------:R-:W-:Y:S01]  /*11f130*/  IMAD.X R19, R16, 0x1, R10, P6 ;  /* 0x0000000110137824 */ /* 0x000fe200030e060a */
[----:B------:R-:W-:Y:S01]  /*11f140*/  STL.64 [R1+0x5ac8], R8 ;  /* 0x005ac80801007387 */ /* 0x000fe20000100a00 */
[----:B--2---:R-:W-:Y:S02]  /*11f150*/  LOP3.LUT R3, R26, 0xffff, RZ, 0xc0, !PT ;  /* 0x0000ffff1a037812 */ /* 0x004fe400078ec0ff */
[----:B---3--:R-:W-:Y:S02]  /*11f160*/  LOP3.LUT R2, R21, 0xffff, RZ, 0xc0, !PT ;  /* 0x0000ffff15027812 */ /* 0x008fe400078ec0ff */
[----:B----4-:R-:W-:Y:S02]  /*11f170*/  LOP3.LUT R6, R22, 0xffff, RZ, 0xc0, !PT ;  /* 0x0000ffff16067812 */ /* 0x010fe400078ec0ff */
[----:B------:R-:W-:Y:S02]  /*11f180*/  PRMT R15, R2, 0x3340, R0 ;  /* 0x00003340020f7816 */ /* 0x000fe40000000000 */
[----:B------:R-:W-:-:S02]  /*11f190*/  PRMT R7, R3, 0x3340, R6 ;  /* 0x0000334003077816 */ /* 0x000fc40000000006 */
[----:B------:R-:W-:Y:S02]  /*11f1a0*/  SHF.R.U32.HI R3, RZ, 0x8, R3 ;  /* 0x00000008ff037819 */ /* 0x000fe40000011603 */
[----:B------:R-:W-:Y:S02]  /*11f1b0*/  SHF.R.U32.HI R6, RZ, 0x8, R6 ;  /* 0x00000008ff067819 */ /* 0x000fe40000011606 */
[----:B------:R-:W-:Y:S02]  /*11f1c0*/  SHF.R.U32.HI R2, RZ, 0x8, R2 ;  /* 0x00000008ff027819 */ /* 0x000fe40000011602 */
[----:B------:R-:W-:Y:S02]  /*11f1d0*/  PRMT R7, R7, 0x5410, R15 ;  /* 0x0000541007077816 */ /* 0x000fe4000000000f */
[----:B------:R-:W-:Y:S02]  /*11f1e0*/  LOP3.LUT R3, R3, 0xffff, RZ, 0xc0, !PT ;  /* 0x0000ffff03037812 */ /* 0x000fe400078ec0ff */
[----:B------:R-:W-:-:S02]  /*11f1f0*/  LOP3.LUT R6, R6, 0xffff, RZ, 0xc0, !PT ;  /* 0x0000ffff06067812 */ /* 0x000fc400078ec0ff */
[----:B------:R-:W-:Y:S01]  /*11f200*/  LOP3.LUT R2, R2, 0xffff, RZ, 0xc0, !PT ;  /* 0x0000ffff02027812 */ /* 0x000fe200078ec0ff */
[----:B------:R-:W-:Y:S01]  /*11f210*/  STL [R1+0x35c], R7 ;  /* 0x00035c0701007387 */ /* 0x000fe20000100800 */
[----:B------:R-:W-:Y:S02]  /*11f220*/  PRMT R6, R3, 0x3340, R6 ;  /* 0x0000334003067816 */ /* 0x000fe40000000006 */
[----:B------:R-:W-:Y:S01]  /*11f230*/  PRMT R3, R2, 0x3340, R0 ;  /* 0x0000334002037816 */ /* 0x000fe20000000000 */
[----:B------:R0:W-:Y:S04]  /*11f240*/  STL.64 [R1+0x8c0], R18 ;  /* 0x0008c01201007387 */ /* 0x0001e80000100a00 */
[----:B0-----:R-:W2:Y:S04]  /*11f250*/  LDL.LU R19, [R1+0x228] ;  /* 0x0002280001137983 */ /* 0x001ea80000300800 */
[----:B------:R-:W3:Y:S04]  /*11f260*/  LDL.LU R20, [R1+0x16c] ;  /* 0x00016c0001147983 */ /* 0x000ee80000300800 */
[----:B------:R-:W4:Y:S01]  /*11f270*/  LDL.LU R15, [R1+0x1b0] ;  /* 0x0001b000010f7983 */ /* 0x000f220000300800 */
[----:B------:R-:W-:-:S03]  /*11f280*/  LOP3.LUT R2, R29, 0xffff, RZ, 0xc0, !PT ;  /* 0x0000ffff1d027812 */ /* 0x000fc600078ec0ff */
[----:B------:R0:W-:Y:S04]  /*11f290*/  STL [R1+0x1f8], R6 ;  /* 0x0001f80601007387 */ /* 0x0001e80000100800 */
[----:B------:R1:W-:Y:S04]  /*11f2a0*/  STL [R1+0xf0], R3 ;  /* 0x0000f00301007387 */ /* 0x0003e80000100800 */
[----:B------:R-:W4:Y:S01]  /*11f2b0*/  LDL.LU R26, [R1+0x4cc] ;  /* 0x0004cc00011a7983 */ /* 0x000f220000300800 */
[----:B0-----:R-:W-:-:S03]  /*11f2c0*/  LOP3.LUT R6, R25, 0xffff, RZ, 0xc0, !PT ;  /* 0x0000ffff19067812 */ /* 0x001fc600078ec0ff */
[----:B------:R-:W4:Y:S01]  /*11f2d0*/  LDL.LU R21, [R1+0x358] ;  /* 0x0003580001157983 */ /* 0x000f220000300800 */
[----:B-1----:R-:W-:Y:S02]  /*11f2e0*/  LOP3.LUT R3, R24, 0xffff, RZ, 0xc0, !PT ;  /* 0x0000ffff18037812 */ /* 0x002fe400078ec0ff */
[----:B------:R-:W-:Y:S02]  /*11f2f0*/  PRMT R8, R6, 0x3340, R0 ;  /* 0x0000334006087816 */ /* 0x000fe40000000000 */
[----:B------:R-:W-:-:S04]  /*11f300*/  PRMT R7, R2, 0x3340, R3 ;  /* 0x0000334002077816 */ /* 0x000fc80000000003 */
[----:B------:R-:W-:-:S05]  /*11f310*/  PRMT R7, R7, 0x5410, R8 ;  /* 0x0000541007077816 */ /* 0x000fca0000000008 */
[----:B------:R-:W-:Y:S04]  /*11f320*/  STL [R1+0x33c], R7 ;  /* 0x00033c0701007387 */ /* 0x000fe80000100800 */
[----:B------:R-:W4:Y:S04]  /*11f330*/  LDL.LU R22, [R1+0x410] ;  /* 0x0004100001167983 */ /* 0x000f280000300800 */
[----:B------:R-:W4:Y:S04]  /*11f340*/  LDL.LU R29, [R1+0x45c] ;  /* 0x00045c00011d7983 */ /* 0x000f280000300800 */
[----:B------:R-:W4:Y:S01]  /*11f350*/  LDL.LU R25, [R1+0x344] ;  /* 0x0003440001197983 */ /* 0x000f220000300800 */
[----:B------:R-:W-:-:S03]  /*11f360*/  IADD3 R8, P6, PT, R28, R11, RZ ;  /* 0x0000000b1c087210 */ /* 0x000fc60007fde0ff */
[----:B------:R-:W4:Y:S02]  /*11f370*/  LDL.LU R24, [R1+0x388] ;  /* 0x0003880001187983 */ /* 0x000f240000300800 */
[----:B------:R-:W-:-:S05]  /*11f380*/  IMAD.X R9, R16, 0x1, R12, P6 ;  /* 0x0000000110097824 */ /* 0x000fca00030e060c */
[----:B------:R0:W-:Y:S02]  /*11f390*/  STL.64 [R1+0x8a0], R8 ;  /* 0x0008a00801007387 */ /* 0x0001e40000100a00 */
[----:B0-----:R-:W-:Y:S02]  /*11f3a0*/  IADD3 R8, P6, PT, R28, R13, RZ ;  /* 0x0000000d1c087210 */ /* 0x001fe40007fde0ff */
[----:B------:R-:W4:Y:S01]  /*11f3b0*/  LDL.LU R28, [R1+0x88] ;  /* 0x00008800011c7983 */ /* 0x000f220000300800 */
[----:B------:R-:W-:Y:S02]  /*11f3c0*/  SHF.R.U32.HI R2, RZ, 0x8, R2 ;  /* 0x00000008ff027819 */ /* 0x000fe40000011602 */
[----:B------:R-:W-:Y:S02]  /*11f3d0*/  SHF.R.U32.HI R3, RZ, 0x8, R3 ;  /* 0x00000008ff037819 */ /* 0x000fe40000011603 */
[----:B------:R-:W-:Y:S02]  /*11f3e0*/  LOP3.LUT R2, R2, 0xffff, RZ, 0xc0, !PT ;  /* 0x0000ffff02027812 */ /* 0x000fe400078ec0ff */
[----:B------:R-:W-:Y:S01]  /*11f3f0*/  LOP3.LUT R3, R3, 0xffff, RZ, 0xc0, !PT ;  /* 0x0000ffff03037812 */ /* 0x000fe200078ec0ff */
[----:B------:R-:W-:-:S03]  /*11f400*/  IMAD.X R9, R16, 0x1, R14, P6 ;  /* 0x0000000110097824 */ /* 0x000fc600030e060e */
[----:B------:R-:W-:Y:S02]  /*11f410*/  PRMT R3, R2, 0x3340, R3 ;  /* 0x0000334002037816 */ /* 0x000fe40000000003 */
[----:B------:R-:W-:Y:S01]  /*11f420*/  STL.64 [R1+0x8a8], R8 ;  /* 0x0008a80801007387 */ /* 0x000fe20000100a00 */
[----:B------:R-:W-:-:S03]  /*11f430*/  SHF.R.U32.HI R6, RZ, 0x8, R6 ;  /* 0x00000008ff067819 */ /* 0x000fc60000011606 */
[----:B------:R4:W-:Y:S01]  /*11f440*/  STL [R1+0x1f0], R3 ;  /* 0x0001f00301007387 */ /* 0x0009e20000100800 */
[----:B------:R-:W-:-:S04]  /*11f450*/  LOP3.LUT R6, R6, 0xffff, RZ, 0xc0, !PT ;  /* 0x0000ffff06067812 */ /* 0x000fc800078ec0ff */
[--C-:B------:R-:W-:Y:S02]  /*11f460*/  PRMT R6, R6, 0x3340, R0.reuse ;  /* 0x0000334006067816 */ /* 0x100fe40000000000 */
[----:B--2---:R-:W-:Y:S02]  /*11f470*/  LOP3.LUT R2, R19, 0xffff, RZ, 0xc0, !PT ;  /* 0x0000ffff13027812 */ /* 0x004fe400078ec0ff */
[----:B---3--:R-:W-:Y:S02]  /*11f480*/  LOP3.LUT R16, R20, 0xffff, RZ, 0xc0, !PT ;  /* 0x0000ffff14107812 */ /* 0x008fe400078ec0ff */
[----:B----4-:R-:W-:Y:S02]  /*11f490*/  LOP3.LUT R3, R15, 0xffff, RZ, 0xc0, !PT ;  /* 0x0000ffff0f037812 */ /* 0x010fe400078ec0ff */
[----:B------:R-:W-:Y:S02]  /*11f4a0*/  PRMT R8, R16, 0x3340, R0 ;  /* 0x0000334010087816 */ /* 0x000fe40000000000 */
[----:B------:R-:W-:-:S02]  /*11f4b0*/  PRMT R7, R2, 0x3340, R3 ;  /* 0x0000334002077816 */ /* 0x000fc40000000003 */
[----:B------:R-:W-:Y:S02]  /*11f4c0*/  SHF.R.U32.HI R2, RZ, 0x8, R2 ;  /* 0x00000008ff027819 */ /* 0x000fe40000011602 */
[----:B------:R-:W-:Y:S02]  /*11f4d0*/  SHF.R.U32.HI R3, RZ, 0x8, R3 ;  /* 0x00000008ff037819 */ /* 0x000fe40000011603 */
[----:B------:R-:W-:Y:S02]  /*11f4e0*/  PRMT R7, R7, 0x5410, R8 ;  /* 0x0000541007077816 */ /* 0x000fe40000000008 */
[----:B------:R-:W-:Y:S02]  /*11f4f0*/  LOP3.LUT R2, R2, 0xffff, RZ, 0xc0, !PT ;  /* 0x0000ffff02027812 */ /* 0x000fe400078ec0ff */
[----:B------:R-:W-:Y:S01]  /*11f500*/  LOP3.LUT R3, R3, 0xffff, RZ, 0xc0, !PT ;  /* 0x0000ffff03037812 */ /* 0x000fe200078ec0ff */
[----:B------:R-:W-:Y:S01]  /*11f510*/  STL.64 [R1+0x5a88], R16 ;  /* 0x005a881001007387 */ /* 0x000fe20000100a00 */
[----:B------:R-:W-:-:S02]  /*11f520*/  LOP3.LUT R15, R26, 0xffff, RZ, 0xc0, !PT ;  /* 0x0000ffff1a0f7812 */ /* 0x000fc400078ec0ff */
[----:B------:R-:W-:Y:S01]  /*11f530*/  PRMT R2, R2, 0x3340, R3 ;  /* 0x0000334002027816 */ /* 0x000fe20000000003 */
[----:B------:R-:W-:Y:S04]  /*11f540*/  STL [R1+0x3a0], R7 ;  /* 0x0003a00701007387 */ /* 0x000fe80000100800 */
[----:B------:R0:W-:Y:S04]  /*11f550*/  STL [R1+0xe8], R6 ;  /* 0x0000e80601007387 */ /* 0x0001e80000100800 */
[----:B------:R1:W-:Y:S01]  /*11f560*/  STL [R1+0x228], R2 ;  /* 0x0002280201007387 */ /* 0x0003e20000100800 */
[----:B0-----:R-:W-:-:S02]  /*11f570*/  LOP3.LUT R6, R21, 0xffff, RZ, 0xc0, !PT ;  /* 0x0000ffff15067812 */ /* 0x001fc400078ec0ff */
[----:B------:R-:W-:Y:S02]  /*11f580*/  LOP3.LUT R17, R22, 0xffff, RZ, 0xc0, !PT ;  /* 0x0000ffff16117812 */ /* 0x000fe400078ec0ff */
[----:B------:R-:W-:Y:S02]  /*11f590*/  PRMT R3, R6, 0x3340, R0 ;  /* 0x0000334006037816 */ /* 0x000fe40000000000 */
[----:B-1----:R-:W-:Y:S02]  /*11f5a0*/  PRMT R2, R15, 0x3340, R17 ;  /* 0x000033400f027816 */ /* 0x002fe40000000011 */
[----:B------:R-:W-:Y:S02]  /*11f5b0*/  LOP3.LUT R8, R29, 0xffff, RZ, 0xc0, !PT ;  /* 0x0000ffff1d087812 */ /* 0x000fe400078ec0ff */
[----:B------:R-:W-:Y:S02]  /*11f5c0*/  PRMT R2, R2, 0x5410, R3 ;  /* 0x0000541002027816 */ /* 0x000fe40000000003 */
[----:B------:R-:W-:-:S02]  /*11f5d0*/  LOP3.LUT R7, R25, 0xffff, RZ, 0xc0, !PT ;  /* 0x0000ffff19077812 */ /* 0x000fc400078ec0ff */
[----:B------:R-:W-:Y:S02]  /*11f5e0*/  LOP3.LUT R9, R24, 0xffff, RZ, 0xc0, !PT ;  /* 0x0000ffff18097812 */ /* 0x000fe400078ec0ff */
[----:B------:R-:W2:Y:S01]  /*11f5f0*/  LDL.LU R24, [R1+0x464] ;  /* 0x0004640001187983 */ /* 0x000ea20000300800 */
[----:B------:R-:W-:-:S03]  /*11f600*/  PRMT R3, R7, 0x3340, R0 ;  /* 0x0000334007037816 */ /* 0x000fc60000000000 */
[----:B------:R-:W3:Y:S04]  /*11f610*/  LDL.LU R19, [R1+0x350] ;  /* 0x0003500001137983 */ /* 0x000ee80000300800 */
[----:B------:R-:W4:Y:S04]  /*11f620*/  LDL.LU R20, [R1+0x3f4] ;  /* 0x0003f40001147983 */ /* 0x000f280000300800 */
[----:B------:R0:W-:Y:S04]  /*11f630*/  STL [R1+0x2dc], R2 ;  /* 0x0002dc0201007387 */ /* 0x0001e80000100800 */
[----:B------:R-:W4:Y:S04]  /*11f640*/  LDL.LU R26, [R1+0x248] ;  /* 0x00024800011a7983 */ /* 0x000f280000300800 */
[----:B------:R-:W4:Y:S01]  /*11f650*/  LDL.LU R21, [R1+0x188] ;  /* 0x0001880001157983 */ /* 0x000f220000300800 */
[----:B0-----:R-:W-:-:S03]  /*11f660*/  PRMT R2, R8, 0x3340, R9 ;  /* 0x0000334008027816 */ /* 0x001fc60000000009 */
[----:B------:R-:W4:Y:S01]  /*11f670*/  LDL.LU R22, [R1+0x1fc] ;  /* 0x0001fc0001167983 */ /* 0x000f220000300800 */
[----:B------:R-:W-:Y:S02]  /*11f680*/  PRMT R2, R2, 0x5410, R3 ;  /* 0x0000541002027816 */ /* 0x000fe40000000003 */
[----:B------:R-:W-:-:S03]  /*11f690*/  SHF.R.S32.HI R16, RZ, 0x1f, R28 ;  /* 0x0000001fff107819 */ /* 0x000fc6000001141c */
[----:B------:R0:W-:Y:S02]  /*11f6a0*/  STL [R1+0x30c], R2 ;  /* 0x00030c0201007387 */ /* 0x0001e40000100800 */
[----:B0-----:R-:W-:-:S05]  /*11f6b0*/  IADD3 R2, P6, PT, R28, R4, RZ ;  /* 0x000000041c027210 */ /* 0x001fca0007fde0ff */
[----:B------:R-:W-:-:S05]  /*11f6c0*/  IMAD.X R3, R16, 0x1, R23, P6 ;  /* 0x0000000110037824 */ /* 0x000fca00030e0617 */
[----:B------:R0:W-:Y:S04]  /*11f6d0*/  STL.64 [R1+0x790], R2 ;  /* 0x0007900201007387 */ /* 0x0001e80000100a00 */
[----:B0-----:R-:W4:Y:S01]  /*11f6e0*/  LDL.LU.64 R2, [R1+0x5ad8] ;  /* 0x005ad80001027983 */ /* 0x001f220000300a00 */
        /* <DEDUP_REMOVED lines=9> */
[----:B------:R-:W-:-:S02]  /*11f780*/  SHF.R.U32.HI R7, RZ, 0x8, R7 ;  /* 0x00000008ff077819 */ /* 0x000fc40000011607 */
[----:B------:R-:W-:Y:S02]  /*11f790*/  PRMT R15, R8, 0x3340, R9 ;  /* 0x00003340080f7816 */ /* 0x000fe40000000009 */
[----:B------:R-:W-:Y:S02]  /*11f7a0*/  SHF.R.U32.HI R6, RZ, 0x8, R6 ;  /* 0x00000008ff067819 */ /* 0x000fe40000011606 */
[----:B------:R-:W-:Y:S02]  /*11f7b0*/  LOP3.LUT R7, R7, 0xffff, RZ, 0xc0, !PT ;  /* 0x0000ffff07077812 */ /* 0x000fe400078ec0ff */
[----:B------:R-:W-:Y:S02]  /*11f7c0*/  LOP3.LUT R6, R6, 0xffff, RZ, 0xc0, !PT ;  /* 0x0000ffff06067812 */ /* 0x000fe400078ec0ff */
[--C-:B------:R-:W-:Y:S01]  /*11f7d0*/  PRMT R7, R7, 0x3340, R0.reuse ;  /* 0x0000334007077816 */ /* 0x100fe20000000000 */
[----:B------:R-:W-:Y:S01]  /*11f7e0*/  STL [R1+0x1e8], R17 ;  /* 0x0001e81101007387 */ /* 0x000fe20000100800 */
[----:B------:R-:W-:-:S03]  /*11f7f0*/  PRMT R6, R6, 0x3340, R0 ;  /* 0x0000334006067816 */ /* 0x000fc60000000000 */
[----:B------:R2:W-:Y:S02]  /*11f800*/  STL [R1+0x1e4], R15 ;  /* 0x0001e40f01007387 */ /* 0x0005e40000100800 */
[----:B--2---:R-:W-:Y:S02]  /*11f810*/  LOP3.LUT R15, R24, 0xffff, RZ, 0xc0, !PT ;  /* 0x0000ffff180f7812 */ /* 0x004fe400078ec0ff */
[----:B---3--:R-:W-:Y:S02]  /*11f820*/  LOP3.LUT R19, R19, 0xffff, RZ, 0xc0, !PT ;  /* 0x0000ffff13137812 */ /* 0x008fe400078ec0ff */
[----:B----4-:R-:W-:Y:S02]  /*11f830*/  LOP3.LUT R18, R20, 0xffff, RZ, 0xc0, !PT ;  /* 0x0000ffff14127812 */ /* 0x010fe400078ec0ff */
[----:B------:R-:W-:Y:S02]  /*11f840*/  LOP3.LUT R20, R21, 0xffff, RZ, 0xc0, !PT ;  /* 0x0000ffff15147812 */ /* 0x000fe400078ec0ff */
[----:B------:R-:W-:-:S05]  /*11f850*/  IADD3 R8, P6, PT, R28, R3, RZ ;  /* 0x000000031c087210 */ /* 0x000fca0007fde0ff */
[----:B------:R-:W-:-:S05]  /*11f860*/  IMAD.X R9, R16, 0x1, R2, P6 ;  /* 0x0000000110097824 */ /* 0x000fca00030e0602 */
[----:B------:R-:W-:Y:S04]  /*11f870*/  STL.64 [R1+0x868], R8 ;  /* 0x0008680801007387 */ /* 0x000fe80000100a00 */
[----:B------:R0:W-:Y:S04]  /*11f880*/  STL [R1+0xd8], R7 ;  /* 0x0000d80701007387 */ /* 0x0001e80000100800 */
[----:B------:R-:W2:Y:S04]  /*11f890*/  LDL.LU R29, [R1+0x24c] ;  /* 0x00024c00011d7983 */ /* 0x000ea80000300800 */
[----:B------:R1:W-:Y:S01]  /*11f8a0*/  STL [R1+0xe0], R6 ;  /* 0x0000e00601007387 */ /* 0x0003e20000100800 */
[----:B0-----:R-:W-:-:S02]  /*11f8b0*/  PRMT R7, R19, 0x3340, R0 ;  /* 0x0000334013077816 */ /* 0x001fc40000000000 */
[----:B------:R-:W-:Y:S01]  /*11f8c0*/  LOP3.LUT R8, R26, 0xffff, RZ, 0xc0, !PT ;  /* 0x0000ffff1a087812 */ /* 0x000fe200078ec0ff */
[----:B------:R-:W3:Y:S01]  /*11f8d0*/  LDL.LU R25, [R1+0x18c] ;  /* 0x00018c0001197983 */ /* 0x000ee20000300800 */
[----:B------:R-:W-:-:S03]  /*11f8e0*/  LOP3.LUT R9, R22, 0xffff, RZ, 0xc0, !PT ;  /* 0x0000ffff16097812 */ /* 0x000fc600078ec0ff */
[----:B------:R-:W4:Y:S01]  /*11f8f0*/  LDL.LU R24, [R1+0x200] ;  /* 0x0002000001187983 */ /* 0x000f220000300800 */
[----:B-1----:R-:W-:-:S04]  /*11f900*/  PRMT R6, R15, 0x3340, R18 ;  /* 0x000033400f067816 */ /* 0x002fc80000000012 */
[----:B------:R-:W-:Y:S02]  /*11f910*/  PRMT R17, R6, 0x5410, R7 ;  /* 0x0000541006117816 */ /* 0x000fe40000000007 */
[----:B------:R-:W-:Y:S02]  /*11f920*/  PRMT R7, R20, 0x3340, R0 ;  /* 0x0000334014077816 */ /* 0x000fe40000000000 */
[----:B------:R-:W-:Y:S01]  /*11f930*/  PRMT R6, R8, 0x3340, R9 ;  /* 0x0000334008067816 */ /* 0x000fe20000000009 */
[----:B------:R-:W-:Y:S04]  /*11f940*/  STL [R1+0x5a90], R19 ;  /* 0x005a901301007387 */ /* 0x000fe80000100800 */
[----:B------:R0:W-:Y:S02]  /*11f950*/  STL [R1+0x388], R17 ;  /* 0x0003881101007387 */ /* 0x0001e40000100800 */
[----:B0-----:R-:W-:-:S02]  /*11f960*/  PRMT R17, R6, 0x5410, R7 ;  /* 0x0000541006117816 */ /* 0x001fc40000000007 */
        /* <DEDUP_REMOVED lines=8> */
[----:B------:R-:W-:Y:S02]  /*11f9f0*/  SHF.R.U32.HI R9, RZ, 0x8, R9 ;  /* 0x00000008ff097819 */ /* 0x000fe40000011609 */
[----:B------:R-:W-:Y:S02]  /*11fa00*/  LOP3.LUT R17, R17, 0xffff, RZ, 0xc0, !PT ;  /* 0x0000ffff11117812 */ /* 0x000fe400078ec0ff */
[----:B------:R-:W-:Y:S01]  /*11fa10*/  LOP3.LUT R18, R18, 0xffff, RZ, 0xc0, !PT ;  /* 0x0000ffff12127812 */ /* 0x000fe200078ec0ff */
[----:B------:R-:W-:Y:S01]  /*11fa20*/  STL [R1+0x5ac4], R27 ;  /* 0x005ac41b01007387 */ /* 0x000fe20000100800 */
[----:B------:R-:W-:-:S02]  /*11fa30*/  LOP3.LUT R8, R8, 0xffff, RZ, 0xc0, !PT ;  /* 0x0000ffff08087812 */ /* 0x000fc400078ec0ff */
[----:B------:R-:W-:Y:S01]  /*11fa40*/  LOP3.LUT R9, R9, 0xffff, RZ, 0xc0, !PT ;  /* 0x0000ffff09097812 */ /* 0x000fe200078ec0ff */
[----:B------:R-:W4:Y:S01]  /*11fa50*/  LDL.LU R15, [R1+0x234] ;  /* 0x00023400010f7983 */ /* 0x000f220000300800 */
[----:B------:R-:W-:Y:S02]  /*11fa60*/  PRMT R18, R17, 0x3340, R18 ;  /* 0x0000334011127816 */ /* 0x000fe40000000012 */
[----:B------:R-:W-:Y:S01]  /*11fa70*/  PRMT R8, R8, 0x3340, R9 ;  /* 0x0000334008087816 */ /* 0x000fe20000000009 */
[----:B------:R-:W4:Y:S04]  /*11fa80*/  LDL.LU R26, [R1+0x170] ;  /* 0x00017000011a7983 */ /* 0x000f280000300800 */
[----:B------:R-:W4:Y:S04]  /*11fa90*/  LDL.LU R21, [R1+0x1cc] ;  /* 0x0001cc0001157983 */ /* 0x000f280000300800 */
[----:B------:R4:W-:Y:S04]  /*11faa0*/  STL [R1+0x224], R18 ;  /* 0x0002241201007387 */ /* 0x0009e80000100800 */
[----:B------:R0:W-:Y:S01]  /*11fab0*/  STL [R1+0x1e0], R8 ;  /* 0x0001e00801007387 */ /* 0x0001e20000100800 */
[----:B--2---:R-:W-:-:S03]  /*11fac0*/  LOP3.LUT R17, R29, 0xffff, RZ, 0xc0, !PT ;  /* 0x0000ffff1d117812 */ /* 0x004fc600078ec0ff */
[----:B------:R-:W2:Y:S01]  /*11fad0*/  LDL.LU R29, [R1+0x50c] ;  /* 0x00050c00011d7983 */ /* 0x000ea20000300800 */
[----:B---3--:R-:W-:Y:S02]  /*11fae0*/  LOP3.LUT R22, R25, 0xffff, RZ, 0xc0, !PT ;  /* 0x0000ffff19167812 */ /* 0x008fe400078ec0ff */
[----:B----4-:R-:W-:Y:S02]  /*11faf0*/  LOP3.LUT R18, R24, 0xffff, RZ, 0xc0, !PT ;  /* 0x0000ffff18127812 */ /* 0x010fe400078ec0ff */
[----:B------:R-:W-:Y:S01]  /*11fb00*/  PRMT R9, R22, 0x3340, R0 ;  /* 0x0000334016097816 */ /* 0x000fe20000000000 */
[----:B------:R-:W3:Y:S01]  /*11fb10*/  LDL.LU R24, [R1+0x3f0] ;  /* 0x0003f00001187983 */ /* 0x000ee20000300800 */
[----:B0-----:R-:W-:-:S04]  /*11fb20*/  PRMT R8, R17, 0x3340, R18 ;  /* 0x0000334011087816 */ /* 0x001fc80000000012 */
[----:B------:R-:W-:Y:S02]  /*11fb30*/  PRMT R19, R8, 0x5410, R9 ;  /* 0x0000541008137816 */ /* 0x000fe40000000009 */
[----:B------:R-:W-:-:S03]  /*11fb40*/  IADD3 R8, P6, PT, R28, R5, RZ ;  /* 0x000000051c087210 */ /* 0x000fc60007fde0ff */
[----:B------:R-:W-:Y:S02]  /*11fb50*/  STL [R1+0x29c], R19 ;  /* 0x00029c1301007387 */ /* 0x000fe40000100800 */
[----:B------:R-:W-:-:S05]  /*11fb60*/  IMAD.X R9, R16, 0x1, R6, P6 ;  /* 0x0000000110097824 */ /* 0x000fca00030e0606 */
[----:B------:R0:W-:Y:S04]  /*11fb70*/  STL.64 [R1+0x788], R8 ;  /* 0x0007880801007387 */ /* 0x0001e80000100a00 */
[----:B0-----:R-:W4:Y:S04]  /*11fb80*/  LDL.LU.64 R8, [R1+0x5ac8] ;  /* 0x005ac80001087983 */ /* 0x001f280000300a00 */
[----:B------:R-:W3:Y:S01]  /*11fb90*/  LDL.LU R25, [R1+0x424] ;  /* 0x0004240001197983 */ /* 0x000ee20000300800 */
[----:B------:R-:W-:Y:S02]  /*11fba0*/  SHF.R.U32.HI R19, RZ, 0x8, R20 ;  /* 0x00000008ff137819 */ /* 0x000fe40000011614 */
[----:B------:R-:W-:-:S02]  /*11fbb0*/  SHF.R.U32.HI R17, RZ, 0x8, R17 ;  /* 0x00000008ff117819 */ /* 0x000fc40000011611 */
[----:B------:R-:W-:Y:S02]  /*11fbc0*/  SHF.R.U32.HI R18, RZ, 0x8, R18 ;  /* 0x00000008ff127819 */ /* 0x000fe40000011612 */
[----:B------:R-:W-:Y:S02]  /*11fbd0*/  LOP3.LUT R19, R19, 0xffff, RZ, 0xc0, !PT ;  /* 0x0000ffff13137812 */ /* 0x000fe400078ec0ff */
[----:B------:R-:W-:Y:S02]  /*11fbe0*/  LOP3.LUT R17, R17, 0xffff, RZ, 0xc0, !PT ;  /* 0x0000ffff11117812 */ /* 0x000fe400078ec0ff */
[----:B------:R-:W-:Y:S02]  /*11fbf0*/  LOP3.LUT R18, R18, 0xffff, RZ, 0xc0, !PT ;  /* 0x0000ffff12127812 */ /* 0x000fe400078ec0ff */
[----:B------:R-:W-:Y:S02]  /*11fc00*/  PRMT R19, R19, 0x3340, R0 ;  /* 0x0000334013137816 */ /* 0x000fe40000000000 */
[----:B------:R-:W-:-:S02]  /*11fc10*/  PRMT R18, R17, 0x3340, R18 ;  /* 0x0000334011127816 */ /* 0x000fc40000000012 */
[----:B------:R-:W-:Y:S01]  /*11fc20*/  LOP3.LUT R17, R15, 0xffff, RZ, 0xc0, !PT ;  /* 0x0000ffff0f117812 */ /* 0x000fe200078ec0ff */
[----:B------:R-:W-:Y:S01]  /*11fc30*/  STL [R1+0xd0], R19 ;  /* 0x0000d01301007387 */ /* 0x000fe20000100800 */
[----:B------:R-:W-:-:S03]  /*11fc40*/  LOP3.LUT R15, R26, 0xffff, RZ, 0xc0, !PT ;  /* 0x0000ffff1a0f7812 */ /* 0x000fc600078ec0ff */
[----:B------:R0:W-:Y:S01]  /*11fc50*/  STL [R1+0x1dc], R18 ;  /* 0x0001dc1201007387 */ /* 0x0001e20000100800 */
[----:B------:R-:W-:Y:S02]  /*11fc60*/  PRMT R20, R15, 0x3340, R0 ;  /* 0x000033400f147816 */ /* 0x000fe40000000000 */
[----:B0-----:R-:W-:-:S04]  /*11fc70*/  LOP3.LUT R18, R21, 0xffff, RZ, 0xc0, !PT ;  /* 0x0000ffff15127812 */ /* 0x001fc800078ec0ff */
[----:B------:R-:W-:-:S04]  /*11fc80*/  PRMT R19, R17, 0x3340, R18 ;  /* 0x0000334011137816 */ /* 0x000fc80000000012 */
[----:B------:R-:W-:Y:S02]  /*11fc90*/  PRMT R19, R19, 0x5410, R20 ;  /* 0x0000541013137816 */ /* 0x000fe40000000014 */
[----:B------:R-:W-:Y:S02]  /*11fca0*/  IADD3 R20, P6, PT, R28, R7, RZ ;  /* 0x000000071c147210 */ /* 0x000fe40007fde0ff */
[----:B------:R-:W-:Y:S02]  /*11fcb0*/  SHF.R.U32.HI R17, RZ, 0x8, R17 ;  /* 0x00000008ff117819 */ /* 0x000fe40000011611 */
[----:B------:R-:W-:Y:S02]  /*11fcc0*/  SHF.R.U32.HI R18, RZ, 0x8, R18 ;  /* 0x00000008ff127819 */ /* 0x000fe40000011612 */
[----:B------:R-:W-:Y:S02]  /*11fcd0*/  SHF.R.U32.HI R15, RZ, 0x8, R15 ;  /* 0x00000008ff0f7819 */ /* 0x000fe4000001160f */
[----:B------:R-:W-:-:S02]  /*11fce0*/  LOP3.LUT R17, R17, 0xffff, RZ, 0xc0, !PT ;  /* 0x0000ffff11117812 */ /* 0x000fc400078ec0ff */
[----:B------:R-:W-:Y:S01]  /*11fcf0*/  LOP3.LUT R18, R18, 0xffff, RZ, 0xc0, !PT ;  /* 0x0000ffff12127812 */ /* 0x000fe200078ec0ff */
[----:B------:R2:W-:Y:S01]  /*11fd00*/  STL [R1+0x26c], R19 ;  /* 0x00026c1301007387 */ /* 0x0005e20000100800 */
[----:B------:R-:W-:Y:S02]  /*11fd10*/  LOP3.LUT R15, R15, 0xffff, RZ, 0xc0, !PT ;  /* 0x0000ffff0f0f7812 */ /* 0x000fe400078ec0ff */
[----:B--2---:R-:W-:Y:S01]  /*11fd20*/  LOP3.LUT R19, R29, 0xffff, RZ, 0xc0, !PT ;  /* 0x0000ffff1d137812 */ /* 0x004fe200078ec0ff */
[----:B----4-:R-:W-:-:S05]  /*11fd30*/  IMAD.X R21, R16, 0x1, R8, P6 ;  /* 0x0000000110157824 */ /* 0x010fca00030e0608 */
[----:B------:R0:W-:Y:S02]  /*11fd40*/  STL.64 [R1+0x6f0], R20 ;  /* 0x0006f01401007387 */ /* 0x0001e40000100a00 */
[----:B0-----:R-:W-:Y:S02]  /*11fd50*/  PRMT R21, R17, 0x3340, R18 ;  /* 0x0000334011157816 */ /* 0x001fe40000000012 */
[----:B------:R-:W-:-:S03]  /*11fd60*/  PRMT R17, R15, 0x3340, R0 ;  /* 0x000033400f117816 */ /* 0x000fc60000000000 */
[----:B------:R-:W-:Y:S04]  /*11fd70*/  STL [R1+0x59e8], R21 ;  /* 0x0059e81501007387 */ /* 0x000fe80000100800 */
[----:B------:R0:W-:Y:S04]  /*11fd80*/  STL [R1+0xc4], R17 ;  /* 0x0000c41101007387 */ /* 0x0001e80000100800 */
[----:B------:R-:W2:Y:S01]  /*11fd90*/  LDL.LU R18, [R1+0x238] ;  /* 0x0002380001127983 */ /* 0x000ea20000300800 */
[----:B---3--:R-:W-:-:S03]  /*11fda0*/  LOP3.LUT R15, R24, 0xffff, RZ, 0xc0, !PT ;  /* 0x0000ffff180f7812 */ /* 0x008fc600078ec0ff */
[----:B------:R-:W3:Y:S04]  /*11fdb0*/  LDL.LU R20, [R1+0x174] ;  /* 0x0001740001147983 */ /* 0x000ee80000300800 */
[----:B0-----:R-:W4:Y:S01]  /*11fdc0*/  LDL.LU R17, [R1+0x1d4] ;  /* 0x0001d40001117983 */ /* 0x001f220000300800 */
[----:B------:R-:W-:-:S03]  /*11fdd0*/  LOP3.LUT R21, R25, 0xffff, RZ, 0xc0, !PT ;  /* 0x0000ffff19157812 */ /* 0x000fc600078ec0ff */
[----:B------:R-:W4:Y:S04]  /*11fde0*/  LDL.LU R29, [R1+0x538] ;  /* 0x00053800011d7983 */ /* 0x000f280000300800 */
[----:B------:R-:W4:Y:S04]  /*11fdf0*/  LDL.LU R24, [R1+0x3fc] ;  /* 0x0003fc0001187983 */ /* 0x000f280000300800 */
[----:B------:R-:W4:Y:S01]  /*11fe00*/  LDL.LU R25, [R1+0x450] ;  /* 0x0004500001197983 */ /* 0x000f220000300800 */
[----:B------:R-:W-:Y:S02]  /*11fe10*/  PRMT R27, R15, 0x3340, R0 ;  /* 0x000033400f1b7816 */ /* 0x000fe40000000000 */
[----:B------:R-:W-:-:S04]  /*11fe20*/  PRMT R26, R19, 0x3340, R21 ;  /* 0x00003340131a7816 */ /* 0x000fc80000000015 */
[----:B------:R-:W-:Y:S02]  /*11fe30*/  PRMT R27, R26, 0x5410, R27 ;  /* 0x000054101a1b7816 */ /* 0x000fe4000000001b */
[----:B------:R-:W-:-:S03]  /*11fe40*/  IADD3 R26, P6, PT, R28, R9, RZ ;  /* 0x000000091c1a7210 */ /* 0x000fc60007fde0ff */
[----:B------:R0:W-:Y:S01]  /*11fe50*/  STL [R1+0x27c], R27 ;  /* 0x00027c1b01007387 */ /* 0x0001e20000100800 */
[----:B------:R-:W-:Y:S02]  /*11fe60*/  SHF.R.U32.HI R22, RZ, 0x8, R22 ;  /* 0x00000008ff167819 */ /* 0x000fe40000011616 */
[----:B------:R-:W-:Y:S02]  /*11fe70*/  SHF.R.U32.HI R19, RZ, 0x8, R19 ;  /* 0x00000008ff137819 */ /* 0x000fe40000011613 */
[----:B------:R-:W-:Y:S01]  /*11fe80*/  SHF.R.U32.HI R21, RZ, 0x8, R21 ;  /* 0x00000008ff157819 */ /* 0x000fe20000011615 */
[----:B0-----:R-:W-:Y:S01]  /*11fe90*/  IMAD.X R27, R16, 0x1, R10, P6 ;  /* 0x00000001101b7824 */ /* 0x001fe200030e060a */
[----:B------:R-:W-:Y:S02]  /*11fea0*/  LOP3.LUT R22, R22, 0xffff, RZ, 0xc0, !PT ;  /* 0x0000ffff16167812 */ /* 0x000fe400078ec0ff */
[----:B------:R-:W-:Y:S02]  /*11feb0*/  LOP3.LUT R19, R19, 0xffff, RZ, 0xc0, !PT ;  /* 0x0000ffff13137812 */ /* 0x000fe400078ec0ff */
[----:B------:R0:W-:Y:S01]  /*11fec0*/  STL.64 [R1+0x6b8], R26 ;  /* 0x0006b81a01007387 */ /* 0x0001e20000100a00 */
[----:B------:R-:W-:-:S02]  /*11fed0*/  LOP3.LUT R21, R21, 0xffff, RZ, 0xc0, !PT ;  /* 0x0000ffff15157812 */ /* 0x000fc400078ec0ff */
[----:B------:R-:W-:Y:S02]  /*11fee0*/  PRMT R22, R22, 0x3340, R0 ;  /* 0x0000334016167816 */ /* 0x000fe40000000000 */
[----:B------:R-:W-:Y:S02]  /*11fef0*/  PRMT R19, R19, 0x3340, R21 ;  /* 0x0000334013137816 */ /* 0x000fe40000000015 */
[----:B0-----:R-:W-:Y:S01]  /*11ff00*/  IADD3 R26, P6, PT, R28, R11, RZ ;  /* 0x0000000b1c1a7210 */ /* 0x001fe20007fde0ff */
[----:B------:R-:W-:Y:S04]  /*11ff10*/  STL [R1+0xc0], R22 ;  /* 0x0000c01601007387 */ /* 0x000fe80000100800 */
[----:B------:R-:W-:Y:S01]  /*11ff20*/  IMAD.X R27, R16, 0x1, R12, P6 ;  /* 0x00000001101b7824 */ /* 0x000fe200030e060c */
[----:B------:R-:W-:Y:S04]  /*11ff30*/  STL [R1+0x1d8], R19 ;  /* 0x0001d81301007387 */ /* 0x000fe80000100800 */
[----:B------:R0:W-:Y:S01]  /*11ff40*/  STL.64 [R1+0x668], R26 ;  /* 0x0006681a01007387 */ /* 0x0001e20000100a00 */
[----:B------:R-:W-:-:S02]  /*11ff50*/  SHF.R.U32.HI R15, RZ, 0x8, R15 ;  /* 0x00000008ff0f7819 */ /* 0x000fc4000001160f */
[----:B0-----:R-:W-:-:S05]  /*11ff60*/  IADD3 R26, P6, PT, R28, R13, RZ ;  /* 0x0000000d1c1a7210 */ /* 0x001fca0007fde0ff */
[----:B------:R-:W-:Y:S01]  /*11ff70*/  IMAD.X R27, R16, 0x1, R14, P6 ;  /* 0x00000001101b7824 */ /* 0x000fe200030e060e */
[----:B------:R-:W-:Y:S02]  /*11ff80*/  LOP3.LUT R16, R15, 0xffff, RZ, 0xc0, !PT ;  /* 0x0000ffff0f107812 */ /* 0x000fe400078ec0ff */
[----:B------:R-:W4:Y:S04]  /*11ff90*/  LDL.LU R15, [R1+0x4d4] ;  /* 0x0004d400010f7983 */ /* 0x000f280000300800 */
[----:B------:R0:W-:Y:S01]  /*11ffa0*/  STL.64 [R1+0x6b0], R26 ;  /* 0x0006b01a01007387 */ /* 0x0001e20000100a00 */
[----:B------:R-:W-:-:S03]  /*11ffb0*/  PRMT R16, R16, 0x3340, R0 ;  /* 0x0000334010107816 */ /* 0x000fc60000000000 */
[----:B0-----:R-:W4:Y:S04]  /*11ffc0*/  LDL.LU R26, [R1+0x3d4] ;  /* 0x0003d400011a7983 */ /* 0x001f280000300800 */
[----:B------:R-:W4:Y:S04]  /*11ffd0*/  LDL.LU R22, [R1+0x41c] ;  /* 0x00041c0001167983 */ /* 0x000f280000300800 */
[----:B------:R-:W4:Y:S04]  /*11ffe0*/  LDL.LU R28, [R1+0x8c] ;  /* 0x00008c00011c7983 */ /* 0x000f280000300800 */
[----:B------:R0:W-:Y:S01]  /*11fff0*/  STL [R1+0xb8], R16 ;  /* 0x0000b81001007387 */ /* 0x0001e20000100800 */
[----:B--2---:R-:W-:-:S02]  /*120000*/  LOP3.LUT R18, R18, 0xffff, RZ, 0xc0, !PT ;  /* 0x0000ffff12127812 */ /* 0x004fc400078ec0ff */
[----:B---3--:R-:W-:Y:S02]  /*120010*/  LOP3.LUT R20, R20, 0xffff, RZ, 0xc0, !PT ;  /* 0x0000ffff14147812 */ /* 0x008fe400078ec0ff */
[----:B----4-:R-:W-:-:S04]  /*120020*/  LOP3.LUT R19, R17, 0xffff, RZ, 0xc0, !PT ;  /* 0x0000ffff11137812 */ /* 0x010fc800078ec0ff */
[----:B------:R-:W-:Y:S02]  /*120030*/  PRMT R21, R18, 0x3340, R19 ;  /* 0x0000334012157816 */ /* 0x000fe40000000013 */
[----:B0-----:R-:W-:Y:S02]  /*120040*/  LOP3.LUT R16, R29, 0xffff, RZ, 0xc0, !PT ;  /* 0x0000ffff1d107812 */ /* 0x001fe400078ec0ff */
[----:B------:R-:W-:Y:S02]  /*120050*/  LOP3.LUT R27, R24, 0xffff, RZ, 0xc0, !PT ;  /* 0x0000ffff181b7812 */ /* 0x000fe400078ec0ff */
[----:B------:R-:W-:Y:S02]  /*120060*/  PRMT R24, R20, 0x3340, R0 ;  /* 0x0000334014187816 */ /* 0x000fe40000000000 */
[----:B------:R-:W-:Y:S01]  /*120070*/  LOP3.LUT R17, R25, 0xffff, RZ, 0xc0, !PT ;  /* 0x0000ffff19117812 */ /* 0x000fe200078ec0ff */
[----:B------:R0:W-:Y:S01]  /*120080*/  STL [R1+0x5aa0], R20 ;  /* 0x005aa01401007387 */ /* 0x0001e20000100800 */
[----:B------:R-:W-:-:S02]  /*120090*/  PRMT R24, R21, 0x5410, R24 ;  /* 0x0000541015187816 */ /* 0x000fc40000000018 */
[----:B------:R-:W-:Y:S02]  /*1200a0*/  PRMT R21, R27, 0x3340, R0 ;  /* 0x000033401b157816 */ /* 0x000fe40000000000 */
[----:B0-----:R-:W-:-:S04]  /*1200b0*/  PRMT R20, R16, 0x3340, R17 ;  /* 0x0000334010147816 */ /* 0x001fc80000000011 */
[----:B------:R-:W-:Y:S01]  /*1200c0*/  PRMT R20, R20, 0x5410, R21 ;  /* 0x0000541014147816 */ /* 0x000fe20000000015 */
[----:B------:R0:W-:Y:S04]  /*1200d0*/  STL [R1+0x2cc], R24 ;  /* 0x0002cc1801007387 */ /* 0x0001e80000100800 */
[----:B------:R-:W-:Y:S04]  /*1200e0*/  STL [R1+0x260], R20 ;  /* 0x0002601401007387 */ /* 0x000fe80000100800 */
[----:B------:R-:W2:Y:S04]  /*1200f0*/  LDL.LU R25, [R1+0x508] ;  /* 0x0005080001197983 */ /* 0x000ea80000300800 */
[----:B------:R-:W3:Y:S04]  /*120100*/  LDL.LU R29, [R1+0x3dc] ;  /* 0x0003dc00011d7983 */ /* 0x000ee80000300800 */
[----:B0-----:R-:W4:Y:S01]  /*120110*/  LDL.LU R24, [R1+0x420] ;  /* 0x0004200001187983 */ /* 0x001f220000300800 */
        /* <DEDUP_REMOVED lines=9> */
[----:B------:R-:W-:-:S03]  /*1201b0*/  PRMT R17, R16, 0x3340, R17 ;  /* 0x0000334010117816 */ /* 0x000fc60000000011 */
[----:B------:R-:W-:Y:S04]  /*1201c0*/  STL [R1+0x1fc], R18 ;  /* 0x0001fc1201007387 */ /* 0x000fe80000100800 */
[----:B------:R0:W-:Y:S01]  /*1201d0*/  STL [R1+0x1c8], R17 ;  /* 0x0001c81101007387 */ /* 0x0001e20000100800 */
[----:B------:R-:W-:Y:S02]  /*1201e0*/  LOP3.LUT R16, R15, 0xffff, RZ, 0xc0, !PT ;  /* 0x0000ffff0f107812 */ /* 0x000fe400078ec0ff */
[----:B------:R-:W-:Y:S02]  /*1201f0*/  LOP3.LUT R15, R26, 0xffff, RZ, 0xc0, !PT ;  /* 0x0000ffff1a0f7812 */ /* 0x000fe400078ec0ff */
[----:B0-----:R-:W-:Y:S02]  /*120200*/  LOP3.LUT R17, R22, 0xffff, RZ, 0xc0, !PT ;  /* 0x0000ffff16117812 */ /* 0x001fe400078ec0ff */
[----:B------:R-:W-:-:S02]  /*120210*/  PRMT R19, R15, 0x3340, R0 ;  /* 0x000033400f137816 */ /* 0x000fc40000000000 */
[----:B------:R-:W-:-:S04]  /*120220*/  PRMT R18, R16, 0x3340, R17 ;  /* 0x0000334010127816 */ /* 0x000fc80000000011 */
[----:B------:R-:W-:Y:S02]  /*120230*/  PRMT R18, R18, 0x5410, R19 ;  /* 0x0000541012127816 */ /* 0x000fe40000000013 */
[----:B------:R-:W-:Y:S02]  /*120240*/  SHF.R.S32.HI R19, RZ, 0x1f, R28 ;  /* 0x0000001fff137819 */ /* 0x000fe4000001141c */
[----:B------:R-:W-:Y:S01]  /*120250*/  IADD3 R20, P6, PT, R28, R4, RZ ;  /* 0x000000041c147210 */ /* 0x000fe20007fde0ff */
[----:B------:R0:W-:Y:S01]  /*120260*/  STL [R1+0x24c], R18 ;  /* 0x00024c1201007387 */ /* 0x0001e20000100800 */
[----:B------:R-:W-:Y:S02]  /*120270*/  SHF.R.U32.HI R16, RZ, 0x8, R16 ;  /* 0x00000008ff107819 */ /* 0x000fe40000011610 */
[----:B------:R-:W-:Y:S01]  /*120280*/  SHF.R.U32.HI R15, RZ, 0x8, R15 ;  /* 0x00000008ff0f7819 */ /* 0x000fe2000001160f */
[----:B------:R-:W-:Y:S01]  /*120290*/  IMAD.X R21, R19, 0x1, R23, P6 ;  /* 0x0000000113157824 */ /* 0x000fe200030e0617 */
[----:B0-----:R-:W-:-:S02]  /*1202a0*/  SHF.R.U32.HI R18, RZ, 0x8, R17 ;  /* 0x00000008ff127819 */ /* 0x001fc40000011611 */
[----:B------:R-:W-:Y:S02]  /*1202b0*/  LOP3.LUT R17, R16, 0xffff, RZ, 0xc0, !PT ;  /* 0x0000ffff10117812 */ /* 0x000fe400078ec0ff */
[----:B------:R-:W-:Y:S02]  /*1202c0*/  LOP3.LUT R18, R18, 0xffff, RZ, 0xc0, !PT ;  /* 0x0000ffff12127812 */ /* 0x000fe400078ec0ff */
[----:B------:R-:W-:Y:S01]  /*1202d0*/  LOP3.LUT R15, R15, 0xffff, RZ, 0xc0, !PT ;  /* 0x0000ffff0f0f7812 */ /* 0x000fe200078ec0ff */
[----:B------:R0:W-:Y:S01]  /*1202e0*/  STL.64 [R1+0x640], R20 ;  /* 0x0006401401007387 */ /* 0x0001e20000100a00 */
[----:B------:R-:W-:Y:S02]  /*1202f0*/  PRMT R17, R17, 0x3340, R18 ;  /* 0x0000334011117816 */ /* 0x000fe40000000012 */
[----:B------:R-:W-:Y:S01]  /*120300*/  PRMT R15, R15, 0x3340, R0 ;  /* 0x000033400f0f7816 */ /* 0x000fe20000000000 */
[----:B0-----:R-:W4:Y:S04]  /*120310*/  LDL.LU R20, [R1+0x320] ;  /* 0x0003200001147983 */ /* 0x001f280000300800 */
[----:B------:R-:W4:Y:S04]  /*120320*/  LDL.LU R21, [R1+0x1a0] ;  /* 0x0001a00001157983 */ /* 0x000f280000300800 */
[----:B------:R-:W4:Y:S04]  /*120330*/  LDL.LU R16, [R1+0x214] ;  /* 0x0002140001107983 */ /* 0x000f280000300800 */
[----:B------:R0:W-:Y:S04]  /*120340*/  STL [R1+0x16c], R17 ;  /* 0x00016c1101007387 */ /* 0x0001e80000100800 */
[----:B------:R1:W-:Y:S01]  /*120350*/  STL [R1+0xb4], R15 ;  /* 0x0000b40f01007387 */ /* 0x0003e20000100800 */
[----:B--2---:R-:W-:-:S02]  /*120360*/  LOP3.LUT R25, R25, 0xffff, RZ, 0xc0, !PT ;  /* 0x0000ffff19197812 */ /* 0x004fc400078ec0ff */
[----:B---3--:R-:W-:Y:S02]  /*120370*/  LOP3.LUT R22, R29, 0xffff, RZ, 0xc0, !PT ;  /* 0x0000ffff1d167812 */ /* 0x008fe400078ec0ff */
[----:B----4-:R-:W-:Y:S02]  /*120380*/  LOP3.LUT R26, R24, 0xffff, RZ, 0xc0, !PT ;  /* 0x0000ffff181a7812 */ /* 0x010fe400078ec0ff */
[----:B0-----:R-:W-:Y:S02]  /*120390*/  PRMT R17, R22, 0x3340, R0 ;  /* 0x0000334016117816 */ /* 0x001fe40000000000 */
[----:B-1----:R-:W-:Y:S01]  /*1203a0*/  PRMT R15, R25, 0x3340, R26 ;  /* 0x00003340190f7816 */ /* 0x002fe2000000001a */
[----:B------:R0:W-:Y:S03]  /*1203b0*/  STL.64 [R1+0x5ab8], R22 ;  /* 0x005ab81601007387 */ /* 0x0001e60000100a00 */
[----:B------:R-:W-:-:S02]  /*1203c0*/  PRMT R15, R15, 0x5410, R17 ;  /* 0x000054100f0f7816 */ /* 0x000fc40000000011 */
[----:B0-----:R-:W-:-:S03]  /*1203d0*/  IADD3 R22, P6, PT, R28, R3, RZ ;  /* 0x000000031c167210 */ /* 0x001fc60007fde0ff */
[----:B------:R0:W-:Y:S02]  /*1203e0*/  STL [R1+0x2ac], R15 ;  /* 0x0002ac0f01007387 */ /* 0x0001e40000100800 */
[----:B------:R-:W-:Y:S02]  /*1203f0*/  IMAD.X R23, R19, 0x1, R2, P6 ;  /* 0x0000000113177824 */ /* 0x000fe400030e0602 */
[----:B------:R-:W2:Y:S04]  /*120400*/  LDL.LU R18, [R1+0x32c] ;  /* 0x00032c0001127983 */ /* 0x000ea80000300800 */
[----:B------:R-:W3:Y:S04]  /*120410*/  LDL.LU R17, [R1+0x1a4] ;  /* 0x0001a40001117983 */ /* 0x000ee80000300800 */
[----:B0-----:R-:W4:Y:S04]  /*120420*/  LDL.LU R15, [R1+0x218] ;  /* 0x00021800010f7983 */ /* 0x001f280000300800 */
[----:B------:R0:W-:Y:S04]  /*120430*/  STL.64 [R1+0x638], R22 ;  /* 0x0006381601007387 */ /* 0x0001e80000100a00 */
[----:B------:R-:W2:Y:S04]  /*120440*/  LDL.LU R29, [R1+0x244] ;  /* 0x00024400011d7983 */ /* 0x000ea80000300800 */
[----:B------:R-:W2:Y:S04]  /*120450*/  LDL.LU R24, [R1+0x180] ;  /* 0x0001800001187983 */ /* 0x000ea80000300800 */
[----:B------:R1:W-:Y:S01]  /*120460*/  STL.64 [R1+0x5ab0], R2 ;  /* 0x005ab00201007387 */ /* 0x0003e20000100a00 */
[----:B0-----:R-:W-:-:S03]  /*120470*/  SHF.R.U32.HI R22, RZ, 0x8, R27 ;  /* 0x00000008ff167819 */ /* 0x001fc6000001161b */
[----:B------:R-:W2:Y:S01]  /*120480*/  LDL.LU R27, [R1+0x5ac4] ;  /* 0x005ac400011b7983 */ /* 0x000ea20000300800 */
[----:B-1----:R-:W-:-:S03]  /*120490*/  SHF.R.U32.HI R2, RZ, 0x8, R25 ;  /* 0x00000008ff027819 */ /* 0x002fc60000011619 */
[----:B------:R-:W3:Y:S01]  /*1204a0*/  LDL.LU R25, [R1+0x5ac0] ;  /* 0x005ac00001197983 */ /* 0x000ee20000300800 */
[----:B------:R-:W-:-:S03]  /*1204b0*/  SHF.R.U32.HI R3, RZ, 0x8, R26 ;  /* 0x00000008ff037819 */ /* 0x000fc6000001161a */
[----:B------:R-:W3:Y:S01]  /*1204c0*/  LDL.LU R26, [R1+0x1ec] ;  /* 0x0001ec00011a7983 */ /* 0x000ee20000300800 */
[----:B------:R-:W-:Y:S02]  /*1204d0*/  LOP3.LUT R22, R22, 0xffff, RZ, 0xc0, !PT ;  /* 0x0000ffff16167812 */ /* 0x000fe400078ec0ff */
[----:B------:R-:W-:Y:S02]  /*1204e0*/  LOP3.LUT R2, R2, 0xffff, RZ, 0xc0, !PT ;  /* 0x0000ffff02027812 */ /* 0x000fe400078ec0ff */
[----:B------:R-:W-:Y:S02]  /*1204f0*/  LOP3.LUT R3, R3, 0xffff, RZ, 0xc0, !PT ;  /* 0x0000ffff03037812 */ /* 0x000fe400078ec0ff */
[----:B------:R-:W-:Y:S02]  /*120500*/  PRMT R23, R22, 0x3340, R0 ;  /* 0x0000334016177816 */ /* 0x000fe40000000000 */
[----:B------:R-:W-:-:S03]  /*120510*/  PRMT R22, R2, 0x3340, R3 ;  /* 0x0000334002167816 */ /* 0x000fc60000000003 */
[----:B------:R-:W-:Y:S04]  /*120520*/  STL [R1+0x88], R23 ;  /* 0x0000881701007387 */ /* 0x000fe80000100800 */
[----:B------:R0:W-:Y:S01]  /*120530*/  STL [R1+0x1d4], R22 ;  /* 0x0001d41601007387 */ /* 0x0001e20000100800 */
[----:B------:R-:W-:Y:S02]  /*120540*/  LOP3.LUT R3, R20, 0xffff, RZ, 0xc0, !PT ;  /* 0x0000ffff14037812 */ /* 0x000fe400078ec0ff */
[----:B------:R-:W-:Y:S02]  /*120550*/  LOP3.LUT R2, R21, 0xffff, RZ, 0xc0, !PT ;  /* 0x0000ffff15027812 */ /* 0x000fe400078ec0ff */
[----:B------:R-:W-:Y:S02]  /*120560*/  LOP3.LUT R16, R16, 0xffff, RZ, 0xc0, !PT ;  /* 0x0000ffff10107812 */ /* 0x000fe400078ec0ff */
[----:B------:R-:W-:-:S02]  /*120570*/  PRMT R21, R2, 0x3340, R0 ;  /* 0x0000334002157816 */ /* 0x000fc40000000000 */
[--C-:B------:R-:W-:Y:S02]  /*120580*/  PRMT R20, R3, 0x3340, R16.reuse ;  /* 0x0000334003147816 */ /* 0x100fe40000000010 */
[----:B------:R-:W-:Y:S02]  /*120590*/  SHF.R.U32.HI R3, RZ, 0x8, R3 ;  /* 0x00000008ff037819 */ /* 0x000fe40000011603 */
[----:B------:R-:W-:Y:S02]  /*1205a0*/  SHF.R.U32.HI R16, RZ, 0x8, R16 ;  /* 0x00000008ff107819 */ /* 0x000fe40000011610 */
[----:B0-----:R-:W-:Y:S02]  /*1205b0*/  PRMT R22, R20, 0x5410, R21 ;  /* 0x0000541014167816 */ /* 0x001fe40000000015 */
[----:B------:R-:W-:Y:S02]  /*1205c0*/  SHF.R.U32.HI R2, RZ, 0x8, R2 ;  /* 0x00000008ff027819 */ /* 0x000fe40000011602 */
[----:B------:R-:W-:-:S02]  /*1205d0*/  IADD3 R20, P6, PT, R28, R0, RZ ;  /* 0x000000001c147210 */ /* 0x000fc40007fde0ff */
[----:B------:R-:W-:Y:S02]  /*1205e0*/  LOP3.LUT R3, R3, 0xffff, RZ, 0xc0, !PT ;  /* 0x0000ffff03037812 */ /* 0x000fe400078ec0ff */
[----:B------:R-:W-:Y:S02]  /*1205f0*/  LOP3.LUT R16, R16, 0xffff, RZ, 0xc0, !PT ;  /* 0x0000ffff10107812 */ /* 0x000fe400078ec0ff */
[----:B------:R-:W-:Y:S02]  /*120600*/  LOP3.LUT R2, R2, 0xffff, RZ, 0xc0, !PT ;  /* 0x0000ffff02027812 */ /* 0x000fe400078ec0ff */
[----:B------:R-:W-:Y:S02]  /*120610*/  PRMT R16, R3, 0x3340, R16 ;  /* 0x0000334003107816 */ /* 0x000fe40000000010 */
[----:B------:R-:W-:Y:S01]  /*120620*/  PRMT R3, R2, 0x3340, R0 ;  /* 0x0000334002037816 */ /* 0x000fe20000000000 */
[----:B------:R-:W-:Y:S01]  /*120630*/  STL [R1+0x248], R22 ;  /* 0x0002481601007387 */ /* 0x000fe20000100800 */
[----:B--2---:R-:W-:-:S05]  /*120640*/  IMAD.X R21, R19, 0x1, R27, P6 ;  /* 0x0000000113157824 */ /* 0x004fca00030e061b */
[----:B------:R4:W-:Y:S04]  /*120650*/  STL.64 [R1+0x5c0], R20 ;  /* 0x0005c01401007387 */ /* 0x0009e80000100a00 */
[----:B------:R0:W-:Y:S04]  /*120660*/  STL [R1+0x170], R16 ;  /* 0x0001701001007387 */ /* 0x0001e80000100800 */
[----:B------:R1:W-:Y:S01]  /*120670*/  STL [R1+0x80], R3 ;  /* 0x0000800301007387 */ /* 0x0003e20000100800 */
[----:B----4-:R-:W-:Y:S02]  /*120680*/  LOP3.LUT R20, R15, 0xffff, RZ, 0xc0, !PT ;  /* 0x0000ffff0f147812 */ /* 0x010fe400078ec0ff */
[----:B0-----:R-:W-:Y:S01]  /*120690*/  LOP3.LUT R16, R29, 0xffff, RZ, 0xc0, !PT ;  /* 0x0000ffff1d107812 */ /* 0x001fe200078ec0ff */
[----:B------:R-:W2:Y:S01]  /*1206a0*/  LDL.LU R15, [R1+0x540] ;  /* 0x00054000010f7983 */ /* 0x000ea20000300800 */
[----:B-1----:R-:W-:-:S03]  /*1206b0*/  LOP3.LUT R3, R24, 0xffff, RZ, 0xc0, !PT ;  /* 0x0000ffff18037812 */ /* 0x002fc600078ec0ff */
[----:B------:R-:W4:Y:S04]  /*1206c0*/  LDL.LU R29, [R1+0x44c] ;  /* 0x00044c00011d7983 */ /* 0x000f280000300800 */
[----:B------:R-:W4:Y:S01]  /*1206d0*/  LDL.LU R24, [R1+0x4c4] ;  /* 0x0004c40001187983 */ /* 0x000f220000300800 */
[----:B------:R-:W-:Y:S02]  /*1206e0*/  LOP3.LUT R18, R18, 0xffff, RZ, 0xc0, !PT ;  /* 0x0000ffff12127812 */ /* 0x000fe400078ec0ff */
[----:B---3--:R-:W-:Y:S02]  /*1206f0*/  LOP3.LUT R2, R17, 0xffff, RZ, 0xc0, !PT ;  /* 0x0000ffff11027812 */ /* 0x008fe400078ec0ff */
[----:B------:R-:W-:Y:S02]  /*120700*/  PRMT R21, R18, 0x3340, R20 ;  /* 0x0000334012157816 */ /* 0x000fe40000000014 */
[----:B------:R-:W-:-:S02]  /*120710*/  PRMT R22, R2, 0x3340, R0 ;  /* 0x0000334002167816 */ /* 0x000fc40000000000 */
[----:B------:R-:W-:Y:S02]  /*120720*/  LOP3.LUT R17, R26, 0xffff, RZ, 0xc0, !PT ;  /* 0x0000ffff1a117812 */ /* 0x000fe400078ec0ff */
[----:B------:R-:W-:Y:S02]  /*120730*/  PRMT R23, R21, 0x5410, R22 ;  /* 0x0000541015177816 */ /* 0x000fe40000000016 */
[----:B------:R-:W-:Y:S02]  /*120740*/  PRMT R22, R3, 0x3340, R0 ;  /* 0x0000334003167816 */ /* 0x000fe40000000000 */
[----:B------:R-:W-:Y:S02]  /*120750*/  PRMT R21, R16, 0x3340, R17 ;  /* 0x0000334010157816 */ /* 0x000fe40000000011 */
[----:B------:R-:W-:Y:S02]  /*120760*/  SHF.R.U32.HI R18, RZ, 0x8, R18 ;  /* 0x00000008ff127819 */ /* 0x000fe40000011612 */
[----:B------:R-:W-:-:S02]  /*120770*/  SHF.R.U32.HI R20, RZ, 0x8, R20 ;  /* 0x00000008ff147819 */ /* 0x000fc40000011614 */
[----:B------:R-:W-:Y:S02]  /*120780*/  PRMT R21, R21, 0x5410, R22 ;  /* 0x0000541015157816 */ /* 0x000fe40000000016 */
[----:B------:R-:W-:Y:S02]  /*120790*/  SHF.R.U32.HI R16, RZ, 0x8, R16 ;  /* 0x00000008ff107819 */ /* 0x000fe40000011610 */
[----:B------:R-:W-:Y:S02]  /*1207a0*/  SHF.R.U32.HI R17, RZ, 0x8, R17 ;  /* 0x00000008ff117819 */ /* 0x000fe40000011611 */
[----:B------:R-:W-:Y:S02]  /*1207b0*/  IADD3 R22, P6, PT, R28, R5, RZ ;  /* 0x000000051c167210 */ /* 0x000fe40007fde0ff */
[----:B------:R-:W-:Y:S02]  /*1207c0*/  LOP3.LUT R18, R18, 0xffff, RZ, 0xc0, !PT ;  /* 0x0000ffff12127812 */ /* 0x000fe400078ec0ff */
[----:B------:R-:W-:Y:S01]  /*1207d0*/  LOP3.LUT R20, R20, 0xffff, RZ, 0xc0, !PT ;  /* 0x0000ffff14147812 */ /* 0x000fe200078ec0ff */
[----:B------:R0:W-:Y:S01]  /*1207e0*/  STL [R1+0x23c], R23 ;  /* 0x00023c1701007387 */ /* 0x0001e20000100800 */
[----:B------:R-:W-:-:S02]  /*1207f0*/  LOP3.LUT R16, R16, 0xffff, RZ, 0xc0, !PT ;  /* 0x0000ffff10107812 */ /* 0x000fc400078ec0ff */
[----:B------:R-:W-:Y:S02]  /*120800*/  LOP3.LUT R17, R17, 0xffff, RZ, 0xc0, !PT ;  /* 0x0000ffff11117812 */ /* 0x000fe400078ec0ff */
[----:B------:R-:W-:Y:S02]  /*120810*/  PRMT R20, R18, 0x3340, R20 ;  /* 0x0000334012147816 */ /* 0x000fe40000000014 */
[----:B------:R-:W-:Y:S01]  /*120820*/  PRMT R18, R16, 0x3340, R17 ;  /* 0x0000334010127816 */ /* 0x000fe20000000011 */
[----:B0-----:R-:W-:Y:S01]  /*120830*/  IMAD.X R23, R19, 0x1, R6, P6 ;  /* 0x0000000113177824 */ /* 0x001fe200030e0606 */
[----:B------:R-:W-:Y:S04]  /*120840*/  STL [R1+0x240], R21 ;  /* 0x0002401501007387 */ /* 0x000fe80000100800 */
[----:B------:R-:W-:Y:S04]  /*120850*/  STL.64 [R1+0x588], R22 ;  /* 0x0005881601007387 */ /* 0x000fe80000100a00 */
[----:B------:R0:W-:Y:S01]  /*120860*/  STL [R1+0x1a8], R20 ;  /* 0x0001a81401007387 */ /* 0x0001e20000100800 */
[----:B------:R-:W-:-:S03]  /*120870*/  IADD3 R16, P6, PT, R28, R7, RZ ;  /* 0x000000071c107210 */ /* 0x000fc60007fde0ff */
[----:B------:R-:W-:Y:S01]  /*120880*/  STL [R1+0x174], R18 ;  /* 0x0001741201007387 */ /* 0x000fe20000100800 */
[----:B------:R-:W-:-:S03]  /*120890*/  SHF.R.U32.HI R3, RZ, 0x8, R3 ;  /* 0x00000008ff037819 */ /* 0x000fc60000011603 */
[----:B0-----:R-:W3:Y:S04]  /*1208a0*/  LDL.LU R20, [R1+0x31c] ;  /* 0x00031c0001147983 */ /* 0x001ee80000300800 */
[----:B------:R-:W3:Y:S04]  /*1208b0*/  LDL.LU R26, [R1+0x184] ;  /* 0x00018400011a7983 */ /* 0x000ee80000300800 */
[----:B------:R-:W3:Y:S01]  /*1208c0*/  LDL.LU R21, [R1+0x1f4] ;  /* 0x0001f40001157983 */ /* 0x000ee20000300800 */
[----:B------:R-:W-:Y:S01]  /*1208d0*/  SHF.R.U32.HI R2, RZ, 0x8, R2 ;  /* 0x00000008ff027819 */ /* 0x000fe20000011602 */
[----:B------:R-:W-:Y:S01]  /*1208e0*/  IMAD.X R17, R19, 0x1, R8, P6 ;  /* 0x0000000113117824 */ /* 0x000fe200030e0608 */
[----:B------:R-:W-:-:S02]  /*1208f0*/  LOP3.LUT R3, R3, 0xffff, RZ, 0xc0, !PT ;  /* 0x0000ffff03037812 */ /* 0x000fc400078ec0ff */
[----:B------:R-:W-:Y:S02]  /*120900*/  LOP3.LUT R2, R2, 0xffff, RZ, 0xc0, !PT ;  /* 0x0000ffff02027812 */ /* 0x000fe400078ec0ff */
[----:B------:R0:W-:Y:S02]  /*120910*/  STL.64 [R1+0x600], R16 ;  /* 0x0006001001007387 */ /* 0x0001e40000100a00 */
[--C-:B0-----:R-:W-:Y:S02]  /*120920*/  PRMT R17, R3, 0x3340, R0.reuse ;  /* 0x0000334003117816 */ /* 0x101fe40000000000 */
[----:B------:R-:W-:-:S03]  /*120930*/  PRMT R16, R2, 0x3340, R0 ;  /* 0x0000334002107816 */ /* 0x000fc60000000000 */
[----:B------:R-:W-:Y:S04]  /*120940*/  STL [R1+0x74], R17 ;  /* 0x0000741101007387 */ /* 0x000fe80000100800 */
[----:B------:R0:W-:Y:S01]  /*120950*/  STL [R1+0x78], R16 ;  /* 0x0000781001007387 */ /* 0x0001e20000100800 */
[----:B--2---:R-:W-:Y:S02]  /*120960*/  LOP3.LUT R3, R15, 0xffff, RZ, 0xc0, !PT ;  /* 0x0000ffff0f037812 */ /* 0x004fe400078ec0ff */
[----:B----4-:R-:W-:Y:S02]  /*120970*/  LOP3.LUT R2, R29, 0xffff, RZ, 0xc0, !PT ;  /* 0x0000ffff1d027812 */ /* 0x010fe400078ec0ff */
[----:B------:R-:W-:Y:S02]  /*120980*/  LOP3.LUT R22, R24, 0xffff, RZ, 0xc0, !PT ;  /* 0x0000ffff18167812 */ /* 0x000fe400078ec0ff */
[----:B0-----:R-:W-:-:S02]  /*120990*/  PRMT R16, R2, 0x3340, R0 ;  /* 0x0000334002107816 */ /* 0x001fc40000000000 */
[----:B------:R-:W-:-:S04]  /*1209a0*/  PRMT R15, R3, 0x3340, R22 ;  /* 0x00003340030f7816 */ /* 0x000fc80000000016 */
[----:B------:R-:W-:Y:S02]  /*1209b0*/  PRMT R15, R15, 0x5410, R16 ;  /* 0x000054100f0f7816 */ /* 0x000fe40000000010 */
[----:B------:R-:W-:-:S05]  /*1209c0*/  IADD3 R16, P6, PT, R28, R9, RZ ;  /* 0x000000091c107210 */ /* 0x000fca0007fde0ff */
[----:B------:R-:W-:Y:S01]  /*1209d0*/  IMAD.X R17, R19, 0x1, R10, P6 ;  /* 0x0000000113117824 */ /* 0x000fe200030e060a */
[----:B------:R-:W-:Y:S04]  /*1209e0*/  STL [R1+0x238], R15 ;  /* 0x0002380f01007387 */ /* 0x000fe80000100800 */
[----:B------:R0:W-:Y:S04]  /*1209f0*/  STL.64 [R1+0x548], R16 ;  /* 0x0005481001007387 */ /* 0x0001e80000100a00 */
[----:B0-----:R-:W2:Y:S04]  /*120a00*/  LDL.LU R17, [R1+0x5bc] ;  /* 0x0005bc0001117983 */ /* 0x001ea80000300800 */
[----:B------:R-:W4:Y:S04]  /*120a10*/  LDL.LU R16, [R1+0x458] ;  /* 0x0004580001107983 */ /* 0x000f280000300800 */
[----:B------:R-:W4:Y:S04]  /*120a20*/  LDL.LU R18, [R1+0x4d0] ;  /* 0x0004d00001127983 */ /* 0x000f280000300800 */
[----:B------:R-:W4:Y:S01]  /*120a30*/  LDL.LU R15, [R1+0x53c] ;  /* 0x00053c00010f7983 */ /* 0x000f220000300800 */
[----:B------:R-:W-:-:S02]  /*120a40*/  SHF.R.U32.HI R3, RZ, 0x8, R3 ;  /* 0x00000008ff037819 */ /* 0x000fc40000011603 */
[----:B------:R-:W-:Y:S01]  /*120a50*/  SHF.R.U32.HI R22, RZ, 0x8, R22 ;  /* 0x00000008ff167819 */ /* 0x000fe20000011616 */
[----:B------:R-:W4:Y:S01]  /*120a60*/  LDL.LU R29, [R1+0x414] ;  /* 0x00041400011d7983 */ /* 0x000f220000300800 */
[----:B------:R-:W-:Y:S02]  /*120a70*/  SHF.R.U32.HI R2, RZ, 0x8, R2 ;  /* 0x00000008ff027819 */ /* 0x000fe40000011602 */
[----:B------:R-:W-:Y:S01]  /*120a80*/  LOP3.LUT R3, R3, 0xffff, RZ, 0xc0, !PT ;  /* 0x0000ffff03037812 */ /* 0x000fe200078ec0ff */
[----:B------:R-:W4:Y:S01]  /*120a90*/  LDL.LU R24, [R1+0x460] ;  /* 0x0004600001187983 */ /* 0x000f220000300800 */
[----:B------:R-:W-:Y:S02]  /*120aa0*/  LOP3.LUT R22, R22, 0xffff, RZ, 0xc0, !PT ;  /* 0x0000ffff16167812 */ /* 0x000fe400078ec0ff */
[----:B------:R-:W-:Y:S02]  /*120ab0*/  LOP3.LUT R2, R2, 0xffff, RZ, 0xc0, !PT ;  /* 0x0000ffff02027812 */ /* 0x000fe400078ec0ff */
[----:B------:R-:W-:-:S02]  /*120ac0*/  PRMT R22, R3, 0x3340, R22 ;  /* 0x0000334003167816 */ /* 0x000fc40000000016 */
[----:B------:R-:W-:-:S03]  /*120ad0*/  PRMT R3, R2, 0x3340, R0 ;  /* 0x0000334002037816 */ /* 0x000fc60000000000 */
[----:B------:R-:W-:Y:S01]  /*120ae0*/  STL [R1+0x1a4], R22 ;  /* 0x0001a41601007387 */ /* 0x000fe20000100800 */
[----:B---3--:R-:W-:Y:S02]  /*120af0*/  LOP3.LUT R2, R20, 0xffff, RZ, 0xc0, !PT ;  /* 0x0000ffff14027812 */ /* 0x008fe400078ec0ff */
[----:B------:R-:W-:Y:S01]  /*120b00*/  LOP3.LUT R26, R26, 0xffff, RZ, 0xc0, !PT ;  /* 0x0000ffff1a1a7812 */ /* 0x000fe200078ec0ff */
[----:B------:R0:W-:Y:S02]  /*120b10*/  STL [R1+0x6c], R3 ;  /* 0x00006c0301007387 */ /* 0x0001e40000100800 */
[----:B0-----:R-:W-:Y:S02]  /*120b20*/  LOP3.LUT R3, R21, 0xffff, RZ, 0xc0, !PT ;  /* 0x0000ffff15037812 */ /* 0x001fe400078ec0ff */
[----:B------:R-:W-:Y:S02]  /*120b30*/  PRMT R21, R26, 0x3340, R0 ;  /* 0x000033401a157816 */ /* 0x000fe40000000000 */
[----:B------:R-:W-:-:S04]  /*120b40*/  PRMT R20, R2, 0x3340, R3 ;  /* 0x0000334002147816 */ /* 0x000fc80000000003 */
[----:B------:R-:W-:Y:S02]  /*120b50*/  PRMT R22, R20, 0x5410, R21 ;  /* 0x0000541014167816 */ /* 0x000fe40000000015 */
[----:B------:R-:W-:-:S03]  /*120b60*/  IADD3 R20, P6, PT, R28, R11, RZ ;  /* 0x0000000b1c147210 */ /* 0x000fc60007fde0ff */
[----:B------:R0:W-:Y:S02]  /*120b70*/  STL [R1+0x28c], R22 ;  /* 0x00028c1601007387 */ /* 0x0001e40000100800 */
[C---:B------:R-:W-:Y:S01]  /*120b80*/  IMAD.X R21, R19.reuse, 0x1, R12, P6 ;  /* 0x0000000113157824 */ /* 0x040fe200030e060c */
[----:B------:R-:W-:Y:S02]  /*120b90*/  SHF.R.U32.HI R2, RZ, 0x8, R2 ;  /* 0x00000008ff027819 */ /* 0x000fe40000011602 */
[----:B0-----:R-:W-:Y:S02]  /*120ba0*/  IADD3 R22, P6, PT, R28, R13, RZ ;  /* 0x0000000d1c167210 */ /* 0x001fe40007fde0ff */
[----:B------:R0:W-:Y:S01]  /*120bb0*/  STL.64 [R1+0x540], R20 ;  /* 0x0005401401007387 */ /* 0x0001e20000100a00 */
[----:B------:R-:W-:Y:S02]  /*120bc0*/  SHF.R.U32.HI R3, RZ, 0x8, R3 ;  /* 0x00000008ff037819 */ /* 0x000fe40000011603 */
[----:B------:R-:W-:Y:S01]  /*120bd0*/  IMAD.X R23, R19, 0x1, R14, P6 ;  /* 0x0000000113177824 */ /* 0x000fe200030e060e */
[----:B------:R-:W-:-:S02]  /*120be0*/  LOP3.LUT R2, R2, 0xffff, RZ, 0xc0, !PT ;  /* 0x0000ffff02027812 */ /* 0x000fc400078ec0ff */
[----:B------:R-:W-:Y:S01]  /*120bf0*/  LOP3.LUT R3, R3, 0xffff, RZ, 0xc0, !PT ;  /* 0x0000ffff03037812 */ /* 0x000fe200078ec0ff */
[----:B0-----:R-:W3:Y:S04]  /*120c00*/  LDL.LU R20, [R1+0x90] ;  /* 0x0000900001147983 */ /* 0x001ee80000300800 */
[----:B------:R-:W-:Y:S04]  /*120c10*/  STL.64 [R1+0x5aa8], R12 ;  /* 0x005aa80c01007387 */ /* 0x000fe80000100a00 */
[----:B------:R0:W-:Y:S01]  /*120c20*/  STL.64 [R1+0x508], R22 ;  /* 0x0005081601007387 */ /* 0x0001e20000100a00 */
[----:B------:R-:W-:-:S03]  /*120c30*/  PRMT R28, R2, 0x3340, R3 ;  /* 0x00003340021c7816 */ /* 0x000fc60000000003 */
[----:B0-----:R-:W3:Y:S04]  /*120c40*/  LDL.LU.64 R22, [R1+0x5ab8] ;  /* 0x005ab80001167983 */ /* 0x001ee80000300a00 */
[----:B------:R0:W-:Y:S04]  /*120c50*/  STL [R1+0x59a0], R28 ;  /* 0x0059a01c01007387 */ /* 0x0001e80000100800 */
[----:B------:R-:W3:Y:S04]  /*120c60*/  LDL.LU R21, [R1+0x3b8] ;  /* 0x0003b80001157983 */ /* 0x000ee80000300800 */
[----:B------:R-:W3:Y:S01]  /*120c70*/  LDL.LU R19, [R1+0x1b4] ;  /* 0x0001b40001137983 */ /* 0x000ee20000300800 */
[----:B--2---:R-:W-:-:S02]  /*120c80*/  LOP3.LUT R17, R17, 0xffff, RZ, 0xc0, !PT ;  /* 0x0000ffff11117812 */ /* 0x004fc400078ec0ff */
[----:B----4-:R-:W-:Y:S02]  /*120c90*/  LOP3.LUT R13, R16, 0xffff, RZ, 0xc0, !PT ;  /* 0x0000ffff100d7812 */ /* 0x010fe400078ec0ff */
[----:B0-----:R-:W-:Y:S02]  /*120ca0*/  LOP3.LUT R28, R18, 0xffff, RZ, 0xc0, !PT ;  /* 0x0000ffff121c7812 */ /* 0x001fe400078ec0ff */
[----:B------:R-:W-:Y:S02]  /*120cb0*/  LOP3.LUT R2, R15, 0xffff, RZ, 0xc0, !PT ;  /* 0x0000ffff0f027812 */ /* 0x000fe400078ec0ff */
[----:B------:R-:W-:Y:S02]  /*120cc0*/  PRMT R15, R13, 0x3340, R0 ;  /* 0x000033400d0f7816 */ /* 0x000fe40000000000 */
[----:B------:R-:W-:-:S04]  /*120cd0*/  PRMT R12, R17, 0x3340, R28 ;  /* 0x00003340110c7816 */ /* 0x000fc8000000001c */
[----:B------:R-:W-:-:S05]  /*120ce0*/  PRMT R12, R12, 0x5410, R15 ;  /* 0x000054100c0c7816 */ /* 0x000fca000000000f */
[----:B------:R0:W-:Y:S04]  /*120cf0*/  STL [R1+0x218], R12 ;  /* 0x0002180c01007387 */ /* 0x0001e80000100800 */
[----:B------:R-:W2:Y:S01]  /*120d00*/  LDL.LU R18, [R1+0x310] ;  /* 0x0003100001127983 */ /* 0x000ea20000300800 */
[----:B------:R-:W-:Y:S02]  /*120d10*/  LOP3.LUT R16, R29, 0xffff, RZ, 0xc0, !PT ;  /* 0x0000ffff1d107812 */ /* 0x000fe400078ec0ff */
[----:B------:R-:W-:Y:S01]  /*120d20*/  LOP3.LUT R3, R24, 0xffff, RZ, 0xc0, !PT ;  /* 0x0000ffff18037812 */ /* 0x000fe200078ec0ff */
[----:B------:R-:W4:Y:S01]  /*120d30*/  LDL.LU R15, [R1+0x5b8] ;  /* 0x0005b800010f7983 */ /* 0x000f220000300800 */
[----:B------:R-:W-:Y:S02]  /*120d40*/  PRMT R29, R16, 0x3340, R0 ;  /* 0x00003340101d7816 */ /* 0x000fe40000000000 */
[----:B0-----:R-:W-:Y:S01]  /*120d50*/  PRMT R12, R2, 0x3340, R3 ;  /* 0x00003340020c7816 */ /* 0x001fe20000000003 */
[----:B------:R-:W4:Y:S01]  /*120d60*/  LDL.LU R24, [R1+0x448] ;  /* 0x0004480001187983 */ /* 0x000f220000300800 */
[----:B------:R-:W-:-:S02]  /*120d70*/  SHF.R.U32.HI R17, RZ, 0x8, R17 ;  /* 0x00000008ff117819 */ /* 0x000fc40000011611 */
[----:B------:R-:W-:Y:S02]  /*120d80*/  SHF.R.U32.HI R28, RZ, 0x8, R28 ;  /* 0x00000008ff1c7819 */ /* 0x000fe4000001161c */
[----:B------:R-:W-:Y:S02]  /*120d90*/  SHF.R.U32.HI R2, RZ, 0x8, R2 ;  /* 0x00000008ff027819 */ /* 0x000fe40000011602 */
[----:B------:R-:W-:Y:S02]  /*120da0*/  SHF.R.U32.HI R3, RZ, 0x8, R3 ;  /* 0x00000008ff037819 */ /* 0x000fe40000011603 */
[----:B------:R-:W-:Y:S02]  /*120db0*/  PRMT R29, R12, 0x5410, R29 ;  /* 0x000054100c1d7816 */ /* 0x000fe4000000001d */
[----:B------:R-:W-:Y:S01]  /*120dc0*/  LOP3.LUT R17, R17, 0xffff, RZ, 0xc0, !PT ;  /* 0x0000ffff11117812 */ /* 0x000fe200078ec0ff */
[----:B------:R-:W4:Y:S01]  /*120dd0*/  LDL.LU R12, [R1+0x4c8] ;  /* 0x0004c800010c7983 */ /* 0x000f220000300800 */
[----:B------:R-:W-:-:S02]  /*120de0*/  LOP3.LUT R28, R28, 0xffff, RZ, 0xc0, !PT ;  /* 0x0000ffff1c1c7812 */ /* 0x000fc400078ec0ff */
[----:B------:R-:W-:Y:S02]  /*120df0*/  LOP3.LUT R2, R2, 0xffff, RZ, 0xc0, !PT ;  /* 0x0000ffff02027812 */ /* 0x000fe400078ec0ff */
[----:B------:R-:W-:Y:S01]  /*120e00*/  LOP3.LUT R3, R3, 0xffff, RZ, 0xc0, !PT ;  /* 0x0000ffff03037812 */ /* 0x000fe200078ec0ff */
[----:B------:R3:W-:Y:S01]  /*120e10*/  STL [R1+0x214], R29 ;  /* 0x0002141d01007387 */ /* 0x0007e20000100800 */
[----:B------:R-:W-:Y:S02]  /*120e20*/  PRMT R28, R17, 0x3340, R28 ;  /* 0x00003340111c7816 */ /* 0x000fe4000000001c */
[----:B------:R-:W-:-:S03]  /*120e30*/  PRMT R17, R2, 0x3340, R3 ;  /* 0x0000334002117816 */ /* 0x000fc60000000003 */
[----:B------:R-:W-:Y:S04]  /*120e40*/  STL [R1+0x1a0], R28 ;  /* 0x0001a01c01007387 */ /* 0x000fe80000100800 */
[----:B------:R-:W-:Y:S01]  /*120e50*/  STL [R1+0x178], R17 ;  /* 0x0001781101007387 */ /* 0x000fe20000100800 */
[----:B------:R-:W-:Y:S02]  /*120e60*/  SHF.R.U32.HI R16, RZ, 0x8, R16 ;  /* 0x00000008ff107819 */ /* 0x000fe40000011610 */
[----:B---3--:R-:W-:Y:S02]  /*120e70*/  SHF.R.S32.HI R29, RZ, 0x1f, R20 ;  /* 0x0000001fff1d7819 */ /* 0x008fe40000011414 */
[----:B------:R-:W-:Y:S02]  /*120e80*/  IADD3 R2, P6, PT, R20, R4, RZ ;  /* 0x0000000414027210 */ /* 0x000fe40007fde0ff */
[----:B------:R-:W-:-:S02]  /*120e90*/  SHF.R.U32.HI R13, RZ, 0x8, R13 ;  /* 0x00000008ff0d7819 */ /* 0x000fc4000001160d */
[----:B------:R-:W-:Y:S01]  /*120ea0*/  LOP3.LUT R16, R16, 0xffff, RZ, 0xc0, !PT ;  /* 0x0000ffff10107812 */ /* 0x000fe200078ec0ff */
[----:B------:R-:W-:-:S05]  /*120eb0*/  IMAD.X R3, R29, 0x1, R23, P6 ;  /* 0x000000011d037824 */ /* 0x000fca00030e0617 */
[----:B------:R0:W-:Y:S01]  /*120ec0*/  STL.64 [R1+0x4d0], R2 ;  /* 0x0004d00201007387 */ /* 0x0001e20000100a00 */
[----:B------:R-:W-:-:S03]  /*120ed0*/  LOP3.LUT R13, R13, 0xffff, RZ, 0xc0, !PT ;  /* 0x0000ffff0d0d7812 */ /* 0x000fc600078ec0ff */
[----:B0-----:R-:W3:Y:S01]  /*120ee0*/  LDL.LU.64 R2, [R1+0x5ab0] ;  /* 0x005ab00001027983 */ /* 0x001ee20000300a00 */
[--C-:B------:R-:W-:Y:S02]  /*120ef0*/  PRMT R17, R16, 0x3340, R0.reuse ;  /* 0x0000334010117816 */ /* 0x100fe40000000000 */
[----:B------:R-:W-:Y:S01]  /*120f00*/  PRMT R13, R13, 0x3340, R0 ;  /* 0x000033400d0d7816 */ /* 0x000fe20000000000 */
[----:B------:R0:W-:Y:S04]  /*120f10*/  STL.64 [R1+0x5a98], R22 ;  /* 0x005a981601007387 */ /* 0x0001e80000100a00 */
[----:B------:R-:W3:Y:S04]  /*120f20*/  LDL.LU R16, [R1+0x3c4] ;  /* 0x0003c40001107983 */ /* 0x000ee80000300800 */
[----:B------:R1:W-:Y:S01]  /*120f30*/  STL [R1+0x4c], R17 ;  /* 0x00004c1101007387 */ /* 0x0003e20000100800 */
[----:B0-----:R-:W-:-:S03]  /*120f40*/  LOP3.LUT R22, R19, 0xffff, RZ, 0xc0, !PT ;  /* 0x0000ffff13167812 */ /* 0x001fc600078ec0ff */
[----:B-1----:R-:W3:Y:S04]  /*120f50*/  LDL.LU R17, [R1+0x1b8] ;  /* 0x0001b80001117983 */ /* 0x002ee80000300800 */
[----:B------:R0:W-:Y:S01]  /*120f60*/  STL [R1+0x40], R13 ;  /* 0x0000400d01007387 */ /* 0x0001e20000100800 */
[----:B--2---:R-:W-:-:S03]  /*120f70*/  LOP3.LUT R19, R18, 0xffff, RZ, 0xc0, !PT ;  /* 0x0000ffff12137812 */ /* 0x004fc600078ec0ff */
[----:B------:R-:W2:Y:S01]  /*120f80*/  LDL.LU R18, [R1+0x324] ;  /* 0x0003240001127983 */ /* 0x000ea20000300800 */
[----:B0-----:R-:W-:Y:S02]  /*120f90*/  LOP3.LUT R13, R21, 0xffff, RZ, 0xc0, !PT ;  /* 0x0000ffff150d7812 */ /* 0x001fe400078ec0ff */
[----:B----4-:R-:W-:Y:S02]  /*120fa0*/  LOP3.LUT R21, R15, 0xffff, RZ, 0xc0, !PT ;  /* 0x0000ffff0f157812 */ /* 0x010fe400078ec0ff */
[----:B------:R-:W-:Y:S02]  /*120fb0*/  PRMT R23, R13, 0x3340, R19 ;  /* 0x000033400d177816 */ /* 0x000fe40000000013 */
[----:B------:R-:W-:Y:S02]  /*120fc0*/  LOP3.LUT R15, R24, 0xffff, RZ, 0xc0, !PT ;  /* 0x0000ffff180f7812 */ /* 0x000fe400078ec0ff */
[----:B------:R-:W-:-:S04]  /*120fd0*/  PRMT R24, R22, 0x3340, R0 ;  /* 0x0000334016187816 */ /* 0x000fc80000000000 */
[----:B------:R-:W-:Y:S02]  /*120fe0*/  PRMT R24, R23, 0x5410, R24 ;  /* 0x0000541017187816 */ /* 0x000fe40000000018 */
[----:B------:R-:W-:-:S03]  /*120ff0*/  LOP3.LUT R12, R12, 0xffff, RZ, 0xc0, !PT ;  /* 0x0000ffff0c0c7812 */ /* 0x000fc600078ec0ff */
[----:B------:R-:W-:Y:S01]  /*121000*/  STL [R1+0x58a8], R24 ;  /* 0x0058a81801007387 */ /* 0x000fe20000100800 */
[----:B------:R-:W-:Y:S02]  /*121010*/  PRMT R28, R15, 0x3340, R0 ;  /* 0x000033400f1c7816 */ /* 0x000fe40000000000 */
[----:B------:R-:W-:Y:S01]  /*121020*/  PRMT R23, R21, 0x3340, R12 ;  /* 0x0000334015177816 */ /* 0x000fe2000000000c */
[----:B------:R-:W-:Y:S01]  /*121030*/  STL [R1+0x5a68], R25 ;  /* 0x005a681901007387 */ /* 0x000fe20000100800 */
[----:B------:R-:W-:Y:S02]  /*121040*/  SHF.R.U32.HI R21, RZ, 0x8, R21 ;  /* 0x00000008ff157819 */ /* 0x000fe40000011615 */
[----:B------:R-:W-:Y:S02]  /*121050*/  PRMT R23, R23, 0x5410, R28 ;  /* 0x0000541017177816 */ /* 0x000fe4000000001c */
[----:B------:R-:W-:Y:S02]  /*121060*/  SHF.R.U32.HI R12, RZ, 0x8, R12 ;  /* 0x00000008ff0c7819 */ /* 0x000fe4000001160c */
[----:B------:R-:W-:-:S02]  /*121070*/  SHF.R.U32.HI R13, RZ, 0x8, R13 ;  /* 0x00000008ff0d7819 */ /* 0x000fc4000001160d */
[----:B------:R-:W-:Y:S01]  /*121080*/  SHF.R.U32.HI R19, RZ, 0x8, R19 ;  /* 0x00000008ff137819 */ /* 0x000fe20000011613 */
[----:B------:R0:W-:Y:S01]  /*121090*/  STL [R1+0x244], R23 ;  /* 0x0002441701007387 */ /* 0x0001e20000100800 */
[----:B------:R-:W-:Y:S02]  /*1210a0*/  LOP3.LUT R21, R21, 0xffff, RZ, 0xc0, !PT ;  /* 0x0000ffff15157812 */ /* 0x000fe400078ec0ff */
[----:B------:R-:W-:Y:S02]  /*1210b0*/  LOP3.LUT R13, R13, 0xffff, RZ, 0xc0, !PT ;  /* 0x0000ffff0d0d7812 */ /* 0x000fe400078ec0ff */
[----:B------:R-:W-:Y:S02]  /*1210c0*/  LOP3.LUT R19, R19, 0xffff, RZ, 0xc0, !PT ;  /* 0x0000ffff13137812 */ /* 0x000fe400078ec0ff */
[----:B0-----:R-:W-:Y:S02]  /*1210d0*/  LOP3.LUT R23, R12, 0xffff, RZ, 0xc0, !PT ;  /* 0x0000ffff0c177812 */ /* 0x001fe400078ec0ff */
[----:B------:R-:W-:-:S02]  /*1210e0*/  PRMT R13, R13, 0x3340, R19 ;  /* 0x000033400d0d7816 */ /* 0x000fc40000000013 */
[----:B------:R-:W-:Y:S02]  /*1210f0*/  PRMT R21, R21, 0x3340, R23 ;  /* 0x0000334015157816 */ /* 0x000fe40000000017 */
[----:B---3--:R-:W-:-:S05]  /*121100*/  IADD3 R24, P6, PT, R20, R3, RZ ;  /* 0x0000000314187210 */ /* 0x008fca0007fde0ff */
[----:B------:R-:W-:-:S05]  /*121110*/  IMAD.X R25, R29, 0x1, R2, P6 ;  /* 0x000000011d197824 */ /* 0x000fca00030e0602 */
[----:B------:R0:W-:Y:S04]  /*121120*/  STL.64 [R1+0x3f8], R24 ;  /* 0x0003f81801007387 */ /* 0x0001e80000100a00 */
[----:B------:R-:W3:Y:S04]  /*121130*/  LDL.LU R12, [R1+0x92c] ;  /* 0x00092c00010c7983 */ /* 0x000ee80000300800 */
[----:B------:R-:W4:Y:S01]  /*121140*/  LDL.LU R28, [R1+0x634] ;  /* 0x00063400011c7983 */ /* 0x000f220000300800 */
[----:B------:R-:W-:-:S03]  /*121150*/  LOP3.LUT R16, R16, 0xffff, RZ, 0xc0, !PT ;  /* 0x0000ffff10107812 */ /* 0x000fc600078ec0ff */
[----:B------:R-:W-:Y:S01]  /*121160*/  STL [R1+0x1b4], R21 ;  /* 0x0001b41501007387 */ /* 0x000fe20000100800 */
[----:B------:R-:W-:-:S03]  /*121170*/  LOP3.LUT R17, R17, 0xffff, RZ, 0xc0, !PT ;  /* 0x0000ffff11117812 */ /* 0x000fc600078ec0ff */
[----:B------:R1:W-:Y:S01]  /*121180*/  STL [R1+0x190], R13 ;  /* 0x0001900d01007387 */ /* 0x0003e20000100800 */
[----:B0-----:R-:W-:-:S03]  /*121190*/  PRMT R24, R17, 0x3340, R0 ;  /* 0x0000334011187816 */ /* 0x001fc60000000000 */
[----:B-1----:R-:W4:Y:S04]  /*1211a0*/  LDL.LU R13, [R1+0x360] ;  /* 0x00036000010d7983 */ /* 0x002f280000300800 */
[----:B------:R-:W4:Y:S04]  /*1211b0*/  LDL.LU R21, [R1+0x194] ;  /* 0x0001940001157983 */ /* 0x000f280000300800 */
[----:B------:R-:W4:Y:S01]  /*1211c0*/  LDL.LU R19, [R1+0x2fc] ;  /* 0x0002fc0001137983 */ /* 0x000f220000300800 */
[----:B------:R-:W-:-:S04]  /*1211d0*/  SHF.R.U32.HI R17, RZ, 0x8, R17 ;  /* 0x00000008ff117819 */ /* 0x000fc80000011611 */
[----:B------:R-:W-:Y:S02]  /*1211e0*/  LOP3.LUT R17, R17, 0xffff, RZ, 0xc0, !PT ;  /* 0x0000ffff11117812 */ /* 0x000fe400078ec0ff */
[----:B--2---:R-:W-:-:S04]  /*1211f0*/  LOP3.LUT R18, R18, 0xffff, RZ, 0xc0, !PT ;  /* 0x0000ffff12127812 */ /* 0x004fc800078ec0ff */
[----:B------:R-:W-:Y:S02]  /*121200*/  PRMT R23, R16, 0x3340, R18 ;  /* 0x0000334010177816 */ /* 0x000fe40000000012 */
[----:B------:R-:W-:Y:S02]  /*121210*/  SHF.R.U32.HI R16, RZ, 0x8, R16 ;  /* 0x00000008ff107819 */ /* 0x000fe40000011610 */
[----:B------:R-:W-:Y:S02]  /*121220*/  PRMT R23, R23, 0x5410, R24 ;  /* 0x0000541017177816 */ /* 0x000fe40000000018 */
[----:B------:R-:W-:Y:S02]  /*121230*/  SHF.R.U32.HI R18, RZ, 0x8, R18 ;  /* 0x00000008ff127819 */ /* 0x000fe40000011612 */
[----:B------:R-:W-:Y:S02]  /*121240*/  IADD3 R24, P6, PT, R20, R0, RZ ;  /* 0x0000000014187210 */ /* 0x000fe40007fde0ff */
[----:B------:R-:W-:-:S02]  /*121250*/  LOP3.LUT R16, R16, 0xffff, RZ, 0xc0, !PT ;  /* 0x0000ffff10107812 */ /* 0x000fc400078ec0ff */
[----:B------:R-:W-:Y:S01]  /*121260*/  LOP3.LUT R18, R18, 0xffff, RZ, 0xc0, !PT ;  /* 0x0000ffff12127812 */ /* 0x000fe200078ec0ff */
[----:B------:R-:W-:Y:S01]  /*121270*/  IMAD.X R25, R29, 0x1, R27, P6 ;  /* 0x000000011d197824 */ /* 0x000fe200030e061b */
[----:B------:R0:W-:Y:S02]  /*121280*/  STL [R1+0x1f4], R23 ;  /* 0x0001f41701007387 */ /* 0x0001e40000100800 */
[----:B------:R-:W-:Y:S02]  /*121290*/  PRMT R18, R16, 0x3340, R18 ;  /* 0x0000334010127816 */ /* 0x000fe40000000012 */
[----:B------:R-:W-:Y:S04]  /*1212a0*/  STL.64 [R1+0x460], R24 ;  /* 0x0004601801007387 */ /* 0x000fe80000100a00 */
[----:B------:R-:W2:Y:S01]  /*1212b0*/  LDL.LU R16, [R1+0x368] ;  /* 0x0003680001107983 */ /* 0x000ea20000300800 */
[----:B0-----:R-:W-:-:S03]  /*1212c0*/  PRMT R23, R17, 0x3340, R0 ;  /* 0x0000334011177816 */ /* 0x001fc60000000000 */
[----:B------:R0:W-:Y:S04]  /*1212d0*/  STL [R1+0x180], R18 ;  /* 0x0001801201007387 */ /* 0x0001e80000100800 */
[----:B------:R-:W2:Y:S04]  /*1212e0*/  LDL.LU R17, [R1+0x198] ;  /* 0x0001980001117983 */ /* 0x000ea80000300800 */
[----:B0-----:R-:W2:Y:S01]  /*1212f0*/  LDL.LU R18, [R1+0x308] ;  /* 0x0003080001127983 */ /* 0x001ea20000300800 */
[----:B------:R-:W-:-:S03]  /*121300*/  IADD3 R24, P6, PT, R20, R5, RZ ;  /* 0x0000000514187210 */ /* 0x000fc60007fde0ff */
[----:B------:R0:W-:Y:S02]  /*121310*/  STL [R1+0x2c], R23 ;  /* 0x00002c1701007387 */ /* 0x0001e40000100800 */
[----:B------:R-:W-:Y:S01]  /*121320*/  IMAD.X R25, R29, 0x1, R6, P6 ;  /* 0x000000011d197824 */ /* 0x000fe200030e0606 */
[----:B0-----:R-:W-:-:S04]  /*121330*/  SHF.R.U32.HI R23, RZ, 0x8, R22 ;  /* 0x00000008ff177819 */ /* 0x001fc80000011616 */
[----:B------:R-:W-:Y:S01]  /*121340*/  LOP3.LUT R23, R23, 0xffff, RZ, 0xc0, !PT ;  /* 0x0000ffff17177812 */ /* 0x000fe200078ec0ff */
[----:B------:R-:W-:Y:S03]  /*121350*/  STL.64 [R1+0x420], R24 ;  /* 0x0004201801007387 */ /* 0x000fe60000100a00 */
[----:B------:R-:W-:Y:S02]  /*121360*/  PRMT R23, R23, 0x3340, R0 ;  /* 0x0000334017177816 */ /* 0x000fe40000000000 */
[----:B---3--:R-:W-:Y:S02]  /*121370*/  SHF.R.U32.HI R12, RZ, 0x8, R12 ;  /* 0x00000008ff0c7819 */ /* 0x008fe4000001160c */
[----:B----4-:R-:W-:Y:S02]  /*121380*/  SHF.R.U32.HI R22, RZ, 0x8, R28 ;  /* 0x00000008ff167819 */ /* 0x010fe4000001161c */
[----:B------:R-:W-:Y:S01]  /*121390*/  LOP3.LUT R12, R12, 0xffff, RZ, 0xc0, !PT ;  /* 0x0000ffff0c0c7812 */ /* 0x000fe200078ec0ff */
[----:B------:R-:W3:Y:S01]  /*1213a0*/  LDL.LU R28, [R1+0x29dc] ;  /* 0x0029dc00011c7983 */ /* 0x000ee20000300800 */
[----:B------:R-:W-:-:S04]  /*1213b0*/  LOP3.LUT R22, R22, 0xffff, RZ, 0xc0, !PT ;  /* 0x0000ffff16167812 */ /* 0x000fc800078ec0ff */
[----:B------:R-:W-:Y:S01]  /*1213c0*/  PRMT R22, R12, 0x3340, R22 ;  /* 0x000033400c167816 */ /* 0x000fe20000000016 */
[----:B------:R-:W-:Y:S04]  /*1213d0*/  STL [R1+0x1c], R23 ;  /* 0x00001c1701007387 */ /* 0x000fe80000100800 */
[----:B------:R0:W-:Y:S01]  /*1213e0*/  STL [R1+0x19c], R22 ;  /* 0x00019c1601007387 */ /* 0x0001e20000100800 */
[----:B------:R-:W-:Y:S02]  /*1213f0*/  LOP3.LUT R13, R13, 0xffff, RZ, 0xc0, !PT ;  /* 0x0000ffff0d0d7812 */ /* 0x000fe400078ec0ff */
[----:B------:R-:W-:Y:S02]  /*121400*/  LOP3.LUT R12, R21, 0xffff, RZ, 0xc0, !PT ;  /* 0x0000ffff150c7812 */ /* 0x000fe400078ec0ff */
[----:B------:R-:W-:-:S02]  /*121410*/  LOP3.LUT R19, R19, 0xffff, RZ, 0xc0, !PT ;  /* 0x0000ffff13137812 */ /* 0x000fc400078ec0ff */
[----:B0-----:R-:W-:Y:S02]  /*121420*/  PRMT R22, R12, 0x3340, R0 ;  /* 0x000033400c167816 */ /* 0x001fe40000000000 */
[----:B------:R-:W-:Y:S02]  /*121430*/  PRMT R21, R13, 0x3340, R19 ;  /* 0x000033400d157816 */ /* 0x000fe40000000013 */
[----:B------:R-:W-:Y:S02]  /*121440*/  SHF.R.U32.HI R13, RZ, 0x8, R13 ;  /* 0x00000008ff0d7819 */ /* 0x000fe4000001160d */
[----:B------:R-:W-:Y:S02]  /*121450*/  PRMT R21, R21, 0x5410, R22 ;  /* 0x0000541015157816 */ /* 0x000fe40000000016 */
[----:B------:R-:W-:Y:S02]  /*121460*/  SHF.R.U32.HI R19, RZ, 0x8, R19 ;  /* 0x00000008ff137819 */ /* 0x000fe40000011613 */
[----:B------:R-:W-:-:S02]  /*121470*/  IADD3 R22, P6, PT, R20, R7, RZ ;  /* 0x0000000714167210 */ /* 0x000fc40007fde0ff */
[----:B------:R-:W-:Y:S02]  /*121480*/  SHF.R.U32.HI R12, RZ, 0x8, R12 ;  /* 0x00000008ff0c7819 */ /* 0x000fe4000001160c */
[----:B------:R-:W-:Y:S02]  /*121490*/  LOP3.LUT R13, R13, 0xffff, RZ, 0xc0, !PT ;  /* 0x0000ffff0d0d7812 */ /* 0x000fe400078ec0ff */
[----:B------:R-:W-:Y:S01]  /*1214a0*/  LOP3.LUT R19, R19, 0xffff, RZ, 0xc0, !PT ;  /* 0x0000ffff13137812 */ /* 0x000fe200078ec0ff */
[----:B------:R-:W-:Y:S01]  /*1214b0*/  IMAD.X R23, R29, 0x1, R8, P6 ;  /* 0x000000011d177824 */ /* 0x000fe200030e0608 */
[----:B------:R-:W-:Y:S02]  /*1214c0*/  LOP3.LUT R12, R12, 0xffff, RZ, 0xc0, !PT ;  /* 0x0000ffff0c0c7812 */ /* 0x000fe400078ec0ff */
[----:B------:R-:W-:Y:S01]  /*1214d0*/  PRMT R13, R13, 0x3340, R19 ;  /* 0x000033400d0d7816 */ /* 0x000fe20000000013 */
[----:B------:R-:W-:Y:S01]  /*1214e0*/  STL [R1+0x1ec], R21 ;  /* 0x0001ec1501007387 */ /* 0x000fe20000100800 */
[----:B------:R-:W-:-:S03]  /*1214f0*/  PRMT R12, R12, 0x3340, R0 ;  /* 0x000033400c0c7816 */ /* 0x000fc60000000000 */
[----:B------:R2:W-:Y:S04]  /*121500*/  STL.64 [R1+0x418], R22 ;  /* 0x0004181601007387 */ /* 0x0005e80000100a00 */
[----:B------:R0:W-:Y:S04]  /*121510*/  STL [R1+0x184], R13 ;  /* 0x0001840d01007387 */ /* 0x0001e80000100800 */
[----:B------:R-:W4:Y:S04]  /*121520*/  LDL.LU R19, [R1+0x29f4] ;  /* 0x0029f40001137983 */ /* 0x000f280000300800 */
[----:B------:R1:W-:Y:S01]  /*121530*/  STL [R1+0x28], R12 ;  /* 0x0000280c01007387 */ /* 0x0003e20000100800 */
[----:B--2---:R-:W-:-:S02]  /*121540*/  LOP3.LUT R22, R16, 0xffff, RZ, 0xc0, !PT ;  /* 0x0000ffff10167812 */ /* 0x004fc400078ec0ff */
[----:B------:R-:W-:Y:S02]  /*121550*/  LOP3.LUT R24, R17, 0xffff, RZ, 0xc0, !PT ;  /* 0x0000ffff11187812 */ /* 0x000fe400078ec0ff */
[----:B------:R-:W2:Y:S01]  /*121560*/  LDL.LU R17, [R1+0x29e8] ;  /* 0x0029e80001117983 */ /* 0x000ea20000300800 */
[----:B------:R-:W-:Y:S02]  /*121570*/  LOP3.LUT R23, R18, 0xffff, RZ, 0xc0, !PT ;  /* 0x0000ffff12177812 */ /* 0x000fe400078ec0ff */
[----:B0-----:R-:W-:Y:S01]  /*121580*/  PRMT R13, R24, 0x3340, R0 ;  /* 0x00003340180d7816 */ /* 0x001fe20000000000 */
[----:B------:R-:W2:Y:S01]  /*121590*/  LDL.LU R18, [R1+0x29e4] ;  /* 0x0029e40001127983 */ /* 0x000ea20000300800 */
[----:B-1----:R-:W-:-:S03]  /*1215a0*/  PRMT R12, R22, 0x3340, R23 ;  /* 0x00003340160c7816 */ /* 0x002fc60000000017 */
[----:B------:R-:W2:Y:S01]  /*1215b0*/  LDL.LU R16, [R1+0x29e0] ;  /* 0x0029e00001107983 */ /* 0x000ea20000300800 */
[----:B------:R-:W-:Y:S02]  /*1215c0*/  PRMT R25, R12, 0x5410, R13 ;  /* 0x000054100c197816 */ /* 0x000fe4000000000d */
[----:B------:R-:W-:Y:S01]  /*1215d0*/  IADD3 R12, P6, PT, R20, R9, RZ ;  /* 0x00000009140c7210 */ /* 0x000fe20007fde0ff */
[----:B------:R-:W2:Y:S04]  /*1215e0*/  LDL.LU R21, [R1+0x94] ;  /* 0x0000940001157983 */ /* 0x000ea80000300800 */
[----:B------:R-:W-:Y:S01]  /*1215f0*/  IMAD.X R13, R29, 0x1, R10, P6 ;  /* 0x000000011d0d7824 */ /* 0x000fe200030e060a */
[----:B------:R-:W-:Y:S04]  /*121600*/  STL [R1+0x234], R25 ;  /* 0x0002341901007387 */ /* 0x000fe80000100800 */
[----:B------:R0:W-:Y:S04]  /*121610*/  STL.64 [R1+0x3f0], R12 ;  /* 0x0003f00c01007387 */ /* 0x0001e80000100a00 */
[----:B0-----:R-:W2:Y:S01]  /*121620*/  LDL.LU.64 R12, [R1+0x5aa8] ;  /* 0x005aa800010c7983 */ /* 0x001ea20000300a00 */
[----:B------:R-:W-:-:S02]  /*121630*/  SHF.R.U32.HI R22, RZ, 0x8, R22 ;  /* 0x00000008ff167819 */ /* 0x000fc40000011616 */
[----:B------:R-:W-:Y:S02]  /*121640*/  SHF.R.U32.HI R23, RZ, 0x8, R23 ;  /* 0x00000008ff177819 */ /* 0x000fe40000011617 */
[----:B------:R-:W-:Y:S02]  /*121650*/  LOP3.LUT R22, R22, 0xffff, RZ, 0xc0, !PT ;  /* 0x0000ffff16167812 */ /* 0x000fe400078ec0ff */
[----:B------:R-:W-:Y:S02]  /*121660*/  LOP3.LUT R23, R23, 0xffff, RZ, 0xc0, !PT ;  /* 0x0000ffff17177812 */ /* 0x000fe400078ec0ff */
[----:B---3--:R-:W-:-:S04]  /*121670*/  SHF.R.U32.HI R25, RZ, 0x8, R28 ;  /* 0x00000008ff197819 */ /* 0x008fc8000001161c */
[----:B------:R-:W-:Y:S02]  /*121680*/  LOP3.LUT R28, R25, 0xffff, RZ, 0xc0, !PT ;  /* 0x0000ffff191c7812 */ /* 0x000fe400078ec0ff */
[----:B------:R-:W3:Y:S02]  /*121690*/  LDL.LU R25, [R1+0x2a00] ;  /* 0x002a000001197983 */ /* 0x000ee40000300800 */
[----:B------:R-:W-:-:S05]  /*1216a0*/  PRMT R28, R28, 0x3340, R0 ;  /* 0x000033401c1c7816 */ /* 0x000fca0000000000 */
[----:B------:R0:W-:Y:S02]  /*1216b0*/  STL [R1+0x18], R28 ;  /* 0x0000181c01007387 */ /* 0x0001e40000100800 */
[----:B0-----:R-:W-:-:S05]  /*1216c0*/  PRMT R28, R22, 0x3340, R23 ;  /* 0x00003340161c7816 */ /* 0x001fca0000000017 */
[----:B------:R0:W-:Y:S01]  /*1216d0*/  STL [R1+0x59a8], R28 ;  /* 0x0059a81c01007387 */ /* 0x0001e20000100800 */
[----:B------:R-:W-:-:S03]  /*1216e0*/  IADD3 R22, P6, PT, R20, R11, RZ ;  /* 0x0000000b14167210 */ /* 0x000fc60007fde0ff */
[----:B0-----:R-:W3:Y:S02]  /*1216f0*/  LDL.LU R28, [R1+0x29f8] ;  /* 0x0029f800011c7983 */ /* 0x001ee40000300800 */
[----:B--2---:R-:W-:-:S05]  /*121700*/  IMAD.X R23, R29, 0x1, R12, P6 ;  /* 0x000000011d177824 */ /* 0x004fca00030e060c */
[----:B------:R0:W-:Y:S02]  /*121710*/  STL.64 [R1+0x458], R22 ;  /* 0x0004581601007387 */ /* 0x0001e40000100a00 */
[----:B0-----:R-:W-:Y:S01]  /*121720*/  IADD3 R22, P6, PT, R20, R13, RZ ;  /* 0x0000000d14167210 */ /* 0x001fe20007fde0ff */
[----:B------:R-:W-:Y:S01]  /*121730*/  IMAD.MOV.U32 R23, RZ, RZ, R29 ;  /* 0x000000ffff177224 */ /* 0x000fe200078e001d */
[----:B------:R-:W2:Y:S04]  /*121740*/  LDL.LU R20, [R1+0x5aa0] ;  /* 0x005aa00001147983 */ /* 0x000ea80000300800 */
[----:B------:R-:W2:Y:S04]  /*121750*/  LDL.LU R29, [R1+0x29fc] ;  /* 0x0029fc00011d7983 */ /* 0x000ea80000300800 */
[----:B------:R0:W-:Y:S01]  /*121760*/  STL.64 [R1+0x5a70], R12 ;  /* 0x005a700c01007387 */ /* 0x0001e20000100a00 */
[----:B------:R-:W-:-:S03]  /*121770*/  IMAD.X R23, R23, 0x1, R14, P6 ;  /* 0x0000000117177824 */ /* 0x000fc600030e060e */
[----:B0-----:R-:W2:Y:S04]  /*121780*/  LDL.LU R12, [R1+0x29f0] ;  /* 0x0029f000010c7983 */ /* 0x001ea80000300800 */
[----:B------:R-:W2:Y:S04]  /*121790*/  LDL.LU R13, [R1+0x29ec] ;  /* 0x0029ec00010d7983 */ /* 0x000ea80000300800 */
[----:B------:R0:W-:Y:S04]  /*1217a0*/  STL.64 [R1+0x410], R22 ;  /* 0x0004101601007387 */ /* 0x0001e80000100a00 */
[----:B0-----:R-:W2:Y:S01]  /*1217b0*/  LDL.LU.64 R22, [R1+0x5a98] ;  /* 0x005a980001167983 */ /* 0x001ea20000300a00 */
[----:B----4-:R-:W-:-:S02]  /*1217c0*/  SHF.R.U32.HI R19, RZ, 0x8, R19 ;  /* 0x00000008ff137819 */ /* 0x010fc40000011613 */
[----:B------:R-:W-:Y:S02]  /*1217d0*/  SHF.R.U32.HI R17, RZ, 0x8, R17 ;  /* 0x00000008ff117819 */ /* 0x000fe40000011611 */
[----:B------:R-:W-:Y:S02]  /*1217e0*/  LOP3.LUT R19, R19, 0xffff, RZ, 0xc0, !PT ;  /* 0x0000ffff13137812 */ /* 0x000fe400078ec0ff */
[----:B------:R-:W-:Y:S02]  /*1217f0*/  SHF.R.U32.HI R18, RZ, 0x8, R18 ;  /* 0x00000008ff127819 */ /* 0x000fe40000011612 */
[----:B---3--:R-:W-:-:S04]  /*121800*/  SHF.R.U32.HI R28, RZ, 0x8, R28 ;  /* 0x00000008ff1c7819 */ /* 0x008fc8000001161c */
[----:B------:R-:W-:Y:S02]  /*121810*/  LOP3.LUT R28, R28, 0xffff, RZ, 0xc0, !PT ;  /* 0x0000ffff1c1c7812 */ /* 0x000fe400078ec0ff */
[----:B------:R-:W-:Y:S02]  /*121820*/  LOP3.LUT R17, R17, 0xffff, RZ, 0xc0, !PT ;  /* 0x0000ffff11117812 */ /* 0x000fe400078ec0ff */
[----:B------:R-:W-:Y:S02]  /*121830*/  PRMT R28, R28, 0x3340, R19 ;  /* 0x000033401c1c7816 */ /* 0x000fe40000000013 */
[----:B------:R-:W-:Y:S01]  /*121840*/  LOP3.LUT R18, R18, 0xffff, RZ, 0xc0, !PT ;  /* 0x0000ffff12127812 */ /* 0x000fe200078ec0ff */
[----:B------:R-:W3:Y:S01]  /*121850*/  LDL.LU R19, [R1+0x5a90] ;  /* 0x005a900001137983 */ /* 0x000ee20000300800 */
[----:B------:R-:W-:-:S03]  /*121860*/  SHF.R.U32.HI R16, RZ, 0x8, R16 ;  /* 0x00000008ff107819 */ /* 0x000fc60000011610 */
[----:B------:R0:W-:Y:S01]  /*121870*/  STL [R1+0x59ac], R28 ;  /* 0x0059ac1c01007387 */ /* 0x0001e20000100800 */
[----:B------:R-:W-:Y:S02]  /*121880*/  LOP3.LUT R16, R16, 0xffff, RZ, 0xc0, !PT ;  /* 0x0000ffff10107812 */ /* 0x000fe400078ec0ff */
[----:B------:R-:W-:Y:S02]  /*121890*/  SHF.R.U32.HI R25, RZ, 0x8, R25 ;  /* 0x00000008ff197819 */ /* 0x000fe40000011619 */
[----:B0-----:R-:W-:Y:S02]  /*1218a0*/  PRMT R28, R17, 0x3340, R18 ;  /* 0x00003340111c7816 */ /* 0x001fe40000000012 */
[----:B------:R-:W-:-:S03]  /*1218b0*/  SHF.R.S32.HI R18, RZ, 0x1f, R21 ;  /* 0x0000001fff127819 */ /* 0x000fc60000011415 */
[----:B------:R0:W-:Y:S01]  /*1218c0*/  STL [R1+0x59b0], R28 ;  /* 0x0059b01c01007387 */ /* 0x0001e20000100800 */
[----:B------:R-:W-:Y:S02]  /*1218d0*/  LOP3.LUT R25, R25, 0xffff, RZ, 0xc0, !PT ;  /* 0x0000ffff19197812 */ /* 0x000fe400078ec0ff */
[----:B0-----:R-:W-:Y:S02]  /*1218e0*/  PRMT R28, R16, 0x3340, R0 ;  /* 0x00003340101c7816 */ /* 0x001fe40000000000 */
[----:B------:R-:W-:-:S03]  /*1218f0*/  IADD3 R16, P6, PT, R21, R4, RZ ;  /* 0x0000000415107210 */ /* 0x000fc60007fde0ff */
[----:B------:R0:W-:Y:S02]  /*121900*/  STL [R1+0x14], R28 ;  /* 0x0000141c01007387 */ /* 0x0001e40000100800 */
[----:B0-----:R-:W-:Y:S02]  /*121910*/  PRMT R28, R25, 0x3340, R0 ;  /* 0x00003340191c7816 */ /* 0x001fe40000000000 */
[----:B--2---:R-:W-:Y:S02]  /*121920*/  SHF.R.U32.HI R12, RZ, 0x8, R12 ;  /* 0x00000008ff0c7819 */ /* 0x004fe4000001160c */
[----:B------:R-:W-:Y:S02]  /*121930*/  SHF.R.U32.HI R13, RZ, 0x8, R13 ;  /* 0x00000008ff0d7819 */ /* 0x000fe4000001160d */
[----:B------:R-:W-:Y:S02]  /*121940*/  LOP3.LUT R12, R12, 0xffff, RZ, 0xc0, !PT ;  /* 0x0000ffff0c0c7812 */ /* 0x000fe400078ec0ff */
[----:B------:R-:W-:-:S04]  /*121950*/  LOP3.LUT R13, R13, 0xffff, RZ, 0xc0, !PT ;  /* 0x0000ffff0d0d7812 */ /* 0x000fc800078ec0ff */
[----:B------:R-:W-:Y:S01]  /*121960*/  PRMT R25, R12, 0x3340, R13 ;  /* 0x000033400c197816 */ /* 0x000fe2000000000d */
[----:B------:R-:W-:Y:S01]  /*121970*/  IMAD.X R17, R18, 0x1, R23, P6 ;  /* 0x0000000112117824 */ /* 0x000fe200030e0617 */
[----:B------:R-:W-:-:S04]  /*121980*/  IADD3 R12, P6, PT, R21, R3, RZ ;  /* 0x00000003150c7210 */ /* 0x000fc80007fde0ff */
[----:B------:R0:W-:Y:S01]  /*121990*/  STL.64 [R1+0x450], R16 ;  /* 0x0004501001007387 */ /* 0x0001e20000100a00 */
[----:B------:R-:W-:-:S03]  /*1219a0*/  IMAD.X R13, R18, 0x1, R2, P6 ;  /* 0x00000001120d7824 */ /* 0x000fc600030e0602 */
[----:B0-----:R-:W2:Y:S04]  /*1219b0*/  LDL.LU.64 R16, [R1+0x5a88] ;  /* 0x005a880001107983 */ /* 0x001ea80000300a00 */
[----:B------:R-:W-:Y:S04]  /*1219c0*/  STL [R1+0x24], R28 ;  /* 0x0000241c01007387 */ /* 0x000fe80000100800 */
[----:B------:R0:W-:Y:S04]  /*1219d0*/  STL [R1+0x18c], R25 ;  /* 0x00018c1901007387 */ /* 0x0001e80000100800 */
[----:B------:R1:W-:Y:S04]  /*1219e0*/  STL.64 [R1+0x448], R12 ;  /* 0x0004480c01007387 */ /* 0x0003e80000100a00 */
[----:B0-----:R-:W4:Y:S01]  /*1219f0*/  LDL.LU R25, [R1+0x630] ;  /* 0x0006300001197983 */ /* 0x001f220000300800 */
[----:B-1----:R-:W-:-:S04]  /*121a00*/  SHF.R.U32.HI R13, RZ, 0x8, R29 ;  /* 0x00000008ff0d7819 */ /* 0x002fc8000001161d */
[----:B------:R-:W-:-:S04]  /*121a10*/  LOP3.LUT R13, R13, 0xffff, RZ, 0xc0, !PT ;  /* 0x0000ffff0d0d7812 */ /* 0x000fc800078ec0ff */
[----:B------:R-:W-:Y:S02]  /*121a20*/  PRMT R13, R13, 0x3340, R0 ;  /* 0x000033400d0d7816 */ /* 0x000fe40000000000 */
[----:B------:R-:W-:Y:S02]  /*121a30*/  SHF.R.U32.HI R12, RZ, 0x8, R24 ;  /* 0x00000008ff0c7819 */ /* 0x000fe40000011618 */
[----:B------:R-:W4:Y:S04]  /*121a40*/  LDL.LU R24, [R1+0x5b0] ;  /* 0x0005b00001187983 */ /* 0x000f280000300800 */
[----:B------:R0:W-:Y:S04]  /*121a50*/  STL [R1+0x20], R13 ;  /* 0x0000200d01007387 */ /* 0x0001e80000100800 */
[----:B------:R-:W4:Y:S01]  /*121a60*/  LDL.LU R29, [R1+0x5b4] ;  /* 0x0005b400011d7983 */ /* 0x000f220000300800 */
[----:B------:R-:W-:-:S04]  /*121a70*/  LOP3.LUT R12, R12, 0xffff, RZ, 0xc0, !PT ;  /* 0x0000ffff0c0c7812 */ /* 0x000fc800078ec0ff */
[----:B------:R-:W-:Y:S02]  /*121a80*/  PRMT R28, R12, 0x3340, R0 ;  /* 0x000033400c1c7816 */ /* 0x000fe40000000000 */
[----:B------:R-:W-:-:S05]  /*121a90*/  IADD3 R12, P6, PT, R21, R0, RZ ;  /* 0x00000000150c7210 */ /* 0x000fca0007fde0ff */
[----:B0-----:R-:W-:Y:S01]  /*121aa0*/  IMAD.X R13, R18, 0x1, R27, P6 ;  /* 0x00000001120d7824 */ /* 0x001fe200030e061b */
[----:B------:R-:W-:Y:S04]  /*121ab0*/  STL [R1+0x34], R28 ;  /* 0x0000341c01007387 */ /* 0x000fe80000100800 */
[----:B------:R0:W-:Y:S02]  /*121ac0*/  STL.64 [R1+0x4c8], R12 ;  /* 0x0004c80c01007387 */ /* 0x0001e40000100a00 */
[----:B0-----:R-:W-:Y:S02]  /*121ad0*/  SHF.R.U32.HI R13, RZ, 0x8, R15 ;  /* 0x00000008ff0d7819 */ /* 0x001fe4000001160f */
[----:B------:R-:W-:Y:S01]  /*121ae0*/  SHF.R.U32.HI R12, RZ, 0x8, R26 ;  /* 0x00000008ff0c7819 */ /* 0x000fe2000001161a */
[----:B------:R-:W4:Y:S01]  /*121af0*/  LDL.LU R15, [R1+0x5a80] ;  /* 0x005a8000010f7983 */ /* 0x000f220000300800 */
[----:B------:R-:W-:-:S02]  /*121b00*/  LOP3.LUT R13, R13, 0xffff, RZ, 0xc0, !PT ;  /* 0x0000ffff0d0d7812 */ /* 0x000fc400078ec0ff */
[----:B------:R-:W-:Y:S01]  /*121b10*/  LOP3.LUT R12, R12, 0xffff, RZ, 0xc0, !PT ;  /* 0x0000ffff0c0c7812 */ /* 0x000fe200078ec0ff */
[----:B------:R-:W4:Y:S01]  /*121b20*/  LDL.LU R26, [R1+0x5a7c] ;  /* 0x005a7c00011a7983 */ /* 0x000f220000300800 */
[--C-:B------:R-:W-:Y:S02]  /*121b30*/  PRMT R13, R13, 0x3340, R0.reuse ;  /* 0x000033400d0d7816 */ /* 0x100fe40000000000 */
[----:B------:R-:W-:Y:S02]  /*121b40*/  PRMT R28, R12, 0x3340, R0 ;  /* 0x000033400c1c7816 */ /* 0x000fe40000000000 */
[----:B------:R-:W-:Y:S01]  /*121b50*/  IADD3 R12, P6, PT, R21, R5, RZ ;  /* 0x00000005150c7210 */ /* 0x000fe20007fde0ff */
[----:B------:R0:W-:Y:S04]  /*121b60*/  STL [R1+0x30], R13 ;  /* 0x0000300d01007387 */ /* 0x0001e80000100800 */
[----:B------:R-:W-:Y:S01]  /*121b70*/  STL [R1+0x3c], R28 ;  /* 0x00003c1c01007387 */ /* 0x000fe20000100800 */
[----:B0-----:R-:W-:-:S05]  /*121b80*/  IMAD.X R13, R18, 0x1, R6, P6 ;  /* 0x00000001120d7824 */ /* 0x001fca00030e0606 */
[----:B------:R0:W-:Y:S02]  /*121b90*/  STL.64 [R1+0x4c0], R12 ;  /* 0x0004c00c01007387 */ /* 0x0001e40000100a00 */
[----:B0-----:R-:W-:Y:S02]  /*121ba0*/  SHF.R.U32.HI R12, RZ, 0x8, R20 ;  /* 0x00000008ff0c7819 */ /* 0x001fe40000011614 */
[----:B------:R-:W-:Y:S02]  /*121bb0*/  SHF.R.U32.HI R13, RZ, 0x8, R22 ;  /* 0x00000008ff0d7819 */ /* 0x000fe40000011616 */
[----:B------:R-:W-:Y:S01]  /*121bc0*/  LOP3.LUT R12, R12, 0xffff, RZ, 0xc0, !PT ;  /* 0x0000ffff0c0c7812 */ /* 0x000fe200078ec0ff */
[----:B------:R-:W4:Y:S01]  /*121bd0*/  LDL.LU R22, [R1+0x5a78] ;  /* 0x005a780001167983 */ /* 0x000f220000300800 */
[----:B------:R-:W-:Y:S02]  /*121be0*/  LOP3.LUT R13, R13, 0xffff, RZ, 0xc0, !PT ;  /* 0x0000ffff0d0d7812 */ /* 0x000fe400078ec0ff */
[----:B------:R-:W-:-:S02]  /*121bf0*/  PRMT R20, R12, 0x3340, R0 ;  /* 0x000033400c147816 */ /* 0x000fc40000000000 */
[----:B------:R-:W-:Y:S02]  /*121c00*/  IADD3 R12, P6, PT, R21, R7, RZ ;  /* 0x00000007150c7210 */ /* 0x000fe40007fde0ff */
[----:B------:R-:W-:-:S03]  /*121c10*/  PRMT R28, R13, 0x3340, R0 ;  /* 0x000033400d1c7816 */ /* 0x000fc60000000000 */
[----:B------:R-:W-:Y:S02]  /*121c20*/  IMAD.X R13, R18, 0x1, R8, P6 ;  /* 0x00000001120d7824 */ /* 0x000fe400030e0608 */
[----:B------:R-:W-:Y:S04]  /*121c30*/  STL [R1+0x38], R28 ;  /* 0x0000381c01007387 */ /* 0x000fe80000100800 */
[----:B------:R-:W-:Y:S04]  /*121c40*/  STL [R1+0x48], R20 ;  /* 0x0000481401007387 */ /* 0x000fe80000100800 */
[----:B------:R3:W-:Y:S02]  /*121c50*/  STL.64 [R1+0x538], R12 ;  /* 0x0005380c01007387 */ /* 0x0007e40000100a00 */
[----:B---3--:R-:W-:-:S04]  /*121c60*/  SHF.R.U32.HI R13, RZ, 0x8, R19 ;  /* 0x00000008ff0d7819 */ /* 0x008fc80000011613 */
[----:B------:R-:W-:-:S04]  /*121c70*/  LOP3.LUT R13, R13, 0xffff, RZ, 0xc0, !PT ;  /* 0x0000ffff0d0d7812 */ /* 0x000fc800078ec0ff */
[----:B------:R-:W-:Y:S02]  /*121c80*/  PRMT R13, R13, 0x3340, R0 ;  /* 0x000033400d0d7816 */ /* 0x000fe40000000000 */
[----:B--2---:R-:W-:Y:S02]  /*121c90*/  SHF.R.U32.HI R12, RZ, 0x8, R16 ;  /* 0x00000008ff0c7819 */ /* 0x004fe40000011610 */
[----:B------:R-:W2:Y:S02]  /*121ca0*/  LDL.LU R16, [R1+0x928] ;  /* 0x0009280001107983 */ /* 0x000ea40000300800 */
[----:B------:R-:W-:Y:S02]  /*121cb0*/  LOP3.LUT R12, R12, 0xffff, RZ, 0xc0, !PT ;  /* 0x0000ffff0c0c7812 */ /* 0x000fe400078ec0ff */
[----:B------:R-:W3:Y:S02]  /*121cc0*/  LDL.LU R19, [R1+0x5f8] ;  /* 0x0005f80001137983 */ /* 0x000ee40000300800 */
[----:B------:R-:W-:-:S02]  /*121cd0*/  PRMT R12, R12, 0x3340, R0 ;  /* 0x000033400c0c7816 */ /* 0x000fc40000000000 */
[----:B------:R-:W2:Y:S04]  /*121ce0*/  LDL.LU R20, [R1+0x5fc] ;  /* 0x0005fc0001147983 */ /* 0x000ea80000300800 */
[----:B------:R0:W-:Y:S01]  /*121cf0*/  STL [R1+0x44], R13 ;  /* 0x0000440d01007387 */ /* 0x0001e20000100800 */
[----:B----4-:R-:W-:-:S03]  /*121d00*/  LOP3.LUT R25, R25, 0xffff, RZ, 0xc0, !PT ;  /* 0x0000ffff19197812 */ /* 0x010fc600078ec0ff */
[----:B------:R1:W-:Y:S01]  /*121d10*/  STL [R1+0x58], R12 ;  /* 0x0000580c01007387 */ /* 0x0003e20000100800 */
[----:B------:R-:W-:-:S04]  /*121d20*/  LOP3.LUT R24, R24, 0xffff, RZ, 0xc0, !PT ;  /* 0x0000ffff18187812 */ /* 0x000fc800078ec0ff */
[----:B0-----:R-:W-:Y:S02]  /*121d30*/  PRMT R13, R24, 0x3340, R0 ;  /* 0x00003340180d7816 */ /* 0x001fe40000000000 */
[----:B------:R-:W-:-:S04]  /*121d40*/  LOP3.LUT R28, R29, 0xffff, RZ, 0xc0, !PT ;  /* 0x0000ffff1d1c7812 */ /* 0x000fc800078ec0ff */
[----:B-1----:R-:W-:-:S04]  /*121d50*/  PRMT R12, R25, 0x3340, R28 ;  /* 0x00003340190c7816 */ /* 0x002fc8000000001c */
[----:B------:R-:W-:Y:S02]  /*121d60*/  PRMT R29, R12, 0x5410, R13 ;  /* 0x000054100c1d7816 */ /* 0x000fe4000000000d */
[----:B------:R-:W-:-:S05]  /*121d70*/  IADD3 R12, P6, PT, R21, R9, RZ ;  /* 0x00000009150c7210 */ /* 0x000fca0007fde0ff */
[----:B------:R-:W-:Y:S01]  /*121d80*/  IMAD.X R13, R18, 0x1, R10, P6 ;  /* 0x00000001120d7824 */ /* 0x000fe200030e060a */
[----:B------:R-:W-:Y:S04]  /*121d90*/  STL [R1+0x264], R29 ;  /* 0x0002641d01007387 */ /* 0x000fe80000100800 */
[----:B------:R0:W-:Y:S04]  /*121da0*/  STL.64 [R1+0x5b8], R12 ;  /* 0x0005b80c01007387 */ /* 0x0001e80000100a00 */
[----:B0-----:R-:W4:Y:S04]  /*121db0*/  LDL.LU.64 R12, [R1+0x5a70] ;  /* 0x005a7000010c7983 */ /* 0x001f280000300a00 */
[----:B------:R-:W2:Y:S01]  /*121dc0*/  LDL R29, [R1+0x98] ;  /* 0x00009800011d7983 */ /* 0x000ea20000100800 */
[----:B------:R-:W-:-:S02]  /*121dd0*/  SHF.R.U32.HI R25, RZ, 0x8, R25 ;  /* 0x00000008ff197819 */ /* 0x000fc40000011619 */
[----:B------:R-:W-:Y:S02]  /*121de0*/  SHF.R.U32.HI R28, RZ, 0x8, R28 ;  /* 0x00000008ff1c7819 */ /* 0x000fe4000001161c */
[----:B------:R-:W-:Y:S02]  /*121df0*/  SHF.R.U32.HI R24, RZ, 0x8, R24 ;  /* 0x00000008ff187819 */ /* 0x000fe40000011618 */
[----:B------:R-:W-:Y:S02]  /*121e00*/  LOP3.LUT R25, R25, 0xffff, RZ, 0xc0, !PT ;  /* 0x0000ffff19197812 */ /* 0x000fe400078ec0ff */
[----:B------:R-:W-:Y:S02]  /*121e10*/  LOP3.LUT R28, R28, 0xffff, RZ, 0xc0, !PT ;  /* 0x0000ffff1c1c7812 */ /* 0x000fe400078ec0ff */
[----:B------:R-:W-:Y:S02]  /*121e20*/  LOP3.LUT R24, R24, 0xffff, RZ, 0xc0, !PT ;  /* 0x0000ffff18187812 */ /* 0x000fe400078ec0ff */
[----:B------:R-:W-:-:S02]  /*121e30*/  PRMT R25, R25, 0x3340, R28 ;  /* 0x0000334019197816 */ /* 0x000fc4000000001c */
[----:B------:R-:W-:Y:S02]  /*121e40*/  PRMT R28, R24, 0x3340, R0 ;  /* 0x00003340181c7816 */ /* 0x000fe40000000000 */
[----:B------:R-:W-:Y:S01]  /*121e50*/  IADD3 R24, P6, PT, R21, R11, RZ ;  /* 0x0000000b15187210 */ /* 0x000fe20007fde0ff */
[----:B------:R4:W-:Y:S04]  /*121e60*/  STL [R1+0x1ac], R25 ;  /* 0x0001ac1901007387 */ /* 0x0009e80000100800 */
[----:B------:R-:W-:Y:S01]  /*121e70*/  STL [R1+0x54], R28 ;  /* 0x0000541c01007387 */ /* 0x000fe20000100800 */
[----:B----4-:R-:W-:-:S05]  /*121e80*/  IMAD.X R25, R18, 0x1, R12, P6 ;  /* 0x0000000112197824 */ /* 0x010fca00030e060c */
[----:B------:R0:W-:Y:S04]  /*121e90*/  STL.64 [R1+0x5b0], R24 ;  /* 0x0005b01801007387 */ /* 0x0001e80000100a00 */
[----:B------:R1:W-:Y:S01]  /*121ea0*/  STL.64 [R1+0x5a48], R12 ;  /* 0x005a480c01007387 */ /* 0x0003e20000100a00 */
[----:B0-----:R-:W-:Y:S02]  /*121eb0*/  IADD3 R24, P6, PT, R21, R13, RZ ;  /* 0x0000000d15187210 */ /* 0x001fe40007fde0ff */
[----:B-1----:R-:W-:-:S03]  /*121ec0*/  SHF.R.U32.HI R12, RZ, 0x8, R17 ;  /* 0x00000008ff0c7819 */ /* 0x002fc60000011611 */
[----:B------:R-:W-:Y:S01]  /*121ed0*/  IMAD.X R25, R18, 0x1, R14, P6 ;  /* 0x0000000112197824 */ /* 0x000fe200030e060e */
[----:B------:R-:W-:Y:S02]  /*121ee0*/  LOP3.LUT R12, R12, 0xffff, RZ, 0xc0, !PT ;  /* 0x0000ffff0c0c7812 */ /* 0x000fe400078ec0ff */
[----:B--2---:R-:W-:Y:S02]  /*121ef0*/  LOP3.LUT R13, R16, 0xffff, RZ, 0xc0, !PT ;  /* 0x0000ffff100d7812 */ /* 0x004fe400078ec0ff */
[--C-:B------:R-:W-:Y:S01]  /*121f00*/  PRMT R17, R12, 0x3340, R0.reuse ;  /* 0x000033400c117816 */ /* 0x100fe20000000000 */
[----:B------:R0:W-:Y:S01]  /*121f10*/  STL.64 [R1+0x630], R24 ;  /* 0x0006301801007387 */ /* 0x0001e20000100a00 */
[----:B---3--:R-:W-:Y:S02]  /*121f20*/  LOP3.LUT R12, R19, 0xffff, RZ, 0xc0, !PT ;  /* 0x0000ffff130c7812 */ /* 0x008fe400078ec0ff */
[----:B------:R-:W-:Y:S02]  /*121f30*/  LOP3.LUT R16, R20, 0xffff, RZ, 0xc0, !PT ;  /* 0x0000ffff14107812 */ /* 0x000fe400078ec0ff */
[----:B------:R-:W-:-:S02]  /*121f40*/  PRMT R18, R12, 0x3340, R0 ;  /* 0x000033400c127816 */ /* 0x000fc40000000000 */
[----:B------:R-:W-:Y:S01]  /*121f50*/  SHF.R.U32.HI R12, RZ, 0x8, R12 ;  /* 0x00000008ff0c7819 */ /* 0x000fe2000001160c */
[----:B0-----:R-:W2:Y:S04]  /*121f60*/  LDL.LU R25, [R1+0x5a68] ;  /* 0x005a680001197983 */ /* 0x001ea80000300800 */
[----:B------:R0:W-:Y:S01]  /*121f70*/  STL [R1+0x50], R17 ;  /* 0x0000501101007387 */ /* 0x0001e20000100800 */
[----:B------:R-:W-:Y:S02]  /*121f80*/  LOP3.LUT R12, R12, 0xffff, RZ, 0xc0, !PT ;  /* 0x0000ffff0c0c7812 */ /* 0x000fe400078ec0ff */
[----:B0-----:R-:W-:Y:S02]  /*121f90*/  PRMT R17, R13, 0x3340, R16 ;  /* 0x000033400d117816 */ /* 0x001fe40000000010 */
[----:B------:R-:W-:-:S02]  /*121fa0*/  SHF.R.U32.HI R13, RZ, 0x8, R13 ;  /* 0x00000008ff0d7819 */ /* 0x000fc4000001160d */
[----:B------:R-:W-:Y:S02]  /*121fb0*/  SHF.R.U32.HI R16, RZ, 0x8, R16 ;  /* 0x00000008ff107819 */ /* 0x000fe40000011610 */
[----:B------:R-:W-:Y:S02]  /*121fc0*/  PRMT R17, R17, 0x5410, R18 ;  /* 0x0000541011117816 */ /* 0x000fe40000000012 */
[----:B------:R-:W-:Y:S02]  /*121fd0*/  LOP3.LUT R13, R13, 0xffff, RZ, 0xc0, !PT ;  /* 0x0000ffff0d0d7812 */ /* 0x000fe400078ec0ff */
[----:B------:R-:W-:Y:S01]  /*121fe0*/  LOP3.LUT R16, R16, 0xffff, RZ, 0xc0, !PT ;  /* 0x0000ffff10107812 */ /* 0x000fe200078ec0ff */
[----:B------:R0:W-:Y:S03]  /*121ff0*/  STL [R1+0x268], R17 ;  /* 0x0002681101007387 */ /* 0x0001e60000100800 */
[----:B------:R-:W-:-:S02]  /*122000*/  PRMT R20, R13, 0x3340, R16 ;  /* 0x000033400d147816 */ /* 0x000fc40000000010 */
[----:B------:R-:W-:Y:S02]  /*122010*/  SHF.R.S32.HI R16, RZ, 0x1f, R29 ;  /* 0x0000001fff107819 */ /* 0x000fe4000001141d */
[----:B0-----:R-:W-:Y:S02]  /*122020*/  PRMT R17, R12, 0x3340, R0 ;  /* 0x000033400c117816 */ /* 0x001fe40000000000 */
[----:B------:R-:W-:Y:S01]  /*122030*/  IADD3 R12, P6, PT, R29, R4, RZ ;  /* 0x000000041d0c7210 */ /* 0x000fe20007fde0ff */
[----:B------:R-:W-:Y:S04]  /*122040*/  STL [R1+0x5980], R20 ;  /* 0x0059801401007387 */ /* 0x000fe80000100800 */
[----:B------:R0:W-:Y:S01]  /*122050*/  STL [R1+0x10], R17 ;  /* 0x0000101101007387 */ /* 0x0001e20000100800 */
[----:B------:R-:W-:-:S03]  /*122060*/  IMAD.X R13, R16, 0x1, R23, P6 ;  /* 0x00000001100d7824 */ /* 0x000fc600030e0617 */
[----:B------:R1:W-:Y:S04]  /*122070*/  STL [R1+0xc], R16 ;  /* 0x00000c1001007387 */ /* 0x0003e80000100800 */
[----:B------:R-:W3:Y:S01]  /*122080*/  LDL.LU R23, [R1+0x5a64] ;  /* 0x005a640001177983 */ /* 0x000ee20000300800 */
[----:B0-----:R-:W-:-:S03]  /*122090*/  SHF.R.U32.HI R17, RZ, 0x8, R15 ;  /* 0x00000008ff117819 */ /* 0x001fc6000001160f */
[----:B------:R-:W4:Y:S01]  /*1220a0*/  LDL.LU R15, [R1+0x5a60] ;  /* 0x005a6000010f7983 */ /* 0x000f220000300800 */
[----:B-1----:R-:W-:Y:S02]  /*1220b0*/  SHF.R.U32.HI R16, RZ, 0x8, R26 ;  /* 0x00000008ff107819 */ /* 0x002fe4000001161a */
[----:B------:R-:W-:Y:S01]  /*1220c0*/  LOP3.LUT R18, R17, 0xffff, RZ, 0xc0, !PT ;  /* 0x0000ffff11127812 */ /* 0x000fe200078ec0ff */
[----:B------:R0:W-:Y:S01]  /*1220d0*/  STL.64 [R1+0x5f8], R12 ;  /* 0x0005f80c01007387 */ /* 0x0001e20000100a00 */
[----:B------:R-:W-:Y:S02]  /*1220e0*/  LOP3.LUT R17, R16, 0xffff, RZ, 0xc0, !PT ;  /* 0x0000ffff10117812 */ /* 0x000fe400078ec0ff */
[--C-:B------:R-:W-:Y:S01]  /*1220f0*/  PRMT R18, R18, 0x3340, R0.reuse ;  /* 0x0000334012127816 */ /* 0x100fe20000000000 */
[----:B------:R-:W2:Y:S01]  /*122100*/  LDL.LU R26, [R1+0x5a5c] ;  /* 0x005a5c00011a7983 */ /* 0x000ea20000300800 */
[----:B------:R-:W-:-:S03]  /*122110*/  PRMT R17, R17, 0x3340, R0 ;  /* 0x0000334011117816 */ /* 0x000fc60000000000 */
[----:B0-----:R-:W2:Y:S04]  /*122120*/  LDL.LU R12, [R1+0x70] ;  /* 0x00007000010c7983 */ /* 0x001ea80000300800 */
[----:B------:R-:W2:Y:S04]  /*122130*/  LDL.LU R13, [R1+0x780] ;  /* 0x00078000010d7983 */ /* 0x000ea80000300800 */
[----:B------:R-:W2:Y:S04]  /*122140*/  LDL.LU R24, [R1+0x168] ;  /* 0x0001680001187983 */ /* 0x000ea80000300800 */
[----:B------:R-:W2:Y:S01]  /*122150*/  LDL.LU R16, [R1+0x7ac] ;  /* 0x0007ac0001107983 */ /* 0x000ea20000300800 */
[----:B------:R-:W-:-:S03]  /*122160*/  IADD3 R20, P6, PT, R29, R3, RZ ;  /* 0x000000031d147210 */ /* 0x000fc60007fde0ff */
[----:B------:R-:W2:Y:S04]  /*122170*/  LDL.LU R19, [R1+0x164] ;  /* 0x0001640001137983 */ /* 0x000ea80000300800 */
[----:B------:R-:W-:Y:S04]  /*122180*/  STL [R1+0x64], R18 ;  /* 0x0000641201007387 */ /* 0x000fe80000100800 */
[----:B------:R0:W-:Y:S04]  /*122190*/  STL [R1+0x5a40], R3 ;  /* 0x005a400301007387 */ /* 0x0001e80000100800 */
[----:B------:R-:W-:Y:S04]  /*1221a0*/  STL [R1+0x60], R17 ;  /* 0x0000601101007387 */ /* 0x000fe80000100800 */
[----:B0-----:R-:W2:Y:S04]  /*1221b0*/  LDL.LU R3, [R1+0xc] ;  /* 0x00000c0001037983 */ /* 0x001ea80000300800 */
[----:B------:R0:W-:Y:S01]  /*1221c0*/  STL [R1+0x5a44], R2 ;  /* 0x005a440201007387 */ /* 0x0001e20000100800 */
[----:B--2---:R-:W-:-:S03]  /*1221d0*/  IMAD.X R21, R3, 0x1, R2, P6 ;  /* 0x0000000103157824 */ /* 0x004fc600030e0602 */
[----:B0-----:R-:W2:Y:S04]  /*1221e0*/  LDL.LU R2, [R1+0x98] ;  /* 0x0000980001027983 */ /* 0x001ea80000300800 */
[----:B------:R0:W-:Y:S01]  /*1221f0*/  STL.64 [R1+0x660], R20 ;  /* 0x0006601401007387 */ /* 0x0001e20000100a00 */
[----:B------:R-:W-:-:S03]  /*122200*/  SHF.R.U32.HI R17, RZ, 0x8, R25 ;  /* 0x00000008ff117819 */ /* 0x000fc60000011619 */
[----:B------:R-:W3:Y:S01]  /*122210*/  LDL.LU R28, [R1+0x160] ;  /* 0x00016000011c7983 */ /* 0x000ee20000300800 */
[----:B0-----:R-:W-:-:S03]  /*122220*/  SHF.R.U32.HI R20, RZ, 0x8, R22 ;  /* 0x00000008ff147819 */ /* 0x001fc60000011616 */
[----:B------:R-:W3:Y:S01]  /*122230*/  LDL.LU R18, [R1+0x15c] ;  /* 0x00015c0001127983 */ /* 0x000ee20000300800 */
[----:B------:R-:W-:-:S03]  /*122240*/  LOP3.LUT R20, R20, 0xffff, RZ, 0xc0, !PT ;  /* 0x0000ffff14147812 */ /* 0x000fc600078ec0ff */
[----:B------:R-:W3:Y:S01]  /*122250*/  LDL.LU R22, [R1+0x7a4] ;  /* 0x0007a40001167983 */ /* 0x000ee20000300800 */
[----:B------:R-:W-:Y:S02]  /*122260*/  LOP3.LUT R17, R17, 0xffff, RZ, 0xc0, !PT ;  /* 0x0000ffff11117812 */ /* 0x000fe400078ec0ff */
[--C-:B------:R-:W-:Y:S01]  /*122270*/  PRMT R29, R20, 0x3340, R0.reuse ;  /* 0x00003340141d7816 */ /* 0x100fe20000000000 */
[----:B------:R-:W3:Y:S01]  /*122280*/  LDL.LU R25, [R1+0x5a58] ;  /* 0x005a580001197983 */ /* 0x000ee20000300800 */
[----:B------:R-:W-:-:S03]  /*122290*/  PRMT R17, R17, 0x3340, R0 ;  /* 0x0000334011117816 */ /* 0x000fc60000000000 */
[----:B------:R-:W-:Y:S04]  /*1222a0*/  STL [R1+0x5990], R29 ;  /* 0x0059901d01007387 */ /* 0x000fe80000100800 */
[----:B------:R4:W-:Y:S02]  /*1222b0*/  STL [R1+0x68], R17 ;  /* 0x0000681101007387 */ /* 0x0009e40000100800 */
[----:B----4-:R-:W-:Y:S02]  /*1222c0*/  SHF.R.U32.HI R17, RZ, 0x8, R15 ;  /* 0x00000008ff117819 */ /* 0x010fe4000001160f */
[----:B--2---:R-:W-:-:S05]  /*1222d0*/  IADD3 R20, P6, PT, R2, R0, RZ ;  /* 0x0000000002147210 */ /* 0x004fca0007fde0ff */
[----:B------:R-:W-:Y:S02]  /*1222e0*/  IMAD.X R21, R3, 0x1, R27, P6 ;  /* 0x0000000103157824 */ /* 0x000fe400030e061b */
[----:B------:R-:W2:Y:S04]  /*1222f0*/  LDL.LU R27, [R1+0x5a54] ;  /* 0x005a5400011b7983 */ /* 0x000ea80000300800 */
[----:B------:R0:W-:Y:S04]  /*122300*/  STL.64 [R1+0x648], R20 ;  /* 0x0006481401007387 */ /* 0x0001e80000100a00 */
[----:B0-----:R-:W4:Y:S04]  /*122310*/  LDL.LU R21, [R1+0xc8] ;  /* 0x0000c80001157983 */ /* 0x001f280000300800 */
[----:B------:R-:W2:Y:S01]  /*122320*/  LDL.LU R15, [R1+0x5a50] ;  /* 0x005a5000010f7983 */ /* 0x000ea20000300800 */
[----:B------:R-:W-:-:S03]  /*122330*/  LOP3.LUT R20, R17, 0xffff, RZ, 0xc0, !PT ;  /* 0x0000ffff11147812 */ /* 0x000fc600078ec0ff */
[----:B------:R-:W3:Y:S01]  /*122340*/  LDL.LU R17, [R1+0x158] ;  /* 0x0001580001117983 */ /* 0x000ee20000300800 */
[----:B------:R-:W-:Y:S02]  /*122350*/  PRMT R29, R20, 0x3340, R0 ;  /* 0x00003340141d7816 */ /* 0x000fe40000000000 */
[----:B------:R-:W-:Y:S02]  /*122360*/  PRMT R20, R13, 0x5410, R12 ;  /* 0x000054100d147816 */ /* 0x000fe4000000000c */
[----:B------:R-:W-:Y:S01]  /*122370*/  IADD3 R12, P6, PT, R2, R5, RZ ;  /* 0x00000005020c7210 */ /* 0x000fe20007fde0ff */
[----:B------:R-:W-:Y:S04]  /*122380*/  STL [R1+0x1bc], R29 ;  /* 0x0001bc1d01007387 */ /* 0x000fe80000100800 */
[----:B------:R-:W-:Y:S01]  /*122390*/  IMAD.X R13, R3, 0x1, R6, P6 ;  /* 0x00000001030d7824 */ /* 0x000fe200030e0606 */
[----:B------:R0:W-:Y:S04]  /*1223a0*/  STL [R1+0x5a34], R5 ;  /* 0x005a340501007387 */ /* 0x0001e80000100800 */
[----:B------:R-:W-:Y:S04]  /*1223b0*/  STL [R1+0x70], R20 ;  /* 0x0000701401007387 */ /* 0x000fe80000100800 */
[----:B------:R1:W-:Y:S04]  /*1223c0*/  STL.64 [R1+0x780], R12 ;  /* 0x0007800c01007387 */ /* 0x0003e80000100a00 */
[----:B0-----:R-:W3:Y:S01]  /*1223d0*/  LDL.LU R5, [R1+0xd4] ;  /* 0x0000d40001057983 */ /* 0x001ee20000300800 */
[----:B-1----:R-:W-:-:S05]  /*1223e0*/  PRMT R12, R16, 0x5410, R24 ;  /* 0x00005410100c7816 */ /* 0x002fca0000000018 */
[----:B------:R0:W-:Y:S04]  /*1223f0*/  STL [R1+0x7c], R12 ;  /* 0x00007c0c01007387 */ /* 0x0001e80000100800 */
[----:B------:R-:W4:Y:S04]  /*122400*/  LDL.LU R24, [R1+0x798] ;  /* 0x0007980001187983 */ /* 0x000f280000300800 */
[----:B------:R-:W4:Y:S01]  /*122410*/  LDL.LU R16, [R1+0xdc] ;  /* 0x0000dc0001107983 */ /* 0x000f220000300800 */
[----:B0-----:R-:W-:-:S05]  /*122420*/  IADD3 R12, P6, PT, R2, R7, RZ ;  /* 0x00000007020c7210 */ /* 0x001fca0007fde0ff */
[----:B------:R-:W-:Y:S01]  /*122430*/  IMAD.X R13, R3, 0x1, R8, P6 ;  /* 0x00000001030d7824 */ /* 0x000fe200030e0608 */
[----:B--2---:R-:W-:Y:S02]  /*122440*/  PRMT R15, R15, 0x5410, R19 ;  /* 0x000054100f0f7816 */ /* 0x004fe40000000013 */
[----:B------:R-:W2:Y:S04]  /*122450*/  LDL R19, [R1+0x9c] ;  /* 0x00009c0001137983 */ /* 0x000ea80000100800 */
[----:B------:R0:W-:Y:S04]  /*122460*/  STL [R1+0x5960], R15 ;  /* 0x0059600f01007387 */ /* 0x0001e80000100800 */
[----:B0-----:R-:W2:Y:S04]  /*122470*/  LDL R15, [R1+0x4] ;  /* 0x00000400010f7983 */ /* 0x001ea80000100800 */
[----:B------:R0:W-:Y:S04]  /*122480*/  STL.64 [R1+0x5a38], R6 ;  /* 0x005a380601007387 */ /* 0x0001e80000100a00 */
[----:B0-----:R-:W2:Y:S01]  /*122490*/  LDL.LU R6, [R1+0x2f8] ;  /* 0x0002f80001067983 */ /* 0x001ea20000300800 */
[----:B---3--:R-:W-:-:S03]  /*1224a0*/  PRMT R7, R22, 0x5410, R18 ;  /* 0x0000541016077816 */ /* 0x008fc60000000012 */
[----:B------:R-:W3:Y:S04]  /*1224b0*/  LDL.LU R29, [R1+0x14c] ;  /* 0x00014c00011d7983 */ /* 0x000ee80000300800 */
[----:B------:R0:W-:Y:S04]  /*1224c0*/  STL.64 [R1+0x800], R12 ;  /* 0x0008000c01007387 */ /* 0x0001e80000100a00 */
[----:B------:R-:W3:Y:S01]  /*1224d0*/  LDL.LU R20, [R1+0x2f4] ;  /* 0x0002f40001147983 */ /* 0x000ee20000300800 */
[----:B0-----:R-:W-:-:S03]  /*1224e0*/  IADD3 R12, P6, PT, R2, R9, RZ ;  /* 0x00000009020c7210 */ /* 0x001fc60007fde0ff */
[----:B------:R-:W-:Y:S02]  /*1224f0*/  STL [R1+0x90], R7 ;  /* 0x0000900701007387 */ /* 0x000fe40000100800 */
[----:B------:R-:W-:Y:S02]  /*122500*/  IMAD.X R13, R3, 0x1, R10, P6 ;  /* 0x00000001030d7824 */ /* 0x000fe400030e060a */
[----:B------:R-:W2:Y:S04]  /*122510*/  LDL.LU R18, [R1+0xec] ;  /* 0x0000ec0001127983 */ /* 0x000ea80000300800 */
[----:B------:R-:W2:Y:S04]  /*122520*/  LDL.LU R22, [R1+0x2e0] ;  /* 0x0002e00001167983 */ /* 0x000ea80000300800 */
[----:B------:R0:W-:Y:S04]  /*122530*/  STL.64 [R1+0x5a28], R8 ;  /* 0x005a280801007387 */ /* 0x0001e80000100a00 */
[----:B0-----:R-:W2:Y:S04]  /*122540*/  LDL.LU R9, [R1+0xe4] ;  /* 0x0000e40001097983 */ /* 0x001ea80000300800 */
[----:B------:R0:W-:Y:S04]  /*122550*/  STL.64 [R1+0x7a8], R12 ;  /* 0x0007a80c01007387 */ /* 0x0001e80000100a00 */
[----:B0-----:R-:W3:Y:S01]  /*122560*/  LDL.LU.64 R12, [R1+0x5a48] ;  /* 0x005a4800010c7983 */ /* 0x001ee20000300a00 */
[----:B----4-:R-:W-:-:S02]  /*122570*/  PRMT R25, R25, 0x5410, R21 ;  /* 0x0000541019197816 */ /* 0x010fc40000000015 */
[----:B------:R-:W-:Y:S02]  /*122580*/  PRMT R27, R27, 0x5410, R28 ;  /* 0x000054101b1b7816 */ /* 0x000fe4000000001c */
[----:B------:R-:W-:Y:S01]  /*122590*/  PRMT R26, R26, 0x5410, R17 ;  /* 0x000054101a1a7816 */ /* 0x000fe20000000011 */
[----:B------:R0:W-:Y:S04]  /*1225a0*/  STL [R1+0x5948], R25 ;  /* 0x0059481901007387 */ /* 0x0001e80000100800 */
[----:B0-----:R-:W4:Y:S04]  /*1225b0*/  LDL R25, [R1] ;  /* 0x0000000001197983 */ /* 0x001f280000100800 */
[----:B------:R-:W4:Y:S04]  /*1225c0*/  LDL.LU R7, [R1+0x100] ;  /* 0x0001000001077983 */ /* 0x000f280000300800 */
[----:B------:R-:W4:Y:S04]  /*1225d0*/  LDL.LU R17, [R1+0x2c8] ;  /* 0x0002c80001117983 */ /* 0x000f280000300800 */
[----:B------:R-:W4:Y:S04]  /*1225e0*/  LDL.LU R28, [R1+0xf4] ;  /* 0x0000f400011c7983 */ /* 0x000f280000300800 */
[----:B------:R-:W4:Y:S04]  /*1225f0*/  LDL.LU R21, [R1+0x2d0] ;  /* 0x0002d00001157983 */ /* 0x000f280000300800 */
[----:B------:R0:W-:Y:S04]  /*122600*/  STL.64 [R1+0x5950], R26 ;  /* 0x0059501a01007387 */ /* 0x0001e80000100a00 */
[----:B------:R1:W-:Y:S01]  /*122610*/  STL.64 [R1+0x5a18], R10 ;  /* 0x005a180a01007387 */ /* 0x0003e20000100a00 */
[----:B0-----:R-:W-:-:S02]  /*122620*/  IADD3 R26, P6, PT, R2, R11, RZ ;  /* 0x0000000b021a7210 */ /* 0x001fc40007fde0ff */
[----:B------:R-:W-:Y:S02]  /*122630*/  PRMT R5, R24, 0x5410, R5 ;  /* 0x0000541018057816 */ /* 0x000fe40000000005 */
[----:B------:R-:W-:Y:S02]  /*122640*/  PRMT R23, R23, 0x5410, R16 ;  /* 0x0000541017177816 */ /* 0x000fe40000000010 */
[----:B--2---:R-:W-:Y:S01]  /*122650*/  PRMT R6, R6, 0x5410, R9 ;  /* 0x0000541006067816 */ /* 0x004fe20000000009 */
[C---:B---3--:R-:W-:Y:S01]  /*122660*/  IMAD.X R27, R3.reuse, 0x1, R12, P6 ;  /* 0x00000001031b7824 */ /* 0x048fe200030e060c */
[----:B-1----:R-:W-:Y:S02]  /*122670*/  IADD3 R10, P6, PT, R2, R13, RZ ;  /* 0x0000000d020a7210 */ /* 0x002fe40007fde0ff */
[----:B------:R-:W2:Y:S03]  /*122680*/  LDL.LU R2, [R1+0x5a44] ;  /* 0x005a440001027983 */ /* 0x000ea60000300800 */
[----:B------:R-:W-:Y:S01]  /*122690*/  IMAD.X R11, R3, 0x1, R14, P6 ;  /* 0x00000001030b7824 */ /* 0x000fe200030e060e */
[----:B------:R-:W-:Y:S04]  /*1226a0*/  STL.64 [R1+0x888], R26 ;  /* 0x0008881a01007387 */ /* 0x000fe80000100a00 */
[----:B------:R-:W3:Y:S04]  /*1226b0*/  LDL.LU R3, [R1+0x5a40] ;  /* 0x005a400001037983 */ /* 0x000ee80000300800 */
[----:B------:R0:W-:Y:S04]  /*1226c0*/  STL.64 [R1+0x848], R10 ;  /* 0x0008480a01007387 */ /* 0x0001e80000100a00 */
[----:B------:R1:W-:Y:S04]  /*1226d0*/  STL [R1+0x98], R6 ;  /* 0x0000980601007387 */ /* 0x0003e80000100800 */
[----:B------:R4:W-:Y:S01]  /*1226e0*/  STL [R1+0xd4], R5 ;  /* 0x0000d40501007387 */ /* 0x0009e20000100800 */
[----:B0-----:R-:W-:-:S02]  /*1226f0*/  IADD3 R10, P6, PT, R19, R4, RZ ;  /* 0x00000004130a7210 */ /* 0x001fc40007fde0ff */
[----:B-1----:R-:W-:Y:S01]  /*122700*/  SHF.R.S32.HI R6, RZ, 0x1f, R19 ;  /* 0x0000001fff067819 */ /* 0x002fe20000011413 */
[----:B----4-:R-:W4:Y:S04]  /*122710*/  LDL.LU R5, [R1+0x110] ;  /* 0x0001100001057983 */ /* 0x010f280000300800 */
[----:B------:R-:W-:Y:S01]  /*122720*/  IMAD.X R11, R6, 0x1, R15, P6 ;  /* 0x00000001060b7824 */ /* 0x000fe200030e060f */
[----:B------:R-:W4:Y:S04]  /*122730*/  LDL.LU R16, [R1+0x2b0] ;  /* 0x0002b00001107983 */ /* 0x000f280000300800 */
[----:B------:R0:W-:Y:S04]  /*122740*/  STL [R1+0xc], R6 ;  /* 0x00000c0601007387 */ /* 0x0001e80000100800 */
[----:B------:R-:W2:Y:S04]  /*122750*/  LDL.LU R8, [R1+0x10c] ;  /* 0x00010c0001087983 */ /* 0x000ea80000300800 */
[----:B------:R-:W2:Y:S01]  /*122760*/  LDL.LU R9, [R1+0x2b4] ;  /* 0x0002b40001097983 */ /* 0x000ea20000300800 */
[----:B0-----:R-:W-:-:S03]  /*122770*/  PRMT R6, R20, 0x5410, R29 ;  /* 0x0000541014067816 */ /* 0x001fc6000000001d */
[----:B------:R-:W2:Y:S01]  /*122780*/  LDL.LU R19, [R1+0x11c] ;  /* 0x00011c0001137983 */ /* 0x000ea20000300800 */
[----:B------:R-:W-:-:S03]  /*122790*/  PRMT R22, R22, 0x5410, R18 ;  /* 0x0000541016167816 */ /* 0x000fc60000000012 */
[----:B------:R-:W2:Y:S04]  /*1227a0*/  LDL.LU R24, [R1+0x2a4] ;  /* 0x0002a40001187983 */ /* 0x000ea80000300800 */
[----:B------:R0:W-:Y:S04]  /*1227b0*/  STL.64 [R1+0x7a0], R10 ;  /* 0x0007a00a01007387 */ /* 0x0001e80000100a00 */
[----:B0-----:R-:W2:Y:S04]  /*1227c0*/  LDL.LU R10, [R1+0x124] ;  /* 0x00012400010a7983 */ /* 0x001ea80000300800 */
[----:B------:R-:W2:Y:S04]  /*1227d0*/  LDL.LU R11, [R1+0x298] ;  /* 0x00029800010b7983 */ /* 0x000ea80000300800 */
[----:B------:R-:W2:Y:S04]  /*1227e0*/  LDL.LU R29, [R1+0x290] ;  /* 0x00029000011d7983 */ /* 0x000ea80000300800 */
[----:B------:R-:W-:Y:S04]  /*1227f0*/  STL [R1+0xdc], R6 ;  /* 0x0000dc0601007387 */ /* 0x000fe80000100800 */
[----:B------:R-:W2:Y:S04]  /*122800*/  LDL.LU R20, [R1+0x148] ;  /* 0x0001480001147983 */ /* 0x000ea80000300800 */
[----:B------:R-:W2:Y:S04]  /*122810*/  LDL.LU R18, [R1+0x274] ;  /* 0x0002740001127983 */ /* 0x000ea80000300800 */
[----:B------:R0:W-:Y:S04]  /*122820*/  STL.64 [R1+0x5940], R22 ;  /* 0x0059401601007387 */ /* 0x0001e80000100a00 */
[----:B0-----:R-:W3:Y:S04]  /*122830*/  LDL.LU R22, [R1+0x9c] ;  /* 0x00009c0001167983 */ /* 0x001ee80000300800 */
[----:B------:R-:W2:Y:S01]  /*122840*/  LDL.LU R23, [R1+0xc] ;  /* 0x00000c0001177983 */ /* 0x000ea20000300800 */
[----:B------:R-:W-:-:S02]  /*122850*/  PRMT R17, R17, 0x5410, R7 ;  /* 0x0000541011117816 */ /* 0x000fc40000000007 */
[----:B------:R-:W-:-:S03]  /*122860*/  PRMT R6, R21, 0x5410, R28 ;  /* 0x0000541015067816 */ /* 0x000fc6000000001c */
[----:B------:R0:W-:Y:S04]  /*122870*/  STL [R1+0x592c], R17 ;  /* 0x00592c1101007387 */ /* 0x0001e80000100800 */
[----:B0-----:R-:W2:Y:S01]  /*122880*/  LDL.LU R17, [R1+0x278] ;  /* 0x0002780001117983 */ /* 0x001ea20000300800 */
[----:B----4-:R-:W-:Y:S02]  /*122890*/  PRMT R16, R16, 0x5410, R5 ;  /* 0x0000541010107816 */ /* 0x010fe40000000005 */
[----:B---3--:R-:W-:-:S05]  /*1228a0*/  IADD3 R26, P6, PT, R22, R3, RZ ;  /* 0x00000003161a7210 */ /* 0x008fca0007fde0ff */
[----:B--2---:R-:W-:-:S05]  /*1228b0*/  IMAD.X R27, R23, 0x1, R2, P6 ;  /* 0x00000001171b7824 */ /* 0x004fca00030e0602 */
[----:B------:R0:W-:Y:S04]  /*1228c0*/  STL.64 [R1+0x798], R26 ;  /* 0x0007981a01007387 */ /* 0x0001e80000100a00 */
[----:B0-----:R-:W2:Y:S04]  /*1228d0*/  LDL.LU R26, [R1+0x144] ;  /* 0x00014400011a7983 */ /* 0x001ea80000300800 */
[----:B------:R-:W2:Y:S04]  /*1228e0*/  LDL.LU R27, [R1+0x270] ;  /* 0x00027000011b7983 */ /* 0x000ea80000300800 */
[----:B------:R0:W-:Y:S04]  /*1228f0*/  STL [R1+0xf4], R6 ;  /* 0x0000f40601007387 */ /* 0x0001e80000100800 */
[----:B------:R-:W3:Y:S04]  /*122900*/  LDL.LU R28, [R1+0x13c] ;  /* 0x00013c00011c7983 */ /* 0x000ee80000300800 */
        /* <DEDUP_REMOVED lines=9> */
[----:B------:R-:W2:Y:S01]  /*1229a0*/  LDL.LU R5, [R1+0x5a34] ;  /* 0x005a340001057983 */ /* 0x000ea20000300800 */
[----:B------:R-:W-:-:S03]  /*1229b0*/  PRMT R9, R9, 0x5410, R8 ;  /* 0x0000541009097816 */ /* 0x000fc60000000008 */
[----:B------:R0:W-:Y:S04]  /*1229c0*/  STL [R1+0x110], R16 ;  /* 0x0001101001007387 */ /* 0x0001e80000100800 */
[----:B0-----:R-:W3:Y:S04]  /*1229d0*/  LDL.LU R16, [R1+0x5a30] ;  /* 0x005a300001107983 */ /* 0x001ee80000300800 */
[----:B------:R0:W-:Y:S01]  /*1229e0*/  STL [R1+0x10c], R9 ;  /* 0x00010c0901007387 */ /* 0x0001e20000100800 */
[----:B--2---:R-:W-:-:S05]  /*1229f0*/  IADD3 R8, P6, PT, R22, R5, RZ ;  /* 0x0000000516087210 */ /* 0x004fca0007fde0ff */
[----:B0-----:R-:W-:-:S05]  /*122a00*/  IMAD.X R9, R23, 0x1, R6, P6 ;  /* 0x0000000117097824 */ /* 0x001fca00030e0606 */
[----:B------:R0:W-:Y:S04]  /*122a10*/  STL.64 [R1+0x808], R8 ;  /* 0x0008080801007387 */ /* 0x0001e80000100a00 */
[----:B0-----:R-:W2:Y:S01]  /*122a20*/  LDL.LU.64 R8, [R1+0x5a28] ;  /* 0x005a280001087983 */ /* 0x001ea20000300a00 */
[----:B------:R-:W-:Y:S02]  /*122a30*/  PRMT R24, R24, 0x5410, R19 ;  /* 0x0000541018187816 */ /* 0x000fe40000000013 */
[----:B------:R-:W-:Y:S01]  /*122a40*/  PRMT R11, R11, 0x5410, R10 ;  /* 0x000054100b0b7816 */ /* 0x000fe2000000000a */
[----:B------:R-:W3:Y:S04]  /*122a50*/  LDL.LU R19, [R1+0x5a20] ;  /* 0x005a200001137983 */ /* 0x000ee80000300800 */
[----:B------:R0:W-:Y:S01]  /*122a60*/  STL [R1+0x11c], R24 ;  /* 0x00011c1801007387 */ /* 0x0001e20000100800 */
[----:B------:R-:W-:-:S03]  /*122a70*/  IADD3 R10, P6, PT, R22, R7, RZ ;  /* 0x00000007160a7210 */ /* 0x000fc60007fde0ff */
[----:B0-----:R-:W3:Y:S04]  /*122a80*/  LDL R24, [R1+0xa0] ;  /* 0x0000a00001187983 */ /* 0x001ee80000100800 */
[----:B------:R-:W-:Y:S04]  /*122a90*/  STL [R1+0x124], R11 ;  /* 0x0001240b01007387 */ /* 0x000fe80000100800 */
[----:B------:R0:W-:Y:S04]  /*122aa0*/  STL.64 [R1+0x59f8], R6 ;  /* 0x0059f80601007387 */ /* 0x0001e80000100a00 */
[----:B0-----:R-:W3:Y:S04]  /*122ab0*/  LDL.LU R6, [R1+0x134] ;  /* 0x0001340001067983 */ /* 0x001ee80000300800 */
[----:B------:R-:W3:Y:S01]  /*122ac0*/  LDL.LU R7, [R1+0x284] ;  /* 0x0002840001077983 */ /* 0x000ee20000300800 */
[----:B--2---:R-:W-:-:S05]  /*122ad0*/  IMAD.X R11, R23, 0x1, R8, P6 ;  /* 0x00000001170b7824 */ /* 0x004fca00030e0608 */
[----:B------:R0:W-:Y:S04]  /*122ae0*/  STL.64 [R1+0x898], R10 ;  /* 0x0008980a01007387 */ /* 0x0001e80000100a00 */
[----:B0-----:R-:W2:Y:S01]  /*122af0*/  LDL.LU.64 R10, [R1+0x5a18] ;  /* 0x005a1800010a7983 */ /* 0x001ea20000300a00 */
[----:B------:R-:W-:-:S03]  /*122b00*/  PRMT R25, R29, 0x5410, R25 ;  /* 0x000054101d197816 */ /* 0x000fc60000000019 */
[----:B------:R-:W2:Y:S01]  /*122b10*/  LDL.LU R29, [R1+0x138] ;  /* 0x00013800011d7983 */ /* 0x000ea20000300800 */
[----:B---3--:R-:W-:-:S05]  /*122b20*/  PRMT R6, R7, 0x5410, R6 ;  /* 0x0000541007067816 */ /* 0x008fca0000000006 */
[----:B------:R0:W-:Y:S02]  /*122b30*/  STL [R1+0x134], R6 ;  /* 0x0001340601007387 */ /* 0x0001e40000100800 */
[----:B0-----:R-:W-:Y:S02]  /*122b40*/  IADD3 R6, P6, PT, R22, R9, RZ ;  /* 0x0000000916067210 */ /* 0x001fe40007fde0ff */
[----:B------:R-:W-:Y:S04]  /*122b50*/  STL [R1+0x12c], R25 ;  /* 0x00012c1901007387 */ /* 0x000fe80000100800 */
[----:B------:R-:W-:Y:S01]  /*122b60*/  STL.64 [R1+0x5a08], R8 ;  /* 0x005a080801007387 */ /* 0x000fe20000100a00 */
[----:B----4-:R-:W-:Y:S02]  /*122b70*/  PRMT R0, R17, 0x5410, R0 ;  /* 0x0000541011007816 */ /* 0x010fe40000000000 */
[----:B------:R-:W-:Y:S01]  /*122b80*/  PRMT R19, R19, 0x5410, R16 ;  /* 0x0000541013137816 */ /* 0x000fe20000000010 */
[----:B--2---:R-:W-:-:S05]  /*122b90*/  IMAD.X R7, R23, 0x1, R10, P6 ;  /* 0x0000000117077824 */ /* 0x004fca00030e060a */
[----:B------:R0:W-:Y:S02]  /*122ba0*/  STL.64 [R1+0x890], R6 ;  /* 0x0008900601007387 */ /* 0x0001e40000100a00 */
[----:B0-----:R-:W-:Y:S02]  /*122bb0*/  PRMT R6, R18, 0x5410, R20 ;  /* 0x0000541012067816 */ /* 0x001fe40000000014 */
[----:B------:R-:W2:Y:S04]  /*122bc0*/  LDL.LU R20, [R1+0x128] ;  /* 0x0001280001147983 */ /* 0x000ea80000300800 */
[----:B------:R-:W2:Y:S04]  /*122bd0*/  LDL.LU R18, [R1+0x250] ;  /* 0x0002500001127983 */ /* 0x000ea80000300800 */
[----:B------:R0:W-:Y:S02]  /*122be0*/  STL [R1+0x148], R6 ;  /* 0x0001480601007387 */ /* 0x0001e40000100800 */
[----:B0-----:R-:W-:-:S02]  /*122bf0*/  IADD3 R6, P6, PT, R22, R11, RZ ;  /* 0x0000000b16067210 */ /* 0x001fc40007fde0ff */
[----:B------:R-:W-:Y:S03]  /*122c00*/  STL [R1+0x140], R0 ;  /* 0x0001400001007387 */ /* 0x000fe60000100800 */
[----:B------:R-:W-:-:S05]  /*122c10*/  IMAD.X R7, R23, 0x1, R12, P6 ;  /* 0x0000000117077824 */ /* 0x000fca00030e060c */
[----:B------:R0:W-:Y:S02]  /*122c20*/  STL.64 [R1+0x8d0], R6 ;  /* 0x0008d00601007387 */ /* 0x0001e40000100a00 */
[----:B0-----:R-:W-:Y:S02]  /*122c30*/  IADD3 R6, P6, PT, R22, R13, RZ ;  /* 0x0000000d16067210 */ /* 0x001fe40007fde0ff */
[----:B------:R-:W-:Y:S03]  /*122c40*/  STL.64 [R1+0x59f0], R12 ;  /* 0x0059f00c01007387 */ /* 0x000fe60000100a00 */
[----:B------:R-:W-:Y:S01]  /*122c50*/  IMAD.X R7, R23, 0x1, R14, P6 ;  /* 0x0000000117077824 */ /* 0x000fe200030e060e */
[----:B------:R-:W-:-:S04]  /*122c60*/  PRMT R0, R21, 0x5410, R28 ;  /* 0x0000541015007816 */ /* 0x000fc8000000001c */
[----:B------:R0:W-:Y:S02]  /*122c70*/  STL.64 [R1+0x8c8], R6 ;  /* 0x0008c80601007387 */ /* 0x0001e40000100a00 */
[----:B0-----:R-:W-:-:S05]  /*122c80*/  PRMT R6, R27, 0x5410, R26 ;  /* 0x000054101b067816 */ /* 0x001fca000000001a */
[----:B------:R-:W-:Y:S04]  /*122c90*/  STL [R1+0x9c], R6 ;  /* 0x00009c0601007387 */ /* 0x000fe80000100800 */
[----:B------:R-:W3:Y:S04]  /*122ca0*/  LDL.LU R16, [R1+0x5a10] ;  /* 0x005a100001107983 */ /* 0x000ee80000300800 */
[----:B------:R0:W-:Y:S04]  /*122cb0*/  STL [R1+0x13c], R0 ;  /* 0x00013c0001007387 */ /* 0x0001e80000100800 */
[----:B------:R-:W4:Y:S04]  /*122cc0*/  LDL.LU R25, [R1+0x120] ;  /* 0x0001200001197983 */ /* 0x000f280000300800 */
[----:B0-----:R-:W4:Y:S04]  /*122cd0*/  LDL.LU R0, [R1+0x220] ;  /* 0x0002200001007983 */ /* 0x001f280000300800 */
[----:B------:R-:W4:Y:S04]  /*122ce0*/  LDL.LU R6, [R1+0x118] ;  /* 0x0001180001067983 */ /* 0x000f280000300800 */
[----:B------:R-:W4:Y:S04]  /*122cf0*/  LDL.LU R7, [R1+0x22c] ;  /* 0x00022c0001077983 */ /* 0x000f280000300800 */
[----:B------:R-:W4:Y:S01]  /*122d00*/  LDL.LU R12, [R1+0x210] ;  /* 0x00021000010c7983 */ /* 0x000f220000300800 */
[----:B------:R-:W-:-:S03]  /*122d10*/  IADD3 R8, P6, PT, R24, R4, RZ ;  /* 0x0000000418087210 */ /* 0x000fc60007fde0ff */
[----:B------:R-:W4:Y:S04]  /*122d20*/  LDL.LU R13, [R1+0xf8] ;  /* 0x0000f800010d7983 */ /* 0x000f280000300800 */
[----:B------:R-:W4:Y:S04]  /*122d30*/  LDL.LU R17, [R1+0x204] ;  /* 0x0002040001117983 */ /* 0x000f280000300800 */
[----:B------:R-:W-:Y:S04]  /*122d40*/  STL [R1+0x5908], R19 ;  /* 0x0059081301007387 */ /* 0x000fe80000100800 */
[----:B------:R0:W-:Y:S04]  /*122d50*/  STL [R1+0x59ec], R4 ;  /* 0x0059ec0401007387 */ /* 0x0001e80000100800 */
[----:B0-----:R-:W4:Y:S01]  /*122d60*/  LDL.LU R4, [R1+0xa0] ;  /* 0x0000a00001047983 */ /* 0x001f220000300800 */
[----:B------:R-:W-:-:S03]  /*122d70*/  SHF.R.S32.HI R21, RZ, 0x1f, R24 ;  /* 0x0000001fff157819 */ /* 0x000fc60000011418 */
[----:B------:R-:W4:Y:S02]  /*122d80*/  LDL.LU R22, [R1+0xfc] ;  /* 0x0000fc0001167983 */ /* 0x000f240000300800 */
[----:B------:R-:W-:Y:S02]  /*122d90*/  IMAD.X R9, R21, 0x1, R15, P6 ;  /* 0x0000000115097824 */ /* 0x000fe400030e060f */
[----:B------:R-:W4:Y:S04]  /*122da0*/  LDL.LU R23, [R1+0x208] ;  /* 0x0002080001177983 */ /* 0x000f280000300800 */
[----:B------:R-:W4:Y:S04]  /*122db0*/  LDL.LU R28, [R1+0xf0] ;  /* 0x0000f000011c7983 */ /* 0x000f280000300800 */
[----:B------:R-:W-:Y:S04]  /*122dc0*/  STL.64 [R1+0x8b8], R8 ;  /* 0x0008b80801007387 */ /* 0x000fe80000100a00 */
[----:B------:R-:W4:Y:S04]  /*122dd0*/  LDL.LU R24, [R1+0x1f8] ;  /* 0x0001f80001187983 */ /* 0x000f280000300800 */
[----:B------:R-:W4:Y:S01]  /*122de0*/  LDL.LU R19, [R1+0xa4] ;  /* 0x0000a40001137983 */ /* 0x000f220000300800 */
[----:B--2---:R-:W-:-:S02]  /*122df0*/  PRMT R18, R18, 0x5410, R20 ;  /* 0x0000541012127816 */ /* 0x004fc40000000014 */
[----:B---3--:R-:W-:-:S05]  /*122e00*/  PRMT R16, R16, 0x5410, R29 ;  /* 0x0000541010107816 */ /* 0x008fca000000001d */
[----:B------:R0:W-:Y:S04]  /*122e10*/  STL [R1+0x590c], R16 ;  /* 0x00590c1001007387 */ /* 0x0001e80000100800 */
[----:B0-----:R-:W2:Y:S04]  /*122e20*/  LDL.LU R16, [R1+0x108] ;  /* 0x0001080001107983 */ /* 0x001ea80000300800 */
[----:B------:R-:W3:Y:S04]  /*122e30*/  LDL.LU R26, [R1+0xe8] ;  /* 0x0000e800011a7983 */ /* 0x000ee80000300800 */
[----:B------:R-:W3:Y:S04]  /*122e40*/  LDL.LU R27, [R1+0x1f0] ;  /* 0x0001f000011b7983 */ /* 0x000ee80000300800 */
[----:B------:R-:W2:Y:S04]  /*122e50*/  LDL.LU R29, [R1+0xd8] ;  /* 0x0000d800011d7983 */ /* 0x000ea80000300800 */
[----:B------:R-:W2:Y:S01]  /*122e60*/  LDL.LU R20, [R1+0x1e4] ;  /* 0x0001e40001147983 */ /* 0x000ea20000300800 */
[----:B----4-:R-:W-:-:S03]  /*122e70*/  PRMT R0, R0, 0x5410, R25 ;  /* 0x0000541000007816 */ /* 0x010fc60000000019 */
[----:B------:R0:W-:Y:S04]  /*122e80*/  STL [R1+0x5910], R18 ;  /* 0x0059101201007387 */ /* 0x0001e80000100800 */
[----:B0-----:R-:W4:Y:S01]  /*122e90*/  LDL.LU R18, [R1+0x20c] ;  /* 0x00020c0001127983 */ /* 0x001f220000300800 */
[----:B------:R-:W-:-:S05]  /*122ea0*/  IADD3 R8, P6, PT, R4, R3, RZ ;  /* 0x0000000304087210 */ /* 0x000fca0007fde0ff */
[----:B------:R-:W-:-:S05]  /*122eb0*/  IMAD.X R9, R21, 0x1, R2, P6 ;  /* 0x0000000115097824 */ /* 0x000fca00030e0602 */
[----:B------:R0:W-:Y:S04]  /*122ec0*/  STL.64 [R1+0x8f8], R8 ;  /* 0x0008f80801007387 */ /* 0x0001e80000100a00 */
[----:B0-----:R-:W2:Y:S04]  /*122ed0*/  LDL.LU.64 R8, [R1+0x5a08] ;  /* 0x005a080001087983 */ /* 0x001ea80000300a00 */
[----:B------:R0:W-:Y:S04]  /*122ee0*/  STL.64 [R1+0x59e0], R2 ;  /* 0x0059e00201007387 */ /* 0x0001e80000100a00 */
[----:B0-----:R-:W2:Y:S04]  /*122ef0*/  LDL.LU R2, [R1+0x21c] ;  /* 0x00021c0001027983 */ /* 0x001ea80000300800 */
[----:B------:R-:W4:Y:S04]  /*122f00*/  LDL.LU R3, [R1+0x104] ;  /* 0x0001040001037983 */ /* 0x000f280000300800 */
[----:B------:R-:W2:Y:S04]  /*122f10*/  LDL.LU R25, [R1+0x5a04] ;  /* 0x005a040001197983 */ /* 0x000ea80000300800 */
[----:B------:R0:W-:Y:S04]  /*122f20*/  STL [R1+0x120], R0 ;  /* 0x0001200001007387 */ /* 0x0001e80000100800 */
[----:B0-----:R-:W2:Y:S01]  /*122f30*/  LDL.LU R0, [R1+0x5a00] ;  /* 0x005a000001007983 */ /* 0x001ea20000300800 */
[----:B------:R-:W-:-:S05]  /*122f40*/  PRMT R7, R7, 0x5410, R6 ;  /* 0x0000541007077816 */ /* 0x000fca0000000006 */
[----:B------:R0:W-:Y:S01]  /*122f50*/  STL [R1+0x118], R7 ;  /* 0x0001180701007387 */ /* 0x0001e20000100800 */
[----:B--2---:R-:W-:-:S03]  /*122f60*/  IADD3 R6, P6, PT, R4, R0, RZ ;  /* 0x0000000004067210 */ /* 0x004fc60007fde0ff */
[----:B------:R1:W-:Y:S02]  /*122f70*/  STL [R1+0x59d0], R0 ;  /* 0x0059d00001007387 */ /* 0x0003e40000100800 */
[----:B0-----:R-:W-:Y:S02]  /*122f80*/  IMAD.X R7, R21, 0x1, R25, P6 ;  /* 0x0000000115077824 */ /* 0x001fe400030e0619 */
[----:B-1----:R-:W2:Y:S04]  /*122f90*/  LDL.LU R0, [R1+0x114] ;  /* 0x0001140001007983 */ /* 0x002ea80000300800 */
[----:B------:R0:W-:Y:S04]  /*122fa0*/  STL.64 [R1+0x8f0], R6 ;  /* 0x0008f00601007387 */ /* 0x0001e80000100a00 */
[----:B0-----:R-:W3:Y:S01]  /*122fb0*/  LDL.LU.64 R6, [R1+0x59f8] ;  /* 0x0059f80001067983 */ /* 0x001ee20000300a00 */
[----:B--2---:R-:W-:-:S05]  /*122fc0*/  PRMT R2, R2, 0x5410, R0 ;  /* 0x0000541002027816 */ /* 0x004fca0000000000 */
[----:B------:R0:W-:Y:S01]  /*122fd0*/  STL [R1+0x114], R2 ;  /* 0x0001140201007387 */ /* 0x0001e20000100800 */
[----:B----4-:R-:W-:Y:S02]  /*122fe0*/  PRMT R0, R18, 0x5410, R3 ;  /* 0x0000541012007816 */ /* 0x010fe40000000003 */
[----:B0-----:R-:W-:-:S03]  /*122ff0*/  IADD3 R2, P6, PT, R4, R5, RZ ;  /* 0x0000000504027210 */ /* 0x001fc60007fde0ff */
[----:B------:R0:W-:Y:S02]  /*123000*/  STL [R1+0x138], R0 ;  /* 0x0001380001007387 */ /* 0x0001e40000100800 */
[----:B---3--:R-:W-:-:S05]  /*123010*/  IMAD.X R3, R21, 0x1, R6, P6 ;  /* 0x0000000115037824 */ /* 0x008fca00030e0606 */
[----:B------:R1:W-:Y:S01]  /*123020*/  STL.64 [R1+0x8e8], R2 ;  /* 0x0008e80201007387 */ /* 0x0003e20000100a00 */
[----:B0-----:R-:W-:Y:S02]  /*123030*/  PRMT R0, R17, 0x5410, R13 ;  /* 0x0000541011007816 */ /* 0x001fe4000000000d */
[----:B-1----:R-:W-:Y:S01]  /*123040*/  PRMT R2, R12, 0x5410, R16 ;  /* 0x000054100c027816 */ /* 0x002fe20000000010 */
[----:B------:R-:W2:Y:S01]  /*123050*/  LDL.LU R3, [R1+0xe0] ;  /* 0x0000e00001037983 */ /* 0x000ea20000300800 */
[----:B------:R-:W-:-:S03]  /*123060*/  IADD3 R12, P6, PT, R4, R7, RZ ;  /* 0x00000007040c7210 */ /* 0x000fc60007fde0ff */
[----:B------:R0:W-:Y:S02]  /*123070*/  STL [R1+0x14c], R2 ;  /* 0x00014c0201007387 */ /* 0x0001e40000100800 */
[----:B------:R-:W-:Y:S02]  /*123080*/  IMAD.X R13, R21, 0x1, R8, P6 ;  /* 0x00000001150d7824 */ /* 0x000fe400030e0608 */
[----:B------:R-:W2:Y:S04]  /*123090*/  LDL.LU R17, [R1+0x1e8] ;  /* 0x0001e80001117983 */ /* 0x000ea80000300800 */
[----:B------:R1:W-:Y:S04]  /*1230a0*/  STL [R1+0x15c], R0 ;  /* 0x00015c0001007387 */ /* 0x0003e80000100800 */
[----:B------:R-:W-:Y:S01]  /*1230b0*/  STL [R1+0x59c0], R7 ;  /* 0x0059c00701007387 */ /* 0x000fe20000100800 */
[----:B0-----:R-:W-:-:S03]  /*1230c0*/  PRMT R2, R23, 0x5410, R22 ;  /* 0x0000541017027816 */ /* 0x001fc60000000016 */
[----:B------:R-:W-:Y:S04]  /*1230d0*/  STL [R1+0x59c4], R8 ;  /* 0x0059c40801007387 */ /* 0x000fe80000100800 */
[----:B------:R0:W-:Y:S01]  /*1230e0*/  STL.64 [R1+0x950], R12 ;  /* 0x0009500c01007387 */ /* 0x0001e20000100a00 */
[----:B-1----:R-:W-:-:S03]  /*1230f0*/  PRMT R0, R24, 0x5410, R28 ;  /* 0x0000541018007816 */ /* 0x002fc6000000001c */
[----:B------:R-:W3:Y:S01]  /*123100*/  LDL.LU R23, [R1+0xd0] ;  /* 0x0000d00001177983 */ /* 0x000ee20000300800 */
[----:B0-----:R-:W-:-:S03]  /*123110*/  IADD3 R12, P6, PT, R4, R9, RZ ;  /* 0x00000009040c7210 */ /* 0x001fc60007fde0ff */
[----:B------:R0:W-:Y:S02]  /*123120*/  STL [R1+0xfc], R2 ;  /* 0x0000fc0201007387 */ /* 0x0001e40000100800 */
[----:B------:R-:W-:Y:S02]  /*123130*/  IMAD.X R13, R21, 0x1, R10, P6 ;  /* 0x00000001150d7824 */ /* 0x000fe400030e060a */
[----:B------:R-:W3:Y:S04]  /*123140*/  LDL.LU R28, [R1+0x1e0] ;  /* 0x0001e000011c7983 */ /* 0x000ee80000300800 */
[----:B------:R1:W-:Y:S01]  /*123150*/  STL [R1+0x158], R0 ;  /* 0x0001580001007387 */ /* 0x0003e20000100800 */
[----:B0-----:R-:W-:-:S03]  /*123160*/  PRMT R2, R27, 0x5410, R26 ;  /* 0x000054101b027816 */ /* 0x001fc6000000001a */
[----:B------:R-:W4:Y:S04]  /*123170*/  LDL.LU R24, [R1+0xc4] ;  /* 0x0000c40001187983 */ /* 0x000f280000300800 */
[----:B------:R-:W-:Y:S01]  /*123180*/  STL [R1+0x59b4], R9 ;  /* 0x0059b40901007387 */ /* 0x000fe20000100800 */
[----:B-1----:R-:W-:-:S03]  /*123190*/  PRMT R0, R20, 0x5410, R29 ;  /* 0x0000541014007816 */ /* 0x002fc6000000001d */
[----:B------:R0:W-:Y:S04]  /*1231a0*/  STL.64 [R1+0x948], R12 ;  /* 0x0009480c01007387 */ /* 0x0001e80000100a00 */
[----:B0-----:R-:W2:Y:S04]  /*1231b0*/  LDL.LU.64 R12, [R1+0x59f0] ;  /* 0x0059f000010c7983 */ /* 0x001ea80000300a00 */
[----:B------:R-:W3:Y:S04]  /*1231c0*/  LDL.LU R18, [R1+0xb8] ;  /* 0x0000b80001127983 */ /* 0x000ee80000300800 */
[----:B------:R-:W-:Y:S04]  /*1231d0*/  STL [R1+0xe8], R2 ;  /* 0x0000e80201007387 */ /* 0x000fe80000100800 */
[----:B------:R-:W3:Y:S04]  /*1231e0*/  LDL.LU R16, [R1+0x1d8] ;  /* 0x0001d80001107983 */ /* 0x000ee80000300800 */
[----:B------:R0:W-:Y:S04]  /*1231f0*/  STL [R1+0x164], R0 ;  /* 0x0001640001007387 */ /* 0x0001e80000100800 */
[----:B0-----:R-:W3:Y:S04]  /*123200*/  LDL.LU R0, [R1+0xb4] ;  /* 0x0000b40001007983 */ /* 0x001ee80000300800 */
[----:B------:R-:W3:Y:S04]  /*123210*/  LDL.LU R22, [R1+0x16c] ;  /* 0x00016c0001167983 */ /* 0x000ee80000300800 */
[----:B------:R-:W3:Y:S04]  /*123220*/  LDL.LU R26, [R1+0x88] ;  /* 0x00008800011a7983 */ /* 0x000ee80000300800 */
[----:B------:R-:W3:Y:S01]  /*123230*/  LDL.LU R27, [R1+0x1c8] ;  /* 0x0001c800011b7983 */ /* 0x000ee20000300800 */
[----:B------:R-:W-:-:S05]  /*123240*/  IADD3 R8, P6, PT, R4, R11, RZ ;  /* 0x0000000b04087210 */ /* 0x000fca0007fde0ff */
[----:B--2---:R-:W-:Y:S01]  /*123250*/  IMAD.X R9, R21, 0x1, R12, P6 ;  /* 0x0000000115097824 */ /* 0x004fe200030e060c */
[----:B---3--:R0:W-:Y:S04]  /*123260*/  STL.64 [R1+0x59d8], R26 ;  /* 0x0059d81a01007387 */ /* 0x0081e80000100a00 */
[----:B0-----:R-:W2:Y:S04]  /*123270*/  LDL.LU R26, [R1+0xc0] ;  /* 0x0000c000011a7983 */ /* 0x001ea80000300800 */
[----:B------:R-:W2:Y:S04]  /*123280*/  LDL.LU R27, [R1+0x1dc] ;  /* 0x0001dc00011b7983 */ /* 0x000ea80000300800 */
[----:B------:R-:W-:Y:S04]  /*123290*/  STL.64 [R1+0x59b8], R10 ;  /* 0x0059b80a01007387 */ /* 0x000fe80000100a00 */
[----:B------:R-:W3:Y:S04]  /*1232a0*/  LDL.LU R29, [R1+0x80] ;  /* 0x00008000011d7983 */ /* 0x000ee80000300800 */
[----:B------:R-:W3:Y:S04]  /*1232b0*/  LDL.LU R20, [R1+0x170] ;  /* 0x0001700001147983 */ /* 0x000ee80000300800 */
[----:B------:R0:W-:Y:S02]  /*1232c0*/  STL.64 [R1+0x940], R8 ;  /* 0x0009400801007387 */ /* 0x0001e40000100a00 */
[----:B0-----:R-:W-:-:S02]  /*1232d0*/  IADD3 R8, P6, PT, R4, R13, RZ ;  /* 0x0000000d04087210 */ /* 0x001fc40007fde0ff */
[----:B------:R-:W2:Y:S03]  /*1232e0*/  LDL.LU R4, [R1+0x59ec] ;  /* 0x0059ec0001047983 */ /* 0x000ea60000300800 */
[----:B------:R-:W-:Y:S01]  /*1232f0*/  IMAD.X R9, R21, 0x1, R14, P6 ;  /* 0x0000000115097824 */ /* 0x000fe200030e060e */
[----:B------:R0:W-:Y:S04]  /*123300*/  STL.64 [R1+0x59c8], R12 ;  /* 0x0059c80c01007387 */ /* 0x0001e80000100a00 */
[----:B------:R-:W4:Y:S01]  /*123310*/  LDL.LU R21, [R1+0x59e8] ;  /* 0x0059e80001157983 */ /* 0x000f220000300800 */
[----:B------:R-:W-:Y:S02]  /*123320*/  PRMT R2, R17, 0x5410, R3 ;  /* 0x0000541011027816 */ /* 0x000fe40000000003 */
[----:B------:R-:W-:Y:S01]  /*123330*/  PRMT R3, R28, 0x5410, R23 ;  /* 0x000054101c037816 */ /* 0x000fe20000000017 */
[----:B0-----:R-:W2:Y:S04]  /*123340*/  LDL.LU R12, [R1+0x74] ;  /* 0x00007400010c7983 */ /* 0x001ea80000300800 */
[----:B------:R-:W2:Y:S04]  /*123350*/  LDL.LU R13, [R1+0x174] ;  /* 0x00017400010d7983 */ /* 0x000ea80000300800 */
[----:B------:R0:W-:Y:S04]  /*123360*/  STL.64 [R1+0x910], R8 ;  /* 0x0009100801007387 */ /* 0x0001e80000100a00 */
[----:B------:R4:W-:Y:S04]  /*123370*/  STL [R1+0xa0], R2 ;  /* 0x0000a00201007387 */ /* 0x0009e80000100800 */
[----:B0-----:R-:W3:Y:S04]  /*123380*/  LDL.LU R8, [R1+0x78] ;  /* 0x0000780001087983 */ /* 0x001ee80000300800 */
[----:B------:R-:W3:Y:S04]  /*123390*/  LDL.LU R7, [R1+0x1a8] ;  /* 0x0001a80001077983 */ /* 0x000ee80000300800 */
[----:B------:R-:W3:Y:S04]  /*1233a0*/  LDL.LU R10, [R1+0x6c] ;  /* 0x00006c00010a7983 */ /* 0x000ee80000300800 */
[----:B------:R-:W3:Y:S04]  /*1233b0*/  LDL.LU R11, [R1+0x1a4] ;  /* 0x0001a400010b7983 */ /* 0x000ee80000300800 */
[----:B------:R-:W3:Y:S01]  /*1233c0*/  LDL.LU R9, [R1+0x4c] ;  /* 0x00004c0001097983 */ /* 0x000ee20000300800 */
[----:B------:R-:W-:-:S03]  /*1233d0*/  SHF.R.S32.HI R17, RZ, 0x1f, R19 ;  /* 0x0000001fff117819 */ /* 0x000fc60000011413 */
[----:B------:R-:W-:Y:S04]  /*1233e0*/  STL [R1+0x160], R3 ;  /* 0x0001600301007387 */ /* 0x000fe80000100800 */
[----:B------:R-:W3:Y:S01]  /*1233f0*/  LDL.LU R28, [R1+0x178] ;  /* 0x00017800011c7983 */ /* 0x000ee20000300800 */
[----:B----4-:R-:W-:-:S05]  /*123400*/  PRMT R2, R21, 0x5410, R24 ;  /* 0x0000541015027816 */ /* 0x010fca0000000018 */
[----:B------:R2:W-:Y:S04]  /*123410*/  STL [R1+0xc4], R2 ;  /* 0x0000c40201007387 */ /* 0x0005e80000100800 */
[----:B------:R-:W4:Y:S04]  /*123420*/  LDL.LU R23, [R1+0x40] ;  /* 0x0000400001177983 */ /* 0x000f280000300800 */
[----:B------:R-:W4:Y:S01]  /*123430*/  LDL.LU R24, [R1+0x1a0] ;  /* 0x0001a00001187983 */ /* 0x000f220000300800 */
[----:B--2---:R-:W-:-:S05]  /*123440*/  IADD3 R2, P6, PT, R19, R4, RZ ;  /* 0x0000000413027210 */ /* 0x004fca0007fde0ff */
[----:B------:R-:W-:-:S05]  /*123450*/  IMAD.X R3, R17, 0x1, R15, P6 ;  /* 0x0000000111037824 */ /* 0x000fca00030e060f */
[----:B------:R0:W-:Y:S04]  /*123460*/  STL.64 [R1+0x928], R2 ;  /* 0x0009280201007387 */ /* 0x0001e80000100a00 */
[----:B0-----:R-:W2:Y:S01]  /*123470*/  LDL.LU.64 R2, [R1+0x59e0] ;  /* 0x0059e00001027983 */ /* 0x001ea20000300a00 */
[----:B------:R-:W-:Y:S02]  /*123480*/  PRMT R27, R27, 0x5410, R26 ;  /* 0x000054101b1b7816 */ /* 0x000fe4000000001a */
[----:B------:R-:W-:Y:S01]  /*123490*/  PRMT R26, R16, 0x5410, R18 ;  /* 0x00005410101a7816 */ /* 0x000fe20000000012 */
[----:B------:R-:W3:Y:S04]  /*1234a0*/  LDL.LU R21, [R1+0xa8] ;  /* 0x0000a80001157983 */ /* 0x000ee80000300800 */
[----:B------:R-:W3:Y:S04]  /*1234b0*/  LDL.LU R18, [R1+0x1c] ;  /* 0x00001c0001127983 */ /* 0x000ee80000300800 */
[----:B------:R-:W-:Y:S04]  /*1234c0*/  STL [R1+0xc0], R27 ;  /* 0x0000c01b01007387 */ /* 0x000fe80000100800 */
[----:B------:R-:W3:Y:S04]  /*1234d0*/  LDL.LU R16, [R1+0x190] ;  /* 0x0001900001107983 */ /* 0x000ee80000300800 */
[----:B------:R2:W-:Y:S01]  /*1234e0*/  STL [R1+0x168], R26 ;  /* 0x0001681a01007387 */ /* 0x0005e20000100800 */
[----:B------:R-:W-:-:S02]  /*1234f0*/  PRMT R22, R22, 0x5410, R0 ;  /* 0x0000541016167816 */ /* 0x000fc40000000000 */
[----:B--2---:R-:W-:-:S05]  /*123500*/  IADD3 R26, P6, PT, R19, R3, RZ ;  /* 0x00000003131a7210 */ /* 0x004fca0007fde0ff */
[----:B------:R-:W-:-:S05]  /*123510*/  IMAD.X R27, R17, 0x1, R2, P6 ;  /* 0x00000001111b7824 */ /* 0x000fca00030e0602 */
[----:B------:R0:W-:Y:S04]  /*123520*/  STL.64 [R1+0x918], R26 ;  /* 0x0009181a01007387 */ /* 0x0001e80000100a00 */
[----:B0-----:R-:W2:Y:S04]  /*123530*/  LDL.LU.64 R26, [R1+0x59d8] ;  /* 0x0059d800011a7983 */ /* 0x001ea80000300a00 */
[----:B------:R-:W4:Y:S04]  /*123540*/  LDL.LU R0, [R1+0x59d0] ;  /* 0x0059d00001007983 */ /* 0x000f280000300800 */
[----:B------:R2:W-:Y:S01]  /*123550*/  STL [R1+0x16c], R22 ;  /* 0x00016c1601007387 */ /* 0x0005e20000100800 */
[----:B---3--:R-:W-:-:S02]  /*123560*/  PRMT R20, R20, 0x5410, R29 ;  /* 0x0000541014147816 */ /* 0x008fc4000000001d */
[----:B------:R-:W-:Y:S02]  /*123570*/  PRMT R13, R13, 0x5410, R12 ;  /* 0x000054100d0d7816 */ /* 0x000fe4000000000c */
[----:B------:R-:W-:Y:S02]  /*123580*/  PRMT R7, R7, 0x5410, R8 ;  /* 0x0000541007077816 */ /* 0x000fe40000000008 */
[----:B--2---:R-:W-:Y:S02]  /*123590*/  PRMT R22, R27, 0x5410, R26 ;  /* 0x000054101b167816 */ /* 0x004fe4000000001a */
[----:B----4-:R-:W-:-:S03]  /*1235a0*/  IADD3 R26, P6, PT, R19, R0, RZ ;  /* 0x00000000131a7210 */ /* 0x010fc60007fde0ff */
[----:B------:R0:W-:Y:S02]  /*1235b0*/  STL [R1+0x88], R22 ;  /* 0x0000881601007387 */ /* 0x0001e40000100800 */
[----:B------:R-:W-:Y:S01]  /*1235c0*/  IMAD.X R27, R17, 0x1, R25, P6 ;  /* 0x00000001111b7824 */ /* 0x000fe200030e0619 */
[----:B------:R-:W-:Y:S01]  /*1235d0*/  IADD3 R12, P6, PT, R19, R5, RZ ;  /* 0x00000005130c7210 */ /* 0x000fe20007fde0ff */
[----:B0-----:R-:W2:Y:S04]  /*1235e0*/  LDL.LU R22, [R1+0x28] ;  /* 0x0000280001167983 */ /* 0x001ea80000300800 */
[----:B------:R0:W-:Y:S04]  /*1235f0*/  STL.64 [R1+0x980], R26 ;  /* 0x0009801a01007387 */ /* 0x0001e80000100a00 */
[----:B0-----:R-:W2:Y:S04]  /*123600*/  LDL.LU R26, [R1+0x184] ;  /* 0x00018400011a7983 */ /* 0x001ea80000300800 */
[----:B------:R0:W-:Y:S04]  /*123610*/  STL [R1+0x170], R20 ;  /* 0x0001701401007387 */ /* 0x0001e80000100800 */
[----:B------:R-:W3:Y:S04]  /*123620*/  LDL.LU R27, [R1+0x18] ;  /* 0x00001800011b7983 */ /* 0x000ee80000300800 */
[----:B------:R-:W3:Y:S04]  /*123630*/  LDL.LU R29, [R1+0x19c] ;  /* 0x00019c00011d7983 */ /* 0x000ee80000300800 */
[----:B0-----:R-:W4:Y:S04]  /*123640*/  LDL.LU R20, [R1+0x14] ;  /* 0x0000140001147983 */ /* 0x001f280000300800 */
[----:B------:R0:W-:Y:S02]  /*123650*/  STL [R1+0x174], R13 ;  /* 0x0001740d01007387 */ /* 0x0001e40000100800 */
[----:B0-----:R-:W-:-:S05]  /*123660*/  IMAD.X R13, R17, 0x1, R6, P6 ;  /* 0x00000001110d7824 */ /* 0x001fca00030e0606 */
[----:B------:R0:W-:Y:S04]  /*123670*/  STL.64 [R1+0x978], R12 ;  /* 0x0009780c01007387 */ /* 0x0001e80000100a00 */
[----:B0-----:R-:W2:Y:S04]  /*123680*/  LDL.LU.64 R12, [R1+0x59c8] ;  /* 0x0059c800010c7983 */ /* 0x001ea80000300a00 */
[----:B------:R-:W2:Y:S04]  /*123690*/  LDL.LU R8, [R1+0x59c4] ;  /* 0x0059c40001087983 */ /* 0x000ea80000300800 */
[----:B------:R0:W-:Y:S04]  /*1236a0*/  STL [R1+0x74], R7 ;  /* 0x0000740701007387 */ /* 0x0001e80000100800 */
[----:B0-----:R-:W2:Y:S01]  /*1236b0*/  LDL.LU R7, [R1+0x59c0] ;  /* 0x0059c00001077983 */ /* 0x001ea20000300800 */
[----:B------:R-:W-:-:S05]  /*1236c0*/  PRMT R11, R11, 0x5410, R10 ;  /* 0x000054100b0b7816 */ /* 0x000fca000000000a */
[----:B------:R0:W-:Y:S01]  /*1236d0*/  STL [R1+0x6c], R11 ;  /* 0x00006c0b01007387 */ /* 0x0001e20000100800 */
[----:B------:R-:W-:Y:S02]  /*1236e0*/  PRMT R28, R28, 0x5410, R9 ;  /* 0x000054101c1c7816 */ /* 0x000fe40000000009 */
[----:B--2---:R-:W-:Y:S01]  /*1236f0*/  IADD3 R10, P6, PT, R19, R7, RZ ;  /* 0x00000007130a7210 */ /* 0x004fe20007fde0ff */
[----:B------:R1:W-:Y:S04]  /*123700*/  STL.64 [R1+0x5998], R6 ;  /* 0x0059980601007387 */ /* 0x0003e80000100a00 */
[----:B0-----:R-:W-:Y:S01]  /*123710*/  IMAD.X R11, R17, 0x1, R8, P6 ;  /* 0x00000001110b7824 */ /* 0x001fe200030e0608 */
[----:B-1----:R-:W2:Y:S04]  /*123720*/  LDL.LU R6, [R1+0x2c] ;  /* 0x00002c0001067983 */ /* 0x002ea80000300800 */
[----:B------:R-:W2:Y:S04]  /*123730*/  LDL.LU R7, [R1+0x180] ;  /* 0x0001800001077983 */ /* 0x000ea80000300800 */
[----:B------:R0:W-:Y:S04]  /*123740*/  STL.64 [R1+0x9a8], R10 ;  /* 0x0009a80a01007387 */ /* 0x0001e80000100a00 */
[----:B0-----:R-:W3:Y:S04]  /*123750*/  LDL.LU.64 R10, [R1+0x59b8] ;  /* 0x0059b800010a7983 */ /* 0x001ee80000300a00 */
[----:B------:R-:W3:Y:S04]  /*123760*/  LDL.LU R9, [R1+0x59b4] ;  /* 0x0059b40001097983 */ /* 0x000ee80000300800 */
[----:B------:R0:W-:Y:S04]  /*123770*/  STL [R1+0x178], R28 ;  /* 0x0001781c01007387 */ /* 0x0001e80000100800 */
[----:B0-----:R-:W4:Y:S01]  /*123780*/  LDL.LU R28, [R1+0x59b0] ;  /* 0x0059b000011c7983 */ /* 0x001f220000300800 */
[----:B------:R-:W-:-:S05]  /*123790*/  PRMT R24, R24, 0x5410, R23 ;  /* 0x0000541018187816 */ /* 0x000fca0000000017 */
[----:B------:R3:W-:Y:S04]  /*1237a0*/  STL [R1+0x58b8], R24 ;  /* 0x0058b81801007387 */ /* 0x0007e80000100800 */
[----:B------:R0:W-:Y:S01]  /*1237b0*/  STL [R1+0x59a4], R25 ;  /* 0x0059a41901007387 */ /* 0x0001e20000100800 */
[----:B--2---:R-:W-:Y:S02]  /*1237c0*/  PRMT R7, R7, 0x5410, R6 ;  /* 0x0000541007077816 */ /* 0x004fe40000000006 */
[----:B---3--:R-:W-:Y:S01]  /*1237d0*/  IADD3 R24, P6, PT, R19, R9, RZ ;  /* 0x0000000913187210 */ /* 0x008fe20007fde0ff */
[----:B------:R1:W-:Y:S04]  /*1237e0*/  STL.64 [R1+0x5988], R8 ;  /* 0x0059880801007387 */ /* 0x0003e80000100a00 */
[----:B0-----:R-:W-:Y:S01]  /*1237f0*/  IMAD.X R25, R17, 0x1, R10, P6 ;  /* 0x0000000111197824 */ /* 0x001fe200030e060a */
[----:B------:R-:W2:Y:S04]  /*123800*/  LDL.LU R23, [R1+0x24] ;  /* 0x0000240001177983 */ /* 0x000ea80000300800 */
[----:B------:R0:W-:Y:S01]  /*123810*/  STL.64 [R1+0x9d0], R24 ;  /* 0x0009d01801007387 */ /* 0x0001e20000100a00 */
[----:B-1----:R-:W-:-:S05]  /*123820*/  IADD3 R8, P6, PT, R19, R11, RZ ;  /* 0x0000000b13087210 */ /* 0x002fca0007fde0ff */
[----:B------:R-:W-:Y:S01]  /*123830*/  IMAD.X R9, R17, 0x1, R12, P6 ;  /* 0x0000000111097824 */ /* 0x000fe200030e060c */
[----:B0-----:R-:W3:Y:S04]  /*123840*/  LDL.LU R24, [R1+0x20] ;  /* 0x0000200001187983 */ /* 0x001ee80000300800 */
[----:B------:R-:W3:Y:S04]  /*123850*/  LDL.LU R6, [R1+0x18c] ;  /* 0x00018c0001067983 */ /* 0x000ee80000300800 */
[----:B------:R0:W-:Y:S02]  /*123860*/  STL [R1+0x2c], R7 ;  /* 0x00002c0701007387 */ /* 0x0001e40000100800 */
[----:B0-----:R-:W-:-:S05]  /*123870*/  PRMT R7, R16, 0x5410, R18 ;  /* 0x0000541010077816 */ /* 0x001fca0000000012 */
[----:B------:R0:W-:Y:S04]  /*123880*/  STL [R1+0x1c], R7 ;  /* 0x00001c0701007387 */ /* 0x0001e80000100800 */
[----:B------:R1:W-:Y:S04]  /*123890*/  STL.64 [R1+0x9c8], R8 ;  /* 0x0009c80801007387 */ /* 0x0003e80000100a00 */
[----:B0-----:R-:W2:Y:S04]  /*1238a0*/  LDL.LU R7, [R1+0x34] ;  /* 0x0000340001077983 */ /* 0x001ea80000300800 */
[----:B------:R-:W2:Y:S01]  /*1238b0*/  LDL.LU R18, [R1+0x30] ;  /* 0x0000300001127983 */ /* 0x000ea20000300800 */
[----:B-1----:R-:W-:-:S03]  /*1238c0*/  IADD3 R8, P6, PT, R19, R13, RZ ;  /* 0x0000000d13087210 */ /* 0x002fc60007fde0ff */
[----:B------:R-:W2:Y:S02]  /*1238d0*/  LDL.LU R16, [R1+0x1b4] ;  /* 0x0001b40001107983 */ /* 0x000ea40000300800 */
[----:B------:R-:W-:Y:S02]  /*1238e0*/  IMAD.X R9, R17, 0x1, R14, P6 ;  /* 0x0000000111097824 */ /* 0x000fe400030e060e */
[----:B------:R0:W-:Y:S04]  /*1238f0*/  STL.64 [R1+0x5978], R12 ;  /* 0x0059780c01007387 */ /* 0x0001e80000100a00 */
[----:B------:R1:W-:Y:S01]  /*123900*/  STL.64 [R1+0x9d8], R8 ;  /* 0x0009d80801007387 */ /* 0x0003e20000100a00 */
[----:B0-----:R-:W-:Y:S02]  /*123910*/  PRMT R12, R26, 0x5410, R22 ;  /* 0x000054101a0c7816 */ /* 0x001fe40000000016 */
[----:B-1----:R-:W-:-:S03]  /*123920*/  PRMT R9, R29, 0x5410, R27 ;  /* 0x000054101d097816 */ /* 0x002fc6000000001b */
[----:B------:R0:W-:Y:S01]  /*123930*/  STL [R1+0x28], R12 ;  /* 0x0000280c01007387 */ /* 0x0001e20000100800 */
[----:B----4-:R-:W-:-:S03]  /*123940*/  PRMT R8, R28, 0x5410, R20 ;  /* 0x000054101c087816 */ /* 0x010fc60000000014 */
[----:B------:R-:W2:Y:S04]  /*123950*/  LDL.LU R28, [R1+0x59ac] ;  /* 0x0059ac00011c7983 */ /* 0x000ea80000300800 */
[----:B------:R-:W-:Y:S01]  /*123960*/  STL [R1+0x18], R9 ;  /* 0x0000180901007387 */ /* 0x000fe20000100800 */
[----:B0-----:R-:W-:-:S03]  /*123970*/  SHF.R.S32.HI R12, RZ, 0x1f, R21 ;  /* 0x0000001fff0c7819 */ /* 0x001fc60000011415 */
[----:B------:R-:W4:Y:S04]  /*123980*/  LDL.LU R29, [R1+0x3c] ;  /* 0x00003c00011d7983 */ /* 0x000f280000300800 */
[----:B------:R0:W-:Y:S04]  /*123990*/  STL [R1+0x17c], R8 ;  /* 0x00017c0801007387 */ /* 0x0001e80000100800 */
[----:B0-----:R-:W4:Y:S04]  /*1239a0*/  LDL.LU R8, [R1+0x38] ;  /* 0x0000380001087983 */ /* 0x001f280000300800 */
[----:B------:R-:W4:Y:S04]  /*1239b0*/  LDL.LU R9, [R1+0x1d4] ;  /* 0x0001d40001097983 */ /* 0x000f280000300800 */
[----:B------:R0:W-:Y:S04]  /*1239c0*/  STL [R1+0xc], R12 ;  /* 0x00000c0c01007387 */ /* 0x0001e80000100800 */
[----:B------:R-:W4:Y:S04]  /*1239d0*/  LDL.LU R19, [R1+0x48] ;  /* 0x0000480001137983 */ /* 0x000f280000300800 */
[----:B------:R-:W4:Y:S01]  /*1239e0*/  LDL.LU R22, [R1+0x1fc] ;  /* 0x0001fc0001167983 */ /* 0x000f220000300800 */
[----:B0-----:R-:W-:-:S03]  /*1239f0*/  IADD3 R12, P6, PT, R21, R4, RZ ;  /* 0x00000004150c7210 */ /* 0x001fc60007fde0ff */
[----:B------:R-:W4:Y:S04]  /*123a00*/  LDL.LU R26, [R1+0x44] ;  /* 0x00004400011a7983 */ /* 0x000f280000300800 */
[----:B------:R-:W4:Y:S04]  /*123a10*/  LDL.LU R27, [R1+0x224] ;  /* 0x00022400011b7983 */ /* 0x000f280000300800 */
[----:B------:R0:W-:Y:S04]  /*123a20*/  STL [R1+0x5968], R4 ;  /* 0x0059680401007387 */ /* 0x0001e80000100800 */
[----:B0-----:R-:W4:Y:S04]  /*123a30*/  LDL.LU R4, [R1+0xc] ;  /* 0x00000c0001047983 */ /* 0x001f280000300800 */
[----:B------:R-:W4:Y:S01]  /*123a40*/  LDL.LU R20, [R1+0x58] ;  /* 0x0000580001147983 */ /* 0x000f220000300800 */
[----:B---3--:R-:W-:-:S02]  /*123a50*/  PRMT R6, R6, 0x5410, R24 ;  /* 0x0000541006067816 */ /* 0x008fc40000000018 */
[----:B--2---:R-:W-:Y:S01]  /*123a60*/  PRMT R25, R28, 0x5410, R23 ;  /* 0x000054101c197816 */ /* 0x004fe20000000017 */
[----:B----4-:R-:W-:-:S05]  /*123a70*/  IMAD.X R13, R4, 0x1, R15, P6 ;  /* 0x00000001040d7824 */ /* 0x010fca00030e060f */
[----:B------:R0:W-:Y:S01]  /*123a80*/  STL.64 [R1+0x9c0], R12 ;  /* 0x0009c00c01007387 */ /* 0x0001e20000100a00 */
[----:B------:R-:W-:-:S03]  /*123a90*/  IADD3 R24, P6, PT, R21, R3, RZ ;  /* 0x0000000315187210 */ /* 0x000fc60007fde0ff */
[----:B0-----:R-:W2:Y:S04]  /*123aa0*/  LDL.LU R12, [R1+0x54] ;  /* 0x00005400010c7983 */ /* 0x001ea80000300800 */
[----:B------:R-:W2:Y:S04]  /*123ab0*/  LDL.LU R13, [R1+0x1ac] ;  /* 0x0001ac00010d7983 */ /* 0x000ea80000300800 */
[----:B------:R-:W3:Y:S04]  /*123ac0*/  LDL.LU R28, [R1+0x59a8] ;  /* 0x0059a800011c7983 */ /* 0x000ee80000300800 */
[----:B------:R-:W4:Y:S04]  /*123ad0*/  LDL.LU R23, [R1+0x10] ;  /* 0x0000100001177983 */ /* 0x000f280000300800 */
[----:B------:R-:W2:Y:S04]  /*123ae0*/  LDL.LU R17, [R1+0xac] ;  /* 0x0000ac0001117983 */ /* 0x000ea80000300800 */
[----:B------:R0:W-:Y:S04]  /*123af0*/  STL [R1+0x14], R25 ;  /* 0x0000141901007387 */ /* 0x0001e80000100800 */
[----:B------:R-:W-:Y:S01]  /*123b00*/  STL [R1+0x180], R6 ;  /* 0x0001800601007387 */ /* 0x000fe20000100800 */
[----:B0-----:R-:W-:-:S05]  /*123b10*/  IMAD.X R25, R4, 0x1, R2, P6 ;  /* 0x0000000104197824 */ /* 0x001fca00030e0602 */
[----:B------:R0:W-:Y:S04]  /*123b20*/  STL.64 [R1+0x9e8], R24 ;  /* 0x0009e81801007387 */ /* 0x0001e80000100a00 */
[----:B0-----:R-:W2:Y:S01]  /*123b30*/  LDL.LU R25, [R1+0x59a4] ;  /* 0x0059a40001197983 */ /* 0x001ea20000300800 */
[----:B------:R-:W-:-:S03]  /*123b40*/  PRMT R6, R16, 0x5410, R18 ;  /* 0x0000541010067816 */ /* 0x000fc60000000012 */
[----:B------:R0:W-:Y:S04]  /*123b50*/  STL.64 [R1+0x5958], R2 ;  /* 0x0059580201007387 */ /* 0x0001e80000100a00 */
[----:B0-----:R-:W4:Y:S04]  /*123b60*/  LDL.LU R2, [R1+0x50] ;  /* 0x0000500001027983 */ /* 0x001f280000300800 */
[----:B------:R-:W4:Y:S01]  /*123b70*/  LDL.LU R3, [R1+0x230] ;  /* 0x0002300001037983 */ /* 0x000f220000300800 */
[----:B---3--:R-:W-:-:S03]  /*123b80*/  PRMT R7, R28, 0x5410, R7 ;  /* 0x000054101c077816 */ /* 0x008fc60000000007 */
[----:B------:R-:W3:Y:S04]  /*123b90*/  LDL.LU R28, [R1+0x59a0] ;  /* 0x0059a000011c7983 */ /* 0x000ee80000300800 */
[----:B------:R-:W4:Y:S04]  /*123ba0*/  LDL.LU R24, [R1+0x64] ;  /* 0x0000640001187983 */ /* 0x000f280000300800 */
[----:B------:R-:W-:Y:S04]  /*123bb0*/  STL [R1+0x184], R7 ;  /* 0x0001840701007387 */ /* 0x000fe80000100800 */
[----:B------:R-:W4:Y:S04]  /*123bc0*/  LDL.LU R18, [R1+0x60] ;  /* 0x0000600001127983 */ /* 0x000f280000300800 */
[----:B------:R0:W-:Y:S04]  /*123bd0*/  STL [R1+0x188], R6 ;  /* 0x0001880601007387 */ /* 0x0001e80000100800 */
[----:B------:R-:W4:Y:S01]  /*123be0*/  LDL.LU R16, [R1+0x294] ;  /* 0x0002940001107983 */ /* 0x000f220000300800 */
[----:B0-----:R-:W-:-:S05]  /*123bf0*/  IADD3 R6, P6, PT, R21, R0, RZ ;  /* 0x0000000015067210 */ /* 0x001fca0007fde0ff */
[----:B--2---:R-:W-:-:S05]  /*123c00*/  IMAD.X R7, R4, 0x1, R25, P6 ;  /* 0x0000000104077824 */ /* 0x004fca00030e0619 */
[----:B------:R0:W-:Y:S04]  /*123c10*/  STL.64 [R1+0x9e0], R6 ;  /* 0x0009e00601007387 */ /* 0x0001e80000100a00 */
[----:B0-----:R-:W2:Y:S01]  /*123c20*/  LDL.LU.64 R6, [R1+0x5998] ;  /* 0x0059980001067983 */ /* 0x001ea20000300a00 */
[----:B------:R-:W-:Y:S02]  /*123c30*/  PRMT R9, R9, 0x5410, R8 ;  /* 0x0000541009097816 */ /* 0x000fe40000000008 */
[----:B------:R-:W-:Y:S02]  /*123c40*/  IADD3 R8, P6, PT, R21, R5, RZ ;  /* 0x0000000515087210 */ /* 0x000fe40007fde0ff */
[----:B---3--:R-:W-:Y:S02]  /*123c50*/  PRMT R28, R28, 0x5410, R29 ;  /* 0x000054101c1c7816 */ /* 0x008fe4000000001d */
[----:B------:R-:W3:Y:S04]  /*123c60*/  LDL.LU R29, [R1+0x5990] ;  /* 0x00599000011d7983 */ /* 0x000ee80000300800 */
[----:B------:R0:W-:Y:S04]  /*123c70*/  STL [R1+0x5898], R28 ;  /* 0x0058981c01007387 */ /* 0x0001e80000100800 */
[----:B0-----:R-:W3:Y:S04]  /*123c80*/  LDL.LU R28, [R1+0x228] ;  /* 0x00022800011c7983 */ /* 0x001ee80000300800 */
[----:B------:R2:W-:Y:S02]  /*123c90*/  STL [R1+0x190], R9 ;  /* 0x0001900901007387 */ /* 0x0005e40000100800 */
[----:B--2---:R-:W-:-:S05]  /*123ca0*/  IMAD.X R9, R4, 0x1, R6, P6 ;  /* 0x0000000104097824 */ /* 0x004fca00030e0606 */
[----:B------:R0:W-:Y:S04]  /*123cb0*/  STL.64 [R1+0xa28], R8 ;  /* 0x000a280801007387 */ /* 0x0001e80000100a00 */
[----:B0-----:R-:W2:Y:S01]  /*123cc0*/  LDL.LU.64 R8, [R1+0x5988] ;  /* 0x0059880001087983 */ /* 0x001ea20000300a00 */
[----:B------:R-:W-:Y:S02]  /*123cd0*/  PRMT R22, R22, 0x5410, R19 ;  /* 0x0000541016167816 */ /* 0x000fe40000000013 */
[----:B------:R-:W-:Y:S01]  /*123ce0*/  PRMT R27, R27, 0x5410, R26 ;  /* 0x000054101b1b7816 */ /* 0x000fe2000000001a */
[----:B------:R-:W4:Y:S01]  /*123cf0*/  LDL.LU R19, [R1+0x338] ;  /* 0x0003380001137983 */ /* 0x000f220000300800 */
[----:B------:R-:W-:-:S03]  /*123d00*/  IADD3 R26, P6, PT, R21, R7, RZ ;  /* 0x00000007151a7210 */ /* 0x000fc60007fde0ff */
[----:B------:R0:W-:Y:S04]  /*123d10*/  STL [R1+0x194], R22 ;  /* 0x0001941601007387 */ /* 0x0001e80000100800 */
[----:B0-----:R-:W4:Y:S04]  /*123d20*/  LDL.LU R22, [R1+0x68] ;  /* 0x0000680001167983 */ /* 0x001f280000300800 */
[----:B------:R2:W-:Y:S01]  /*123d30*/  STL [R1+0x198], R27 ;  /* 0x0001981b01007387 */ /* 0x0005e20000100800 */
[----:B---3--:R-:W-:Y:S01]  /*123d40*/  PRMT R28, R28, 0x5410, R20 ;  /* 0x000054101c1c7816 */ /* 0x008fe20000000014 */
[----:B--2---:R-:W-:-:S05]  /*123d50*/  IMAD.X R27, R4, 0x1, R8, P6 ;  /* 0x00000001041b7824 */ /* 0x004fca00030e0608 */
[----:B------:R0:W-:Y:S04]  /*123d60*/  STL.64 [R1+0xa20], R26 ;  /* 0x000a201a01007387 */ /* 0x0001e80000100a00 */
[----:B0-----:R-:W2:Y:S04]  /*123d70*/  LDL.LU R26, [R1+0xa78] ;  /* 0x000a7800011a7983 */ /* 0x001ea80000300800 */
[----:B------:R-:W3:Y:S04]  /*123d80*/  LDL.LU R27, [R1+0x70] ;  /* 0x00007000011b7983 */ /* 0x000ee80000300800 */
[----:B------:R-:W2:Y:S04]  /*123d90*/  LDL.LU R20, [R1+0x5980] ;  /* 0x0059800001147983 */ /* 0x000ea80000300800 */
[----:B------:R0:W-:Y:S02]  /*123da0*/  STL [R1+0x19c], R28 ;  /* 0x00019c1c01007387 */ /* 0x0001e40000100800 */
[----:B0-----:R-:W-:-:S02]  /*123db0*/  PRMT R28, R13, 0x5410, R12 ;  /* 0x000054100d1c7816 */ /* 0x001fc4000000000c */
[----:B------:R-:W-:-:S05]  /*123dc0*/  IADD3 R12, P6, PT, R21, R9, RZ ;  /* 0x00000009150c7210 */ /* 0x000fca0007fde0ff */
[----:B------:R-:W-:Y:S01]  /*123dd0*/  IMAD.X R13, R4, 0x1, R10, P6 ;  /* 0x00000001040d7824 */ /* 0x000fe200030e060a */
[----:B------:R-:W-:Y:S04]  /*123de0*/  STL [R1+0x1a0], R28 ;  /* 0x0001a01c01007387 */ /* 0x000fe80000100800 */
[----:B------:R0:W-:Y:S04]  /*123df0*/  STL.64 [R1+0xa58], R12 ;  /* 0x000a580c01007387 */ /* 0x0001e80000100a00 */
[----:B0-----:R-:W3:Y:S01]  /*123e00*/  LDL.LU.64 R12, [R1+0x5978] ;  /* 0x00597800010c7983 */ /* 0x001ee20000300a00 */
[----:B----4-:R-:W-:-:S02]  /*123e10*/  PRMT R2, R3, 0x5410, R2 ;  /* 0x0000541003027816 */ /* 0x010fc40000000002 */
[----:B--2---:R-:W-:Y:S02]  /*123e20*/  PRMT R23, R20, 0x5410, R23 ;  /* 0x0000541014177816 */ /* 0x004fe40000000017 */
[----:B------:R-:W2:Y:S04]  /*123e30*/  LDL.LU R20, [R1+0x5970] ;  /* 0x0059700001147983 */ /* 0x000ea80000300800 */
[----:B------:R0:W-:Y:S02]  /*123e40*/  STL [R1+0x1a4], R2 ;  /* 0x0001a40201007387 */ /* 0x0001e40000100800 */
[----:B0-----:R-:W-:Y:S02]  /*123e50*/  IADD3 R2, P6, PT, R21, R11, RZ ;  /* 0x0000000b15027210 */ /* 0x001fe40007fde0ff */
[----:B------:R0:W-:Y:S04]  /*123e60*/  STL [R1+0x1ac], R23 ;  /* 0x0001ac1701007387 */ /* 0x0001e80000100800 */
[----:B------:R-:W4:Y:S04]  /*123e70*/  LDL.LU R28, [R1+0x7c] ;  /* 0x00007c00011c7983 */ /* 0x000f280000300800 */
[----:B0-----:R-:W4:Y:S01]  /*123e80*/  LDL.LU R23, [R1+0xa70] ;  /* 0x000a700001177983 */ /* 0x001f220000300800 */
[----:B---3--:R-:W-:-:S05]  /*123e90*/  IMAD.X R3, R4, 0x1, R12, P6 ;  /* 0x0000000104037824 */ /* 0x008fca00030e060c */
[----:B------:R0:W-:Y:S02]  /*123ea0*/  STL.64 [R1+0xa50], R2 ;  /* 0x000a500201007387 */ /* 0x0001e40000100a00 */
[----:B0-----:R-:W-:Y:S02]  /*123eb0*/  IADD3 R2, P6, PT, R21, R13, RZ ;  /* 0x0000000d15027210 */ /* 0x001fe40007fde0ff */
[----:B------:R-:W3:Y:S01]  /*123ec0*/  LDL.LU R21, [R1+0x596c] ;  /* 0x00596c0001157983 */ /* 0x000ee20000300800 */
[----:B------:R-:W-:-:S03]  /*123ed0*/  IMAD.MOV.U32 R3, RZ, RZ, R4 ;  /* 0x000000ffff037224 */ /* 0x000fc600078e0004 */
[----:B------:R-:W4:Y:S01]  /*123ee0*/  LDL.LU R4, [R1+0x5968] ;  /* 0x0059680001047983 */ /* 0x000f220000300800 */
[----:B------:R-:W-:-:S03]  /*123ef0*/  IMAD.X R3, R3, 0x1, R14, P6 ;  /* 0x0000000103037824 */ /* 0x000fc600030e060e */
[----:B------:R0:W-:Y:S04]  /*123f00*/  STL.64 [R1+0x5938], R12 ;  /* 0x0059380c01007387 */ /* 0x0001e80000100a00 */
[----:B0-----:R-:W4:Y:S04]  /*123f10*/  LDL.LU R13, [R1+0x340] ;  /* 0x00034000010d7983 */ /* 0x001f280000300800 */
[----:B------:R0:W-:Y:S02]  /*123f20*/  STL.64 [R1+0xa68], R2 ;  /* 0x000a680201007387 */ /* 0x0001e40000100a00 */
[----:B0-----:R-:W-:-:S02]  /*123f30*/  PRMT R2, R16, 0x5410, R18 ;  /* 0x0000541010027816 */ /* 0x001fc40000000012 */
[----:B--2---:R-:W-:Y:S02]  /*123f40*/  PRMT R20, R20, 0x5410, R24 ;  /* 0x0000541014147816 */ /* 0x004fe40000000018 */
[----:B------:R-:W2:Y:S04]  /*123f50*/  LDL.LU R24, [R1+0x1c4] ;  /* 0x0001c40001187983 */ /* 0x000ea80000300800 */
[----:B------:R-:W2:Y:S04]  /*123f60*/  LDL.LU R18, [R1+0xc48] ;  /* 0x000c480001127983 */ /* 0x000ea80000300800 */
[----:B------:R4:W-:Y:S01]  /*123f70*/  STL [R1+0x1b0], R2 ;  /* 0x0001b00201007387 */ /* 0x0009e20000100800 */
[----:B---3--:R-:W-:-:S03]  /*123f80*/  PRMT R21, R21, 0x5410, R29 ;  /* 0x0000541015157816 */ /* 0x008fc6000000001d */
[----:B------:R-:W3:Y:S01]  /*123f90*/  LDL.LU R29, [R1+0x5964] ;  /* 0x00596400011d7983 */ /* 0x000ee20000300800 */
[----:B----4-:R-:W-:-:S03]  /*123fa0*/  IADD3 R2, P6, PT, R17, R4, RZ ;  /* 0x0000000411027210 */ /* 0x010fc60007fde0ff */
[----:B------:R-:W4:Y:S04]  /*123fb0*/  LDL.LU R16, [R1+0xa8c] ;  /* 0x000a8c0001107983 */ /* 0x000f280000300800 */
[----:B------:R0:W-:Y:S02]  /*123fc0*/  STL.64 [R1+0x5858], R20 ;  /* 0x0058581401007387 */ /* 0x0001e40000100a00 */
[----:B0-----:R-:W-:-:S05]  /*123fd0*/  SHF.R.S32.HI R21, RZ, 0x1f, R17 ;  /* 0x0000001fff157819 */ /* 0x001fca0000011411 */
[----:B------:R-:W-:Y:S02]  /*123fe0*/  IMAD.X R3, R21, 0x1, R15, P6 ;  /* 0x0000000115037824 */ /* 0x000fe400030e060f */
[----:B------:R-:W2:Y:S04]  /*123ff0*/  LDL.LU R15, [R1+0x5960] ;  /* 0x00596000010f7983 */ /* 0x000ea80000300800 */
[----:B------:R0:W-:Y:S04]  /*124000*/  STL.64 [R1+0xa48], R2 ;  /* 0x000a480201007387 */ /* 0x0001e80000100a00 */
[----:B0-----:R-:W2:Y:S01]  /*124010*/  LDL.LU.64 R2, [R1+0x5958] ;  /* 0x0059580001027983 */ /* 0x001ea20000300a00 */
[----:B------:R-:W-:-:S03]  /*124020*/  LOP3.LUT R12, R19, 0xffff, RZ, 0xc0, !PT ;  /* 0x0000ffff130c7812 */ /* 0x000fc600078ec0ff */
[----:B------:R-:W4:Y:S01]  /*124030*/  LDL.LU R19, [R1+0xa88] ;  /* 0x000a880001137983 */ /* 0x000f220000300800 */
[----:B------:R-:W-:Y:S02]  /*124040*/  PRMT R26, R26, 0x4210, R12 ;  /* 0x000042101a1a7816 */ /* 0x000fe4000000000c */
[----:B---3--:R-:W-:-:S05]  /*124050*/  PRMT R29, R29, 0x5410, R22 ;  /* 0x000054101d1d7816 */ /* 0x008fca0000000016 */
[----:B------:R0:W-:Y:S01]  /*124060*/  STL [R1+0x5840], R29 ;  /* 0x0058401d01007387 */ /* 0x0001e20000100800 */
[----:B------:R-:W-:-:S03]  /*124070*/  PRMT R22, R27, 0x5210, R12 ;  /* 0x000052101b167816 */ /* 0x000fc6000000000c */
[----:B0-----:R-:W3:Y:S04]  /*124080*/  LDL.LU R29, [R1+0x90] ;  /* 0x00009000011d7983 */ /* 0x001ee80000300800 */
[----:B------:R-:W3:Y:S04]  /*124090*/  LDL.LU R20, [R1+0xc4c] ;  /* 0x000c4c0001147983 */ /* 0x000ee80000300800 */
[----:B------:R-:W-:Y:S04]  /*1240a0*/  STL [R1+0x360], R26 ;  /* 0x0003601a01007387 */ /* 0x000fe80000100800 */
[----:B------:R-:W3:Y:S04]  /*1240b0*/  LDL.LU R12, [R1+0xc40] ;  /* 0x000c4000010c7983 */ /* 0x000ee80000300800 */
[----:B------:R0:W-:Y:S04]  /*1240c0*/  STL [R1+0x320], R22 ;  /* 0x0003201601007387 */ /* 0x0001e80000100800 */
[----:B0-----:R-:W3:Y:S01]  /*1240d0*/  LDL.LU R22, [R1+0xac0] ;  /* 0x000ac00001167983 */ /* 0x001ee20000300800 */
[----:B--2---:R-:W-:-:S05]  /*1240e0*/  IADD3 R26, P6, PT, R17, R3, RZ ;  /* 0x00000003111a7210 */ /* 0x004fca0007fde0ff */
[----:B------:R-:W-:-:S05]  /*1240f0*/  IMAD.X R27, R21, 0x1, R2, P6 ;  /* 0x00000001151b7824 */ /* 0x000fca00030e0602 */
[----:B------:R0:W-:Y:S04]  /*124100*/  STL.64 [R1+0xa78], R26 ;  /* 0x000a781a01007387 */ /* 0x0001e80000100a00 */
[----:B0-----:R-:W2:Y:S04]  /*124110*/  LDL.LU.64 R26, [R1+0x5950] ;  /* 0x00595000011a7983 */ /* 0x001ea80000300a00 */
[----:B------:R0:W-:Y:S04]  /*124120*/  STL.64 [R1+0x5930], R2 ;  /* 0x0059300201007387 */ /* 0x0001e80000100a00 */
[----:B0-----:R-:W2:Y:S04]  /*124130*/  LDL.LU R2, [R1+0x1c0] ;  /* 0x0001c00001027983 */ /* 0x001ea80000300800 */
[----:B------:R-:W3:Y:S01]  /*124140*/  LDL.LU R3, [R1+0xa74] ;  /* 0x000a740001037983 */ /* 0x000ee20000300800 */
[----:B------:R-:W-:-:S02]  /*124150*/  LOP3.LUT R13, R13, 0xffff, RZ, 0xc0, !PT ;  /* 0x0000ffff0d0d7812 */ /* 0x000fc400078ec0ff */
[----:B--2---:R-:W-:Y:S02]  /*124160*/  LOP3.LUT R2, R2, 0xffff, RZ, 0xc0, !PT ;  /* 0x0000ffff02027812 */ /* 0x004fe400078ec0ff */
[--C-:B---3--:R-:W-:Y:S02]  /*124170*/  PRMT R3, R3, 0x4210, R13.reuse ;  /* 0x0000421003037816 */ /* 0x108fe4000000000d */
[----:B------:R-:W-:Y:S02]  /*124180*/  PRMT R13, R28, 0x5210, R13 ;  /* 0x000052101c0d7816 */ /* 0x000fe4000000000d */
[--C-:B------:R-:W-:Y:S01]  /*124190*/  PRMT R15, R15, 0x5210, R2.reuse ;  /* 0x000052100f0f7816 */ /* 0x100fe20000000002 */
[----:B------:R0:W-:Y:S04]  /*1241a0*/  STL [R1+0x364], R3 ;  /* 0x0003640301007387 */ /* 0x0001e80000100800 */
[----:B------:R-:W-:Y:S01]  /*1241b0*/  STL [R1+0x324], R13 ;  /* 0x0003240d01007387 */ /* 0x000fe20000100800 */
[----:B0-----:R-:W-:-:S02]  /*1241c0*/  PRMT R3, R23, 0x4210, R2 ;  /* 0x0000421017037816 */ /* 0x001fc40000000002 */
[----:B------:R-:W-:Y:S01]  /*1241d0*/  IADD3 R2, P6, PT, R17, R0, RZ ;  /* 0x0000000011027210 */ /* 0x000fe20007fde0ff */
[----:B------:R-:W2:Y:S04]  /*1241e0*/  LDL.LU R23, [R1+0xac4] ;  /* 0x000ac40001177983 */ /* 0x000ea80000300800 */
[----:B------:R0:W-:Y:S04]  /*1241f0*/  STL [R1+0x368], R3 ;  /* 0x0003680301007387 */ /* 0x0001e80000100800 */
[----:B------:R-:W-:Y:S01]  /*124200*/  STL [R1+0x5780], R15 ;  /* 0x0057800f01007387 */ /* 0x000fe20000100800 */
[----:B0-----:R-:W-:-:S03]  /*124210*/  IMAD.X R3, R21, 0x1, R25, P6 ;  /* 0x0000000115037824 */ /* 0x001fc600030e0619 */
[----:B------:R-:W3:Y:S04]  /*124220*/  LDL.LU R25, [R1+0x5948] ;  /* 0x0059480001197983 */ /* 0x000ee80000300800 */
[----:B------:R0:W-:Y:S04]  /*124230*/  STL.64 [R1+0xa70], R2 ;  /* 0x000a700201007387 */ /* 0x0001e80000100a00 */
[----:B------:R-:W3:Y:S04]  /*124240*/  LDL.LU R13, [R1+0x380] ;  /* 0x00038000010d7983 */ /* 0x000ee80000300800 */
[----:B------:R-:W3:Y:S01]  /*124250*/  LDL.LU R28, [R1+0x37c] ;  /* 0x00037c00011c7983 */ /* 0x000ee20000300800 */
[----:B0-----:R-:W-:-:S02]  /*124260*/  LOP3.LUT R3, R24, 0xffff, RZ, 0xc0, !PT ;  /* 0x0000ffff18037812 */ /* 0x001fc400078ec0ff */
[----:B------:R-:W-:Y:S02]  /*124270*/  LOP3.LUT R2, R18, 0xffff, RZ, 0xc0, !PT ;  /* 0x0000ffff12027812 */ /* 0x000fe400078ec0ff */
[----:B------:R-:W3:Y:S01]  /*124280*/  LDL.LU R18, [R1+0xab8] ;  /* 0x000ab80001127983 */ /* 0x000ee20000300800 */
[--C-:B----4-:R-:W-:Y:S02]  /*124290*/  PRMT R15, R16, 0x4210, R3.reuse ;  /* 0x00004210100f7816 */ /* 0x110fe40000000003 */
[----:B------:R-:W-:Y:S01]  /*1242a0*/  PRMT R27, R27, 0x5210, R3 ;  /* 0x000052101b1b7816 */ /* 0x000fe20000000003 */
[----:B------:R-:W4:Y:S04]  /*1242b0*/  LDL.LU R16, [R1+0x98] ;  /* 0x0000980001107983 */ /* 0x000f280000300800 */
[----:B------:R-:W-:Y:S01]  /*1242c0*/  STL [R1+0x36c], R15 ;  /* 0x00036c0f01007387 */ /* 0x000fe20000100800 */
[----:B------:R-:W-:-:S03]  /*1242d0*/  PRMT R3, R19, 0x4210, R2 ;  /* 0x0000421013037816 */ /* 0x000fc60000000002 */
[----:B------:R0:W-:Y:S04]  /*1242e0*/  STL [R1+0x5754], R27 ;  /* 0x0057541b01007387 */ /* 0x0001e80000100800 */
[----:B------:R-:W4:Y:S04]  /*1242f0*/  LDL.LU R24, [R1+0xabc] ;  /* 0x000abc0001187983 */ /* 0x000f280000300800 */
[----:B------:R-:W4:Y:S01]  /*124300*/  LDL.LU R19, [R1+0xd4] ;  /* 0x0000d40001137983 */ /* 0x000f220000300800 */
[----:B0-----:R-:W-:Y:S02]  /*124310*/  PRMT R27, R29, 0x5210, R2 ;  /* 0x000052101d1b7816 */ /* 0x001fe40000000002 */
[----:B------:R-:W-:Y:S01]  /*124320*/  IADD3 R2, P6, PT, R17, R5, RZ ;  /* 0x0000000511027210 */ /* 0x000fe20007fde0ff */
[----:B------:R0:W-:Y:S01]  /*124330*/  STL [R1+0x350], R3 ;  /* 0x0003500301007387 */ /* 0x0001e20000100800 */
[----:B------:R-:W-:-:S02]  /*124340*/  LOP3.LUT R15, R20, 0xffff, RZ, 0xc0, !PT ;  /* 0x0000ffff140f7812 */ /* 0x000fc400078ec0ff */
[----:B------:R-:W-:Y:S01]  /*124350*/  LOP3.LUT R12, R12, 0xffff, RZ, 0xc0, !PT ;  /* 0x0000ffff0c0c7812 */ /* 0x000fe200078ec0ff */
[----:B------:R1:W-:Y:S01]  /*124360*/  STL [R1+0x5758], R27 ;  /* 0x0057581b01007387 */ /* 0x0003e20000100800 */
[----:B0-----:R-:W-:Y:S01]  /*124370*/  IMAD.X R3, R21, 0x1, R6, P6 ;  /* 0x0000000115037824 */ /* 0x001fe200030e0606 */
[--C-:B------:R-:W-:Y:S02]  /*124380*/  PRMT R26, R26, 0x5210, R15.reuse ;  /* 0x000052101a1a7816 */ /* 0x100fe4000000000f */
[----:B-1----:R-:W-:Y:S02]  /*124390*/  PRMT R27, R22, 0x4210, R15 ;  /* 0x00004210161b7816 */ /* 0x002fe4000000000f */
[----:B------:R0:W-:Y:S01]  /*1243a0*/  STL.64 [R1+0xa88], R2 ;  /* 0x000a880201007387 */ /* 0x0001e20000100a00 */
[----:B------:R-:W-:-:S03]  /*1243b0*/  IADD3 R22, P6, PT, R17, R7, RZ ;  /* 0x0000000711167210 */ /* 0x000fc60007fde0ff */
[----:B0-----:R-:W4:Y:S04]  /*1243c0*/  LDL.LU R2, [R1+0x330] ;  /* 0x0003300001027983 */ /* 0x001f280000300800 */
[----:B------:R-:W4:Y:S04]  /*1243d0*/  LDL.LU R3, [R1+0xdc] ;  /* 0x0000dc0001037983 */ /* 0x000f280000300800 */
[----:B------:R-:W4:Y:S04]  /*1243e0*/  LDL.LU R29, [R1+0xad0] ;  /* 0x000ad000011d7983 */ /* 0x000f280000300800 */
[----:B------:R0:W-:Y:S04]  /*1243f0*/  STL [R1+0x5844], R27 ;  /* 0x0058441b01007387 */ /* 0x0001e80000100800 */
[----:B0-----:R-:W4:Y:S04]  /*124400*/  LDL.LU R27, [R1+0xad4] ;  /* 0x000ad400011b7983 */ /* 0x001f280000300800 */
[----:B------:R0:W-:Y:S04]  /*124410*/  STL [R1+0x5868], R26 ;  /* 0x0058681a01007387 */ /* 0x0001e80000100800 */
[----:B0-----:R-:W4:Y:S01]  /*124420*/  LDL.LU R26, [R1+0x334] ;  /* 0x00033400011a7983 */ /* 0x001f220000300800 */
[----:B--2---:R-:W-:Y:S01]  /*124430*/  PRMT R15, R23, 0x4210, R12 ;  /* 0x00004210170f7816 */ /* 0x004fe2000000000c */
[----:B------:R-:W-:Y:S01]  /*124440*/  IMAD.X R23, R21, 0x1, R8, P6 ;  /* 0x0000000115177824 */ /* 0x000fe200030e0608 */
[----:B---3--:R-:W-:-:S05]  /*124450*/  PRMT R25, R25, 0x5210, R12 ;  /* 0x0000521019197816 */ /* 0x008fca000000000c */
[----:B------:R-:W-:Y:S01]  /*124460*/  STL [R1+0x5880], R25 ;  /* 0x0058801901007387 */ /* 0x000fe20000100800 */
[----:B------:R-:W-:-:S03]  /*124470*/  LOP3.LUT R12, R13, 0xffff, RZ, 0xc0, !PT ;  /* 0x0000ffff0d0c7812 */ /* 0x000fc600078ec0ff */
[----:B------:R-:W-:Y:S04]  /*124480*/  STL [R1+0x358], R15 ;  /* 0x0003580f01007387 */ /* 0x000fe80000100800 */
[----:B------:R0:W-:Y:S04]  /*124490*/  STL [R1+0x5914], R7 ;  /* 0x0059140701007387 */ /* 0x0001e80000100800 */
[----:B------:R1:W-:Y:S01]  /*1244a0*/  STL.64 [R1+0xac0], R22 ;  /* 0x000ac01601007387 */ /* 0x0003e20000100a00 */
[----:B------:R-:W-:Y:S02]  /*1244b0*/  PRMT R13, R18, 0x4210, R12 ;  /* 0x00004210120d7816 */ /* 0x000fe4000000000c */
[----:B0-----:R-:W-:-:S02]  /*1244c0*/  LOP3.LUT R7, R28, 0xffff, RZ, 0xc0, !PT ;  /* 0x0000ffff1c077812 */ /* 0x001fc400078ec0ff */
[----:B----4-:R-:W-:Y:S01]  /*1244d0*/  PRMT R12, R16, 0x5210, R12 ;  /* 0x00005210100c7816 */ /* 0x010fe2000000000c */
[----:B-1----:R-:W2:Y:S04]  /*1244e0*/  LDL.LU.64 R22, [R1+0x5940] ;  /* 0x0059400001167983 */ /* 0x002ea80000300a00 */
[----:B------:R-:W3:Y:S04]  /*1244f0*/  LDL.LU R28, [R1+0xb0] ;  /* 0x0000b000011c7983 */ /* 0x000ee80000300800 */
[----:B------:R-:W-:Y:S04]  /*124500*/  STL [R1+0x340], R13 ;  /* 0x0003400d01007387 */ /* 0x000fe80000100800 */
[----:B------:R-:W4:Y:S04]  /*124510*/  LDL.LU R18, [R1+0x2730] ;  /* 0x0027300001127983 */ /* 0x000f280000300800 */
[----:B------:R-:W3:Y:S04]  /*124520*/  LDL.LU R16, [R1+0xb60] ;  /* 0x000b600001107983 */ /* 0x000ee80000300800 */
[----:B------:R0:W-:Y:S01]  /*124530*/  STL [R1+0x2e0], R12 ;  /* 0x0002e00c01007387 */ /* 0x0001e20000100800 */
[----:B------:R-:W-:-:S03]  /*124540*/  PRMT R15, R19, 0x5210, R7 ;  /* 0x00005210130f7816 */ /* 0x000fc60000000007 */
[----:B------:R-:W3:Y:S04]  /*124550*/  LDL.LU R25, [R1+0x4] ;  /* 0x0000040001197983 */ /* 0x000ee80000300800 */
[----:B------:R-:W3:Y:S01]  /*124560*/  LDL.LU R19, [R1+0x2734] ;  /* 0x0027340001137983 */ /* 0x000ee20000300800 */
[----:B0-----:R-:W-:-:S05]  /*124570*/  PRMT R12, R24, 0x4210, R7 ;  /* 0x00004210180c7816 */ /* 0x001fca0000000007 */
[----:B------:R0:W-:Y:S02]  /*124580*/  STL [R1+0x344], R12 ;  /* 0x0003440c01007387 */ /* 0x0001e40000100800 */
[----:B0-----:R-:W-:Y:S02]  /*124590*/  IADD3 R12, P6, PT, R17, R9, RZ ;  /* 0x00000009110c7210 */ /* 0x001fe40007fde0ff */
[----:B------:R-:W-:Y:S03]  /*1245a0*/  STL [R1+0x5784], R15 ;  /* 0x0057840f01007387 */ /* 0x000fe60000100800 */
[----:B------:R-:W-:Y:S01]  /*1245b0*/  IMAD.X R13, R21, 0x1, R10, P6 ;  /* 0x00000001150d7824 */ /* 0x000fe200030e060a */
[----:B------:R-:W-:Y:S04]  /*1245c0*/  STL.64 [R1+0x5918], R8 ;  /* 0x0059180801007387 */ /* 0x000fe80000100a00 */
[----:B------:R0:W-:Y:S04]  /*1245d0*/  STL.64 [R1+0xab8], R12 ;  /* 0x000ab80c01007387 */ /* 0x0001e80000100a00 */
[----:B0-----:R-:W3:Y:S01]  /*1245e0*/  LDL.LU.64 R12, [R1+0x5938] ;  /* 0x00593800010c7983 */ /* 0x001ee20000300a00 */
[----:B------:R-:W-:-:S03]  /*1245f0*/  LOP3.LUT R2, R2, 0xffff, RZ, 0xc0, !PT ;  /* 0x0000ffff02027812 */ /* 0x000fc600078ec0ff */
[----:B------:R-:W4:Y:S04]  /*124600*/  LDL.LU R15, [R1+0xc44] ;  /* 0x000c4400010f7983 */ /* 0x000f280000300800 */
[----:B------:R-:W4:Y:S01]  /*124610*/  LDL.LU R20, [R1+0xaec] ;  /* 0x000aec0001147983 */ /* 0x000f220000300800 */
[----:B------:R-:W-:-:S03]  /*124620*/  LOP3.LUT R7, R26, 0xffff, RZ, 0xc0, !PT ;  /* 0x0000ffff1a077812 */ /* 0x000fc600078ec0ff */
[----:B------:R-:W4:Y:S01]  /*124630*/  LDL.LU R24, [R1+0xf4] ;  /* 0x0000f40001187983 */ /* 0x000f220000300800 */
[--C-:B------:R-:W-:Y:S02]  /*124640*/  PRMT R8, R27, 0x4210, R7.reuse ;  /* 0x000042101b087816 */ /* 0x100fe40000000007 */
[----:B------:R-:W-:Y:S02]  /*124650*/  PRMT R7, R3, 0x5210, R7 ;  /* 0x0000521003077816 */ /* 0x000fe40000000007 */
[--C-:B------:R-:W-:Y:S01]  /*124660*/  PRMT R3, R29, 0x4210, R2.reuse ;  /* 0x000042101d037816 */ /* 0x100fe20000000002 */
[----:B------:R0:W-:Y:S04]  /*124670*/  STL [R1+0x348], R8 ;  /* 0x0003480801007387 */ /* 0x0001e80000100800 */
[----:B------:R1:W-:Y:S04]  /*124680*/  STL [R1+0x2e8], R7 ;  /* 0x0002e80701007387 */ /* 0x0003e80000100800 */
[----:B0-----:R-:W4:Y:S04]  /*124690*/  LDL.LU R8, [R1+0x3b0] ;  /* 0x0003b00001087983 */ /* 0x001f280000300800 */
[----:B------:R3:W-:Y:S04]  /*1246a0*/  STL [R1+0x34c], R3 ;  /* 0x00034c0301007387 */ /* 0x0007e80000100800 */
[----:B-1----:R-:W4:Y:S04]  /*1246b0*/  LDL.LU R7, [R1+0x39c] ;  /* 0x00039c0001077983 */ /* 0x002f280000300800 */
[----:B------:R-:W4:Y:S04]  /*1246c0*/  LDL.LU R9, [R1+0xae4] ;  /* 0x000ae40001097983 */ /* 0x000f280000300800 */
[----:B------:R-:W4:Y:S04]  /*1246d0*/  LDL.LU R26, [R1+0x10c] ;  /* 0x00010c00011a7983 */ /* 0x000f280000300800 */
[----:B------:R-:W4:Y:S04]  /*1246e0*/  LDL.LU R27, [R1+0xae0] ;  /* 0x000ae000011b7983 */ /* 0x000f280000300800 */
[----:B------:R-:W4:Y:S01]  /*1246f0*/  LDL.LU R29, [R1+0x110] ;  /* 0x00011000011d7983 */ /* 0x000f220000300800 */
[----:B--2---:R-:W-:-:S02]  /*124700*/  PRMT R23, R23, 0x5210, R2 ;  /* 0x0000521017177816 */ /* 0x004fc40000000002 */
[----:B------:R-:W-:-:S03]  /*124710*/  IADD3 R2, P6, PT, R17, R11, RZ ;  /* 0x0000000b11027210 */ /* 0x000fc60007fde0ff */
[----:B------:R-:W-:Y:S04]  /*124720*/  STL [R1+0x5788], R23 ;  /* 0x0057881701007387 */ /* 0x000fe80000100800 */
[----:B------:R0:W-:Y:S01]  /*124730*/  STL.64 [R1+0x5920], R10 ;  /* 0x0059200a01007387 */ /* 0x0001e20000100a00 */
[----:B---3--:R-:W-:Y:S01]  /*124740*/  IMAD.X R3, R21, 0x1, R12, P6 ;  /* 0x0000000115037824 */ /* 0x008fe200030e060c */
[----:B0-----:R-:W-:-:S04]  /*124750*/  IADD3 R10, P6, PT, R17, R13, RZ ;  /* 0x0000000d110a7210 */ /* 0x001fc80007fde0ff */
[----:B------:R0:W-:Y:S01]  /*124760*/  STL.64 [R1+0xaf0], R2 ;  /* 0x000af00201007387 */ /* 0x0001e20000100a00 */
[----:B------:R-:W-:-:S03]  /*124770*/  IMAD.X R11, R21, 0x1, R14, P6 ;  /* 0x00000001150b7824 */ /* 0x000fc600030e060e */
[----:B0-----:R-:W2:Y:S04]  /*124780*/  LDL.LU.64 R2, [R1+0x5930] ;  /* 0x0059300001027983 */ /* 0x001ea80000300a00 */
[----:B------:R-:W3:Y:S04]  /*124790*/  LDL.LU R17, [R1+0x592c] ;  /* 0x00592c0001117983 */ /* 0x000ee80000300800 */
[----:B------:R-:W-:Y:S04]  /*1247a0*/  STL.64 [R1+0x5900], R12 ;  /* 0x0059000c01007387 */ /* 0x000fe80000100a00 */
[----:B------:R4:W-:Y:S02]  /*1247b0*/  STL.64 [R1+0xad0], R10 ;  /* 0x000ad00a01007387 */ /* 0x0009e40000100a00 */
[----:B----4-:R-:W-:-:S04]  /*1247c0*/  LOP3.LUT R10, R18, 0xffff, RZ, 0xc0, !PT ;  /* 0x0000ffff120a7812 */ /* 0x010fc800078ec0ff */
[--C-:B------:R-:W-:Y:S02]  /*1247d0*/  PRMT R23, R22, 0x5210, R10.reuse ;  /* 0x0000521016177816 */ /* 0x100fe4000000000a */
[----:B------:R-:W4:Y:S01]  /*1247e0*/  LDL.LU R22, [R1+0x5928] ;  /* 0x0059280001167983 */ /* 0x000f220000300800 */
[----:B------:R-:W-:-:S05]  /*1247f0*/  PRMT R11, R16, 0x4210, R10 ;  /* 0x00004210100b7816 */ /* 0x000fca000000000a */
[----:B------:R0:W-:Y:S04]  /*124800*/  STL [R1+0x330], R11 ;  /* 0x0003300b01007387 */ /* 0x0001e80000100800 */
[----:B------:R-:W2:Y:S01]  /*124810*/  LDL.LU R21, [R1+0x370] ;  /* 0x0003700001157983 */ /* 0x000ea20000300800 */
[----:B------:R-:W-:-:S03]  /*124820*/  LOP3.LUT R10, R15, 0xffff, RZ, 0xc0, !PT ;  /* 0x0000ffff0f0a7812 */ /* 0x000fc600078ec0ff */
[----:B------:R-:W-:Y:S01]  /*124830*/  STL [R1+0x57b0], R23 ;  /* 0x0057b01701007387 */ /* 0x000fe20000100800 */
[----:B0-----:R-:W-:-:S03]  /*124840*/  LOP3.LUT R11, R19, 0xffff, RZ, 0xc0, !PT ;  /* 0x0000ffff130b7812 */ /* 0x001fc600078ec0ff */
[----:B------:R-:W2:Y:S01]  /*124850*/  LDL.LU R18, [R1+0x2738] ;  /* 0x0027380001127983 */ /* 0x000ea20000300800 */
[----:B------:R-:W-:-:S03]  /*124860*/  PRMT R15, R24, 0x5210, R11 ;  /* 0x00005210180f7816 */ /* 0x000fc6000000000b */
[----:B------:R-:W2:Y:S01]  /*124870*/  LDL.LU R16, [R1+0xb44] ;  /* 0x000b440001107983 */ /* 0x000ea20000300800 */
[----:B------:R-:W-:-:S03]  /*124880*/  PRMT R12, R20, 0x4210, R11 ;  /* 0x00004210140c7816 */ /* 0x000fc6000000000b */
[----:B------:R-:W2:Y:S04]  /*124890*/  LDL.LU R19, [R1+0x11c] ;  /* 0x00011c0001137983 */ /* 0x000ea80000300800 */
[----:B------:R-:W-:Y:S04]  /*1248a0*/  STL [R1+0x57c0], R15 ;  /* 0x0057c00f01007387 */ /* 0x000fe80000100800 */
[----:B------:R-:W-:Y:S04]  /*1248b0*/  STL [R1+0x334], R12 ;  /* 0x0003340c01007387 */ /* 0x000fe80000100800 */
[----:B------:R-:W2:Y:S01]  /*1248c0*/  LDL.LU R20, [R1+0xb40] ;  /* 0x000b400001147983 */ /* 0x000ea20000300800 */
[----:B----4-:R-:W-:-:S05]  /*1248d0*/  PRMT R11, R22, 0x4210, R10 ;  /* 0x00004210160b7816 */ /* 0x010fca000000000a */
[----:B------:R0:W-:Y:S04]  /*1248e0*/  STL [R1+0x338], R11 ;  /* 0x0003380b01007387 */ /* 0x0001e80000100800 */
[----:B------:R-:W4:Y:S01]  /*1248f0*/  LDL.LU R24, [R1+0x124] ;  /* 0x0001240001187983 */ /* 0x000f220000300800 */
[----:B---3--:R-:W-:Y:S02]  /*124900*/  PRMT R22, R17, 0x5210, R10 ;  /* 0x0000521011167816 */ /* 0x008fe4000000000a */
[----:B------:R-:W-:Y:S02]  /*124910*/  SHF.R.S32.HI R17, RZ, 0x1f, R28 ;  /* 0x0000001fff117819 */ /* 0x000fe4000001141c */
[----:B------:R-:W-:Y:S02]  /*124920*/  IADD3 R10, P6, PT, R28, R4, RZ ;  /* 0x000000041c0a7210 */ /* 0x000fe40007fde0ff */
[----:B------:R-:W-:-:S03]  /*124930*/  LOP3.LUT R8, R8, 0xffff, RZ, 0xc0, !PT ;  /* 0x0000ffff08087812 */ /* 0x000fc600078ec0ff */
[----:B0-----:R-:W-:Y:S01]  /*124940*/  IMAD.X R11, R17, 0x1, R25, P6 ;  /* 0x00000001110b7824 */ /* 0x001fe200030e0619 */
[----:B------:R-:W-:Y:S01]  /*124950*/  STL [R1+0x57b4], R22 ;  /* 0x0057b41601007387 */ /* 0x000fe20000100800 */
[----:B------:R-:W-:-:S03]  /*124960*/  LOP3.LUT R7, R7, 0xffff, RZ, 0xc0, !PT ;  /* 0x0000ffff07077812 */ /* 0x000fc600078ec0ff */
[----:B------:R0:W-:Y:S02]  /*124970*/  STL.64 [R1+0xae8], R10 ;  /* 0x000ae80a01007387 */ /* 0x0001e40000100a00 */
[--C-:B0-----:R-:W-:Y:S02]  /*124980*/  PRMT R10, R9, 0x4210, R8.reuse ;  /* 0x00004210090a7816 */ /* 0x101fe40000000008 */
[----:B------:R-:W-:Y:S02]  /*124990*/  PRMT R9, R26, 0x5210, R8 ;  /* 0x000052101a097816 */ /* 0x000fe40000000008 */
[--C-:B------:R-:W-:Y:S01]  /*1249a0*/  PRMT R8, R27, 0x4210, R7.reuse ;  /* 0x000042101b087816 */ /* 0x100fe20000000007 */
[----:B------:R2:W-:Y:S01]  /*1249b0*/  STL [R1+0x310], R10 ;  /* 0x0003100a01007387 */ /* 0x0005e20000100800 */
[----:B------:R-:W-:-:S03]  /*1249c0*/  PRMT R7, R29, 0x5210, R7 ;  /* 0x000052101d077816 */ /* 0x000fc60000000007 */
[----:B------:R0:W-:Y:S01]  /*1249d0*/  STL [R1+0x2a0], R9 ;  /* 0x0002a00901007387 */ /* 0x0001e20000100800 */
[----:B--2---:R-:W-:-:S03]  /*1249e0*/  IADD3 R10, P6, PT, R28, R3, RZ ;  /* 0x000000031c0a7210 */ /* 0x004fc60007fde0ff */
[----:B0-----:R-:W2:Y:S04]  /*1249f0*/  LDL.LU R9, [R1+0x2740] ;  /* 0x0027400001097983 */ /* 0x001ea80000300800 */
[----:B------:R0:W-:Y:S01]  /*124a00*/  STL [R1+0x314], R8 ;  /* 0x0003140801007387 */ /* 0x0001e20000100800 */
[----:B------:R-:W-:-:S03]  /*124a10*/  IMAD.X R11, R17, 0x1, R2, P6 ;  /* 0x00000001110b7824 */ /* 0x000fc600030e0602 */
[----:B0-----:R-:W3:Y:S04]  /*124a20*/  LDL.LU R8, [R1+0x2720] ;  /* 0x0027200001087983 */ /* 0x001ee80000300800 */
[----:B------:R0:W-:Y:S04]  /*124a30*/  STL [R1+0x2a4], R7 ;  /* 0x0002a40701007387 */ /* 0x0001e80000100800 */
[----:B------:R-:W3:Y:S04]  /*124a40*/  LDL.LU R23, [R1+0xb2c] ;  /* 0x000b2c0001177983 */ /* 0x000ee80000300800 */
[----:B------:R-:W3:Y:S01]  /*124a50*/  LDL.LU R26, [R1+0x12c] ;  /* 0x00012c00011a7983 */ /* 0x000ee20000300800 */
[----:B0-----:R-:W-:-:S03]  /*124a60*/  LOP3.LUT R7, R21, 0xffff, RZ, 0xc0, !PT ;  /* 0x0000ffff15077812 */ /* 0x001fc600078ec0ff */
[----:B------:R-:W3:Y:S04]  /*124a70*/  LDL.LU R29, [R1+0xb28] ;  /* 0x000b2800011d7983 */ /* 0x000ee80000300800 */
[----:B------:R0:W-:Y:S04]  /*124a80*/  STL.64 [R1+0x58f0], R2 ;  /* 0x0058f00201007387 */ /* 0x0001e80000100a00 */
[----:B------:R-:W3:Y:S04]  /*124a90*/  LDL.LU R21, [R1+0x134] ;  /* 0x0001340001157983 */ /* 0x000ee80000300800 */
[----:B------:R1:W-:Y:S01]  /*124aa0*/  STL.64 [R1+0xae0], R10 ;  /* 0x000ae00a01007387 */ /* 0x0003e20000100a00 */
[----:B0-----:R-:W-:-:S02]  /*124ab0*/  PRMT R2, R16, 0x4210, R7 ;  /* 0x0000421010027816 */ /* 0x001fc40000000007 */
[----:B------:R-:W-:Y:S02]  /*124ac0*/  PRMT R22, R19, 0x5210, R7 ;  /* 0x0000521013167816 */ /* 0x000fe40000000007 */
[----:B-1----:R-:W-:Y:S02]  /*124ad0*/  LOP3.LUT R10, R18, 0xffff, RZ, 0xc0, !PT ;  /* 0x0000ffff120a7812 */ /* 0x002fe400078ec0ff */
[----:B------:R-:W3:Y:S04]  /*124ae0*/  LDL.LU R18, [R1+0x3c0] ;  /* 0x0003c00001127983 */ /* 0x000ee80000300800 */
[----:B------:R0:W-:Y:S01]  /*124af0*/  STL [R1+0x318], R2 ;  /* 0x0003180201007387 */ /* 0x0001e20000100800 */
[----:B------:R-:W-:-:S03]  /*124b00*/  PRMT R11, R20, 0x4210, R10 ;  /* 0x00004210140b7816 */ /* 0x000fc6000000000a */
[----:B0-----:R-:W3:Y:S04]  /*124b10*/  LDL.LU R2, [R1+0x3bc] ;  /* 0x0003bc0001027983 */ /* 0x001ee80000300800 */
[----:B------:R-:W3:Y:S04]  /*124b20*/  LDL.LU R7, [R1+0x3ec] ;  /* 0x0003ec0001077983 */ /* 0x000ee80000300800 */
[----:B------:R-:W3:Y:S04]  /*124b30*/  LDL.LU R16, [R1+0x140] ;  /* 0x0001400001107983 */ /* 0x000ee80000300800 */
[----:B------:R-:W3:Y:S04]  /*124b40*/  LDL.LU R19, [R1+0x3e8] ;  /* 0x0003e80001137983 */ /* 0x000ee80000300800 */
[----:B------:R-:W3:Y:S04]  /*124b50*/  LDL.LU R3, [R1+0x148] ;  /* 0x0001480001037983 */ /* 0x000ee80000300800 */
[----:B------:R4:W-:Y:S04]  /*124b60*/  STL [R1+0x57b8], R22 ;  /* 0x0057b81601007387 */ /* 0x0009e80000100800 */
[----:B------:R-:W3:Y:S04]  /*124b70*/  LDL.LU R15, [R1+0x384] ;  /* 0x00038400010f7983 */ /* 0x000ee80000300800 */
[----:B------:R-:W-:Y:S04]  /*124b80*/  STL [R1+0x300], R11 ;  /* 0x0003000b01007387 */ /* 0x000fe80000100800 */
[----:B------:R-:W3:Y:S04]  /*124b90*/  LDL.LU R12, [R1+0x2748] ;  /* 0x00274800010c7983 */ /* 0x000ee80000300800 */
[----:B------:R-:W3:Y:S04]  /*124ba0*/  LDL.LU R13, [R1+0x2d8] ;  /* 0x0002d800010d7983 */ /* 0x000ee80000300800 */
[----:B------:R-:W3:Y:S04]  /*124bb0*/  LDL.LU R27, [R1+0x9c] ;  /* 0x00009c00011b7983 */ /* 0x000ee80000300800 */
[----:B------:R-:W3:Y:S01]  /*124bc0*/  LDL.LU R20, [R1+0x3e4] ;  /* 0x0003e40001147983 */ /* 0x000ee20000300800 */
[----:B----4-:R-:W-:-:S03]  /*124bd0*/  PRMT R22, R24, 0x5210, R10 ;  /* 0x0000521018167816 */ /* 0x010fc6000000000a */
[----:B------:R-:W4:Y:S04]  /*124be0*/  LDL.LU R24, [R1+0x13c] ;  /* 0x00013c0001187983 */ /* 0x000f280000300800 */
[----:B------:R0:W-:Y:S04]  /*124bf0*/  STL [R1+0x57bc], R22 ;  /* 0x0057bc1601007387 */ /* 0x0001e80000100800 */
[----:B0-----:R-:W4:Y:S01]  /*124c00*/  LDL.LU R22, [R1] ;  /* 0x0000000001167983 */ /* 0x001f220000300800 */
[----:B------:R-:W-:Y:S02]  /*124c10*/  IADD3 R10, P6, PT, R28, R0, RZ ;  /* 0x000000001c0a7210 */ /* 0x000fe40007fde0ff */
[----:B--2---:R-:W-:-:S02]  /*124c20*/  LOP3.LUT R9, R9, 0xffff, RZ, 0xc0, !PT ;  /* 0x0000ffff09097812 */ /* 0x004fc400078ec0ff */
[----:B---3--:R-:W-:Y:S02]  /*124c30*/  LOP3.LUT R8, R8, 0xffff, RZ, 0xc0, !PT ;  /* 0x0000ffff08087812 */ /* 0x008fe400078ec0ff */
[--C-:B------:R-:W-:Y:S02]  /*124c40*/  PRMT R23, R23, 0x4210, R9.reuse ;  /* 0x0000421017177816 */ /* 0x100fe40000000009 */
[----:B------:R-:W-:Y:S02]  /*124c50*/  PRMT R26, R26, 0x5210, R9 ;  /* 0x000052101a1a7816 */ /* 0x000fe40000000009 */
[----:B------:R-:W-:Y:S02]  /*124c60*/  PRMT R9, R29, 0x4210, R8 ;  /* 0x000042101d097816 */ /* 0x000fe40000000008 */
[----:B------:R-:W-:-:S04]  /*124c70*/  LOP3.LUT R18, R18, 0xffff, RZ, 0xc0, !PT ;  /* 0x0000ffff12127812 */ /* 0x000fc800078ec0ff */
[----:B------:R-:W-:Y:S01]  /*124c80*/  PRMT R7, R7, 0x4210, R18 ;  /* 0x0000421007077816 */ /* 0x000fe20000000012 */
[----:B----4-:R-:W-:-:S05]  /*124c90*/  IMAD.X R11, R17, 0x1, R22, P6 ;  /* 0x00000001110b7824 */ /* 0x010fca00030e0616 */
[----:B------:R0:W-:Y:S04]  /*124ca0*/  STL.64 [R1+0xb40], R10 ;  /* 0x000b400a01007387 */ /* 0x0001e80000100a00 */
[----:B0-----:R-:W2:Y:S04]  /*124cb0*/  LDL.LU.64 R10, [R1+0x5920] ;  /* 0x00592000010a7983 */ /* 0x001ea80000300a00 */
[----:B------:R0:W-:Y:S04]  /*124cc0*/  STL [R1+0x304], R23 ;  /* 0x0003041701007387 */ /* 0x0001e80000100800 */
[----:B0-----:R-:W3:Y:S04]  /*124cd0*/  LDL.LU R23, [R1+0x2750] ;  /* 0x0027500001177983 */ /* 0x001ee80000300800 */
[----:B------:R0:W-:Y:S04]  /*124ce0*/  STL [R1+0x294], R26 ;  /* 0x0002941a01007387 */ /* 0x0001e80000100800 */
[----:B0-----:R-:W4:Y:S04]  /*124cf0*/  LDL.LU R26, [R1+0x2728] ;  /* 0x00272800011a7983 */ /* 0x001f280000300800 */
[----:B------:R0:W-:Y:S04]  /*124d00*/  STL [R1+0x308], R9 ;  /* 0x0003080901007387 */ /* 0x0001e80000100800 */
[----:B------:R-:W2:Y:S01]  /*124d10*/  LDL.LU R29, [R1+0x3e0] ;  /* 0x0003e000011d7983 */ /* 0x000ea20000300800 */
[----:B0-----:R-:W-:-:S02]  /*124d20*/  PRMT R9, R21, 0x5210, R8 ;  /* 0x0000521015097816 */ /* 0x001fc40000000008 */
[----:B------:R-:W-:Y:S01]  /*124d30*/  IADD3 R8, P6, PT, R28, R5, RZ ;  /* 0x000000051c087210 */ /* 0x000fe20007fde0ff */
[----:B------:R-:W2:Y:S04]  /*124d40*/  LDL.LU R21, [R1+0x2b8] ;  /* 0x0002b80001157983 */ /* 0x000ea80000300800 */
[----:B------:R0:W-:Y:S02]  /*124d50*/  STL [R1+0x298], R9 ;  /* 0x0002980901007387 */ /* 0x0001e40000100800 */
[----:B0-----:R-:W-:-:S05]  /*124d60*/  IMAD.X R9, R17, 0x1, R6, P6 ;  /* 0x0000000111097824 */ /* 0x001fca00030e0606 */
[----:B------:R0:W-:Y:S04]  /*124d70*/  STL.64 [R1+0xb28], R8 ;  /* 0x000b280801007387 */ /* 0x0001e80000100a00 */
[----:B0-----:R-:W2:Y:S04]  /*124d80*/  LDL.LU.64 R8, [R1+0x5918] ;  /* 0x0059180001087983 */ /* 0x001ea80000300a00 */
[----:B------:R0:W-:Y:S04]  /*124d90*/  STL [R1+0x2d0], R7 ;  /* 0x0002d00701007387 */ /* 0x0001e80000100800 */
[----:B0-----:R-:W2:Y:S01]  /*124da0*/  LDL.LU R7, [R1+0x5914] ;  /* 0x0059140001077983 */ /* 0x001ea20000300800 */
[----:B------:R-:W-:-:S02]  /*124db0*/  LOP3.LUT R2, R2, 0xffff, RZ, 0xc0, !PT ;  /* 0x0000ffff02027812 */ /* 0x000fc400078ec0ff */
[----:B------:R-:W-:Y:S02]  /*124dc0*/  PRMT R16, R16, 0x5210, R18 ;  /* 0x0000521010107816 */ /* 0x000fe40000000012 */
[--C-:B------:R-:W-:Y:S01]  /*124dd0*/  PRMT R19, R19, 0x4210, R2.reuse ;  /* 0x0000421013137816 */ /* 0x100fe20000000002 */
[----:B------:R-:W3:Y:S01]  /*124de0*/  LDL.LU R18, [R1+0x5910] ;  /* 0x0059100001127983 */ /* 0x000ee20000300800 */
[----:B------:R-:W-:-:S03]  /*124df0*/  PRMT R3, R3, 0x5210, R2 ;  /* 0x0000521003037816 */ /* 0x000fc60000000002 */
[----:B------:R0:W-:Y:S04]  /*124e00*/  STL [R1+0x280], R16 ;  /* 0x0002801001007387 */ /* 0x0001e80000100800 */
[----:B0-----:R-:W3:Y:S04]  /*124e10*/  LDL.LU R16, [R1+0x590c] ;  /* 0x00590c0001107983 */ /* 0x001ee80000300800 */
[----:B------:R0:W-:Y:S04]  /*124e20*/  STL [R1+0x2d4], R19 ;  /* 0x0002d41301007387 */ /* 0x0001e80000100800 */
[----:B0-----:R-:W3:Y:S04]  /*124e30*/  LDL.LU R19, [R1+0x5908] ;  /* 0x0059080001137983 */ /* 0x001ee80000300800 */
[----:B------:R0:W-:Y:S01]  /*124e40*/  STL [R1+0x284], R3 ;  /* 0x0002840301007387 */ /* 0x0001e20000100800 */
[----:B--2---:R-:W-:-:S03]  /*124e50*/  IADD3 R2, P6, PT, R28, R7, RZ ;  /* 0x000000071c027210 */ /* 0x004fc60007fde0ff */
[----:B------:R-:W-:Y:S02]  /*124e60*/  STL [R1+0x58e0], R7 ;  /* 0x0058e00701007387 */ /* 0x000fe40000100800 */
[----:B0-----:R-:W-:-:S05]  /*124e70*/  IMAD.X R3, R17, 0x1, R8, P6 ;  /* 0x0000000111037824 */ /* 0x001fca00030e0608 */
[----:B------:R0:W-:Y:S02]  /*124e80*/  STL.64 [R1+0xb68], R2 ;  /* 0x000b680201007387 */ /* 0x0001e40000100a00 */
[----:B0-----:R-:W-:Y:S02]  /*124e90*/  LOP3.LUT R2, R15, 0xffff, RZ, 0xc0, !PT ;  /* 0x0000ffff0f027812 */ /* 0x001fe400078ec0ff */
[----:B------:R-:W-:Y:S02]  /*124ea0*/  LOP3.LUT R3, R12, 0xffff, RZ, 0xc0, !PT ;  /* 0x0000ffff0c037812 */ /* 0x000fe400078ec0ff */
[--C-:B------:R-:W-:Y:S02]  /*124eb0*/  PRMT R7, R13, 0x4210, R2.reuse ;  /* 0x000042100d077816 */ /* 0x100fe40000000002 */
[----:B------:R-:W-:Y:S02]  /*124ec0*/  PRMT R15, R27, 0x5210, R2 ;  /* 0x000052101b0f7816 */ /* 0x000fe40000000002 */
[----:B------:R-:W2:Y:S01]  /*124ed0*/  LDL.LU R2, [R1+0x3cc] ;  /* 0x0003cc0001027983 */ /* 0x000ea20000300800 */
[----:B------:R-:W-:-:S03]  /*124ee0*/  IADD3 R12, P6, PT, R28, R9, RZ ;  /* 0x000000091c0c7210 */ /* 0x000fc60007fde0ff */
[----:B------:R0:W-:Y:S04]  /*124ef0*/  STL [R1+0x2d8], R7 ;  /* 0x0002d80701007387 */ /* 0x0001e80000100800 */
[----:B------:R-:W2:Y:S01]  /*124f00*/  LDL.LU R27, [R1+0x3ac] ;  /* 0x0003ac00011b7983 */ /* 0x000ea20000300800 */
[----:B------:R-:W-:-:S03]  /*124f10*/  IMAD.X R13, R17, 0x1, R10, P6 ;  /* 0x00000001110d7824 */ /* 0x000fc600030e060a */
[----:B------:R1:W-:Y:S01]  /*124f20*/  STL [R1+0x57dc], R15 ;  /* 0x0057dc0f01007387 */ /* 0x0003e20000100800 */
[----:B0-----:R-:W-:-:S03]  /*124f30*/  PRMT R7, R20, 0x4210, R3 ;  /* 0x0000421014077816 */ /* 0x001fc60000000003 */
[----:B------:R-:W2:Y:S01]  /*124f40*/  LDL.LU R20, [R1+0x3d0] ;  /* 0x0003d00001147983 */ /* 0x000ea20000300800 */
[----:B-1----:R-:W-:-:S03]  /*124f50*/  PRMT R15, R24, 0x5210, R3 ;  /* 0x00005210180f7816 */ /* 0x002fc60000000003 */
[----:B------:R-:W-:Y:S04]  /*124f60*/  STL [R1+0x2b0], R7 ;  /* 0x0002b00701007387 */ /* 0x000fe80000100800 */
[----:B------:R-:W2:Y:S04]  /*124f70*/  LDL.LU R24, [R1+0x394] ;  /* 0x0003940001187983 */ /* 0x000ea80000300800 */
[----:B------:R-:W-:Y:S04]  /*124f80*/  STL [R1+0x57f8], R15 ;  /* 0x0057f80f01007387 */ /* 0x000fe80000100800 */
[----:B------:R-:W-:Y:S04]  /*124f90*/  STL.64 [R1+0x58e8], R8 ;  /* 0x0058e80801007387 */ /* 0x000fe80000100a00 */
[----:B------:R0:W-:Y:S04]  /*124fa0*/  STL.64 [R1+0xb60], R12 ;  /* 0x000b600c01007387 */ /* 0x0001e80000100a00 */
[----:B0-----:R-:W2:Y:S01]  /*124fb0*/  LDL.LU.64 R12, [R1+0x5900] ;  /* 0x00590000010c7983 */ /* 0x001ea20000300a00 */
[----:B---3--:R-:W-:-:S02]  /*124fc0*/  LOP3.LUT R7, R23, 0xffff, RZ, 0xc0, !PT ;  /* 0x0000ffff17077812 */ /* 0x008fc400078ec0ff */
[----:B----4-:R-:W-:Y:S02]  /*124fd0*/  LOP3.LUT R3, R26, 0xffff, RZ, 0xc0, !PT ;  /* 0x0000ffff1a037812 */ /* 0x010fe400078ec0ff */
[----:B------:R-:W-:Y:S01]  /*124fe0*/  PRMT R8, R29, 0x4210, R7 ;  /* 0x000042101d087816 */ /* 0x000fe20000000007 */
[----:B------:R-:W3:Y:S01]  /*124ff0*/  LDL.LU R26, [R1+0x118] ;  /* 0x00011800011a7983 */ /* 0x000ee20000300800 */
[----:B------:R-:W-:-:S03]  /*125000*/  PRMT R15, R21, 0x4210, R3 ;  /* 0x00004210150f7816 */ /* 0x000fc60000000003 */
[----:B------:R0:W-:Y:S01]  /*125010*/  STL [R1+0x2b4], R8 ;  /* 0x0002b40801007387 */ /* 0x0001e20000100800 */
[----:B------:R-:W-:Y:S02]  /*125020*/  PRMT R19, R19, 0x5210, R3 ;  /* 0x0000521013137816 */ /* 0x000fe40000000003 */
[----:B------:R-:W-:Y:S01]  /*125030*/  PRMT R16, R16, 0x5210, R7 ;  /* 0x0000521010107816 */ /* 0x000fe20000000007 */
[----:B------:R-:W-:Y:S04]  /*125040*/  STL [R1+0x5808], R15 ;  /* 0x0058080f01007387 */ /* 0x000fe80000100800 */
[----:B------:R-:W4:Y:S01]  /*125050*/  LDL.LU R3, [R1+0x120] ;  /* 0x0001200001037983 */ /* 0x000f220000300800 */
[----:B0-----:R-:W-:-:S03]  /*125060*/  IADD3 R8, P6, PT, R28, R11, RZ ;  /* 0x0000000b1c087210 */ /* 0x001fc60007fde0ff */
[----:B------:R-:W3:Y:S04]  /*125070*/  LDL.LU R23, [R1+0x2764] ;  /* 0x0027640001177983 */ /* 0x000ee80000300800 */
[----:B------:R-:W3:Y:S04]  /*125080*/  LDL.LU R21, [R1+0x2760] ;  /* 0x0027600001157983 */ /* 0x000ee80000300800 */
[----:B------:R-:W3:Y:S04]  /*125090*/  LDL.LU R29, [R1+0x398] ;  /* 0x00039800011d7983 */ /* 0x000ee80000300800 */
[----:B------:R-:W-:Y:S04]  /*1250a0*/  STL [R1+0x57e4], R19 ;  /* 0x0057e41301007387 */ /* 0x000fe80000100800 */
[----:B------:R-:W-:Y:S04]  /*1250b0*/  STL [R1+0x57e0], R16 ;  /* 0x0057e01001007387 */ /* 0x000fe80000100800 */
[----:B------:R-:W-:Y:S01]  /*1250c0*/  STL.64 [R1+0x58d8], R10 ;  /* 0x0058d80a01007387 */ /* 0x000fe20000100a00 */
[----:B--2---:R-:W-:-:S05]  /*1250d0*/  IMAD.X R9, R17, 0x1, R12, P6 ;  /* 0x0000000111097824 */ /* 0x004fca00030e060c */
[----:B------:R0:W-:Y:S02]  /*1250e0*/  STL.64 [R1+0xb88], R8 ;  /* 0x000b880801007387 */ /* 0x0001e40000100a00 */
[----:B0-----:R-:W-:Y:S02]  /*1250f0*/  IADD3 R8, P6, PT, R28, R13, RZ ;  /* 0x0000000d1c087210 */ /* 0x001fe40007fde0ff */
[----:B------:R-:W2:Y:S03]  /*125100*/  LDL.LU R28, [R1+0x114] ;  /* 0x00011400011c7983 */ /* 0x000ea60000300800 */
[----:B------:R-:W-:Y:S02]  /*125110*/  IMAD.X R9, R17, 0x1, R14, P6 ;  /* 0x0000000111097824 */ /* 0x000fe400030e060e */
[----:B------:R-:W2:Y:S01]  /*125120*/  LDL.LU R17, [R1+0x58fc] ;  /* 0x0058fc0001117983 */ /* 0x000ea20000300800 */
[----:B------:R-:W-:-:S03]  /*125130*/  LOP3.LUT R2, R2, 0xffff, RZ, 0xc0, !PT ;  /* 0x0000ffff02027812 */ /* 0x000fc600078ec0ff */
[----:B------:R-:W3:Y:S01]  /*125140*/  LDL.LU R11, [R1+0x38c] ;  /* 0x00038c00010b7983 */ /* 0x000ee20000300800 */
[----:B------:R-:W-:-:S03]  /*125150*/  PRMT R7, R18, 0x5210, R2 ;  /* 0x0000521012077816 */ /* 0x000fc60000000002 */
[----:B------:R0:W-:Y:S01]  /*125160*/  STL.64 [R1+0xb70], R8 ;  /* 0x000b700801007387 */ /* 0x0001e20000100a00 */
[----:B------:R-:W-:-:S03]  /*125170*/  PRMT R16, R27, 0x4210, R2 ;  /* 0x000042101b107816 */ /* 0x000fc60000000002 */
[----:B------:R-:W3:Y:S01]  /*125180*/  LDL.LU R27, [R1+0x138] ;  /* 0x00013800011b7983 */ /* 0x000ee20000300800 */
[----:B------:R-:W-:-:S03]  /*125190*/  LOP3.LUT R2, R24, 0xffff, RZ, 0xc0, !PT ;  /* 0x0000ffff18027812 */ /* 0x000fc600078ec0ff */
[----:B------:R-:W3:Y:S01]  /*1251a0*/  LDL.LU R18, [R1+0x58f8] ;  /* 0x0058f80001127983 */ /* 0x000ee20000300800 */
[----:B0-----:R-:W-:-:S03]  /*1251b0*/  LOP3.LUT R8, R20, 0xffff, RZ, 0xc0, !PT ;  /* 0x0000ffff14087812 */ /* 0x001fc600078ec0ff */
[----:B------:R0:W-:Y:S04]  /*1251c0*/  STL [R1+0x100], R7 ;  /* 0x0001000701007387 */ /* 0x0001e80000100800 */
[----:B0-----:R-:W4:Y:S04]  /*1251d0*/  LDL.LU R7, [R1+0x273c] ;  /* 0x00273c0001077983 */ /* 0x001f280000300800 */
[----:B------:R-:W4:Y:S04]  /*1251e0*/  LDL.LU R19, [R1+0x3d8] ;  /* 0x0003d80001137983 */ /* 0x000f280000300800 */
[----:B------:R-:W4:Y:S04]  /*1251f0*/  LDL.LU R24, [R1+0x390] ;  /* 0x0003900001187983 */ /* 0x000f280000300800 */
[----:B------:R-:W4:Y:S01]  /*125200*/  LDL.LU R20, [R1+0x14c] ;  /* 0x00014c0001147983 */ /* 0x000f220000300800 */
[----:B--2---:R-:W-:-:S05]  /*125210*/  PRMT R17, R17, 0x4210, R8 ;  /* 0x0000421011117816 */ /* 0x004fca0000000008 */
[----:B------:R0:W-:Y:S04]  /*125220*/  STL.64 [R1+0x5860], R16 ;  /* 0x0058601001007387 */ /* 0x0001e80000100a00 */
[----:B0-----:R-:W2:Y:S01]  /*125230*/  LDL.LU R16, [R1+0xbc] ;  /* 0x0000bc0001107983 */ /* 0x001ea20000300800 */
[----:B---3--:R-:W-:Y:S02]  /*125240*/  PRMT R9, R26, 0x5210, R8 ;  /* 0x000052101a097816 */ /* 0x008fe40000000008 */
[--C-:B------:R-:W-:Y:S01]  /*125250*/  PRMT R18, R18, 0x4210, R2.reuse ;  /* 0x0000421012127816 */ /* 0x100fe20000000002 */
[----:B------:R-:W3:Y:S04]  /*125260*/  LDL.LU R8, [R1+0x374] ;  /* 0x0003740001087983 */ /* 0x000ee80000300800 */
[----:B------:R4:W-:Y:S04]  /*125270*/  STL [R1+0x104], R9 ;  /* 0x0001040901007387 */ /* 0x0009e80000100800 */
[----:B------:R-:W3:Y:S04]  /*125280*/  LDL.LU R26, [R1+0xfc] ;  /* 0x0000fc00011a7983 */ /* 0x000ee80000300800 */
[----:B------:R2:W-:Y:S01]  /*125290*/  STL [R1+0x58d0], R18 ;  /* 0x0058d01201007387 */ /* 0x0005e20000100800 */
[----:B----4-:R-:W-:-:S05]  /*1252a0*/  PRMT R9, R3, 0x5210, R2 ;  /* 0x0000521003097816 */ /* 0x010fca0000000002 */
[----:B------:R-:W-:Y:S01]  /*1252b0*/  STL [R1+0x108], R9 ;  /* 0x0001080901007387 */ /* 0x000fe20000100800 */
[----:B--2---:R-:W-:Y:S02]  /*1252c0*/  SHF.R.S32.HI R18, RZ, 0x1f, R16 ;  /* 0x0000001fff127819 */ /* 0x004fe40000011410 */
[----:B------:R-:W-:-:S05]  /*1252d0*/  IADD3 R2, P6, PT, R16, R4, RZ ;  /* 0x0000000410027210 */ /* 0x000fca0007fde0ff */
[----:B------:R-:W-:-:S05]  /*1252e0*/  IMAD.X R3, R18, 0x1, R25, P6 ;  /* 0x0000000112037824 */ /* 0x000fca00030e0619 */
[----:B------:R0:W-:Y:S04]  /*1252f0*/  STL.64 [R1+0xb80], R2 ;  /* 0x000b800201007387 */ /* 0x0001e80000100a00 */
[----:B0-----:R-:W2:Y:S01]  /*125300*/  LDL.LU.64 R2, [R1+0x58f0] ;  /* 0x0058f00001027983 */ /* 0x001ea20000300a00 */
[----:B------:R-:W-:Y:S02]  /*125310*/  LOP3.LUT R9, R23, 0xffff, RZ, 0xc0, !PT ;  /* 0x0000ffff17097812 */ /* 0x000fe400078ec0ff */
[----:B------:R-:W-:Y:S02]  /*125320*/  LOP3.LUT R10, R21, 0xffff, RZ, 0xc0, !PT ;  /* 0x0000ffff150a7812 */ /* 0x000fe400078ec0ff */
[----:B------:R-:W-:Y:S01]  /*125330*/  PRMT R17, R29, 0x4210, R9 ;  /* 0x000042101d117816 */ /* 0x000fe20000000009 */
[----:B------:R-:W4:Y:S04]  /*125340*/  LDL.LU R21, [R1+0x584] ;  /* 0x0005840001157983 */ /* 0x000f280000300800 */
[----:B------:R-:W3:Y:S04]  /*125350*/  LDL.LU R15, [R1+0x3b4] ;  /* 0x0003b400010f7983 */ /* 0x000ee80000300800 */
[----:B------:R-:W3:Y:S04]  /*125360*/  LDL.LU R29, [R1+0x378] ;  /* 0x00037800011d7983 */ /* 0x000ee80000300800 */
[----:B------:R0:W-:Y:S01]  /*125370*/  STL [R1+0x130], R17 ;  /* 0x0001301101007387 */ /* 0x0001e20000100800 */
[----:B------:R-:W-:-:S02]  /*125380*/  PRMT R11, R11, 0x4210, R10 ;  /* 0x000042100b0b7816 */ /* 0x000fc4000000000a */
[----:B0-----:R-:W-:Y:S02]  /*125390*/  PRMT R17, R28, 0x5210, R9 ;  /* 0x000052101c117816 */ /* 0x001fe40000000009 */
[----:B------:R-:W3:Y:S04]  /*1253a0*/  LDL.LU R9, [R1+0x15c] ;  /* 0x00015c0001097983 */ /* 0x000ee80000300800 */
[----:B------:R-:W3:Y:S04]  /*1253b0*/  LDL.LU R23, [R1+0x35c] ;  /* 0x00035c0001177983 */ /* 0x000ee80000300800 */
[----:B------:R0:W-:Y:S04]  /*1253c0*/  STL [R1+0xf0], R17 ;  /* 0x0000f01101007387 */ /* 0x0001e80000100800 */
[----:B------:R-:W3:Y:S01]  /*1253d0*/  LDL.LU R28, [R1+0x158] ;  /* 0x00015800011c7983 */ /* 0x000ee20000300800 */
[----:B0-----:R-:W-:-:S03]  /*1253e0*/  PRMT R17, R27, 0x5210, R10 ;  /* 0x000052101b117816 */ /* 0x001fc6000000000a */
[----:B------:R0:W-:Y:S01]  /*1253f0*/  STL [R1+0x134], R11 ;  /* 0x0001340b01007387 */ /* 0x0001e20000100800 */
[----:B------:R-:W-:-:S03]  /*125400*/  LOP3.LUT R7, R7, 0xffff, RZ, 0xc0, !PT ;  /* 0x0000ffff07077812 */ /* 0x000fc600078ec0ff */
[----:B------:R-:W-:Y:S04]  /*125410*/  STL [R1+0xf4], R17 ;  /* 0x0000f41101007387 */ /* 0x000fe80000100800 */
[----:B------:R-:W4:Y:S01]  /*125420*/  LDL.LU R27, [R1+0x2770] ;  /* 0x00277000011b7983 */ /* 0x000f220000300800 */
[----:B--2---:R-:W-:-:S03]  /*125430*/  IADD3 R10, P6, PT, R16, R3, RZ ;  /* 0x00000003100a7210 */ /* 0x004fc60007fde0ff */
[----:B------:R1:W-:Y:S02]  /*125440*/  STL.64 [R1+0x58c0], R2 ;  /* 0x0058c00201007387 */ /* 0x0003e40000100a00 */
[----:B0-----:R-:W-:-:S05]  /*125450*/  IMAD.X R11, R18, 0x1, R2, P6 ;  /* 0x00000001120b7824 */ /* 0x001fca00030e0602 */
[----:B------:R0:W-:Y:S01]  /*125460*/  STL.64 [R1+0xb78], R10 ;  /* 0x000b780a01007387 */ /* 0x0001e20000100a00 */
[--C-:B-1----:R-:W-:Y:S02]  /*125470*/  PRMT R3, R20, 0x5210, R7.reuse ;  /* 0x0000521014037816 */ /* 0x102fe40000000007 */
[----:B0-----:R-:W-:Y:S02]  /*125480*/  PRMT R10, R24, 0x4210, R7 ;  /* 0x00004210180a7816 */ /* 0x001fe40000000007 */
[----:B------:R-:W2:Y:S04]  /*125490*/  LDL.LU R24, [R1+0x276c] ;  /* 0x00276c0001187983 */ /* 0x000ea80000300800 */
[----:B------:R0:W-:Y:S04]  /*1254a0*/  STL [R1+0x138], R10 ;  /* 0x0001380a01007387 */ /* 0x0001e80000100800 */
[----:B------:R-:W2:Y:S01]  /*1254b0*/  LDL.LU R7, [R1+0x33c] ;  /* 0x00033c0001077983 */ /* 0x000ea20000300800 */
[----:B------:R-:W-:-:S03]  /*1254c0*/  LOP3.LUT R2, R19, 0xffff, RZ, 0xc0, !PT ;  /* 0x0000ffff13027812 */ /* 0x000fc600078ec0ff */
[----:B0-----:R-:W2:Y:S04]  /*1254d0*/  LDL.LU R10, [R1+0xe8] ;  /* 0x0000e800010a7983 */ /* 0x001ea80000300800 */
[----:B------:R3:W-:Y:S04]  /*1254e0*/  STL [R1+0xf8], R3 ;  /* 0x0000f80301007387 */ /* 0x0007e80000100800 */
[----:B------:R-:W2:Y:S04]  /*1254f0*/  LDL.LU R20, [R1+0x2dc] ;  /* 0x0002dc0001147983 */ /* 0x000ea80000300800 */
[----:B------:R-:W2:Y:S01]  /*125500*/  LDL.LU R11, [R1+0xa0] ;  /* 0x0000a000010b7983 */ /* 0x000ea20000300800 */
[----:B---3--:R-:W-:-:S02]  /*125510*/  PRMT R3, R8, 0x4210, R2 ;  /* 0x0000421008037816 */ /* 0x008fc40000000002 */
[----:B------:R-:W-:Y:S02]  /*125520*/  PRMT R8, R26, 0x5210, R2 ;  /* 0x000052101a087816 */ /* 0x000fe40000000002 */
[----:B------:R-:W-:Y:S01]  /*125530*/  IADD3 R2, P6, PT, R16, R0, RZ ;  /* 0x0000000010027210 */ /* 0x000fe20007fde0ff */
[----:B------:R0:W-:Y:S04]  /*125540*/  STL [R1+0x120], R3 ;  /* 0x0001200301007387 */ /* 0x0001e80000100800 */
[----:B------:R4:W-:Y:S01]  /*125550*/  STL [R1+0xd0], R8 ;  /* 0x0000d00801007387 */ /* 0x0009e20000100800 */
[----:B0-----:R-:W-:Y:S01]  /*125560*/  IMAD.X R3, R18, 0x1, R22, P6 ;  /* 0x0000000112037824 */ /* 0x001fe200030e0616 */
[----:B----4-:R-:W-:-:S04]  /*125570*/  LOP3.LUT R8, R21, 0xffff, RZ, 0xc0, !PT ;  /* 0x0000ffff15087812 */ /* 0x010fc800078ec0ff */
[----:B------:R0:W-:Y:S01]  /*125580*/  STL.64 [R1+0xba0], R2 ;  /* 0x000ba00201007387 */ /* 0x0001e20000100a00 */
[----:B------:R-:W-:-:S03]  /*125590*/  PRMT R9, R9, 0x5210, R8 ;  /* 0x0000521009097816 */ /* 0x000fc60000000008 */
[----:B0-----:R-:W3:Y:S01]  /*1255a0*/  LDL.LU R3, [R1+0x274c] ;  /* 0x00274c0001037983 */ /* 0x001ee20000300800 */
[----:B------:R-:W-:Y:S02]  /*1255b0*/  LOP3.LUT R2, R15, 0xffff, RZ, 0xc0, !PT ;  /* 0x0000ffff0f027812 */ /* 0x000fe400078ec0ff */
[----:B------:R-:W-:Y:S01]  /*1255c0*/  PRMT R15, R29, 0x4210, R8 ;  /* 0x000042101d0f7816 */ /* 0x000fe20000000008 */
[----:B------:R-:W4:Y:S01]  /*1255d0*/  LDL.LU R17, [R1+0x880] ;  /* 0x0008800001117983 */ /* 0x000f220000300800 */
[----:B------:R-:W-:-:S03]  /*1255e0*/  PRMT R8, R23, 0x4210, R2 ;  /* 0x0000421017087816 */ /* 0x000fc60000000002 */
[----:B------:R-:W3:Y:S04]  /*1255f0*/  LDL.LU R19, [R1+0x30c] ;  /* 0x00030c0001137983 */ /* 0x000ee80000300800 */
[----:B------:R-:W3:Y:S04]  /*125600*/  LDL.LU R26, [R1+0x164] ;  /* 0x00016400011a7983 */ /* 0x000ee80000300800 */
[----:B------:R-:W3:Y:S04]  /*125610*/  LDL.LU R21, [R1+0x2bc] ;  /* 0x0002bc0001157983 */ /* 0x000ee80000300800 */
[----:B------:R-:W3:Y:S04]  /*125620*/  LDL.LU R29, [R1+0x160] ;  /* 0x00016000011d7983 */ /* 0x000ee80000300800 */
[----:B------:R-:W-:Y:S01]  /*125630*/  STL [R1+0x124], R15 ;  /* 0x0001240f01007387 */ /* 0x000fe20000100800 */
[----:B------:R-:W-:-:S03]  /*125640*/  PRMT R2, R28, 0x5210, R2 ;  /* 0x000052101c027816 */ /* 0x000fc60000000002 */
[----:B------:R-:W-:Y:S04]  /*125650*/  STL [R1+0xd4], R9 ;  /* 0x0000d40901007387 */ /* 0x000fe80000100800 */
[----:B------:R-:W3:Y:S04]  /*125660*/  LDL.LU R23, [R1+0x960] ;  /* 0x0009600001177983 */ /* 0x000ee80000300800 */
[----:B------:R0:W-:Y:S04]  /*125670*/  STL [R1+0x128], R8 ;  /* 0x0001280801007387 */ /* 0x0001e80000100800 */
[----:B------:R-:W3:Y:S01]  /*125680*/  LDL.LU R28, [R1+0x3c8] ;  /* 0x0003c800011c7983 */ /* 0x000ee20000300800 */
[----:B0-----:R-:W-:-:S03]  /*125690*/  IADD3 R8, P6, PT, R16, R5, RZ ;  /* 0x0000000510087210 */ /* 0x001fc60007fde0ff */
[----:B------:R-:W-:Y:S02]  /*1256a0*/  STL [R1+0xd8], R2 ;  /* 0x0000d80201007387 */ /* 0x000fe40000100800 */
[----:B------:R-:W-:Y:S02]  /*1256b0*/  IMAD.X R9, R18, 0x1, R6, P6 ;  /* 0x0000000112097824 */ /* 0x000fe400030e0606 */
[----:B------:R0:W-:Y:S04]  /*1256c0*/  STL.64 [R1+0x58c8], R4 ;  /* 0x0058c80401007387 */ /* 0x0001e80000100a00 */
[----:B------:R1:W-:Y:S01]  /*1256d0*/  STL.64 [R1+0xb98], R8 ;  /* 0x000b980801007387 */ /* 0x0003e20000100a00 */
[----:B0-----:R-:W-:-:S03]  /*1256e0*/  LOP3.LUT R4, R27, 0xffff, RZ, 0xc0, !PT ;  /* 0x0000ffff1b047812 */ /* 0x001fc600078ec0ff */
[----:B-1----:R-:W3:Y:S04]  /*1256f0*/  LDL.LU.64 R8, [R1+0x58e8] ;  /* 0x0058e80001087983 */ /* 0x002ee80000300a00 */
[----:B------:R-:W3:Y:S04]  /*125700*/  LDL.LU R5, [R1+0x29c] ;  /* 0x00029c0001057983 */ /* 0x000ee80000300800 */
[----:B------:R-:W3:Y:S04]  /*125710*/  LDL.LU R15, [R1+0xc0] ;  /* 0x0000c000010f7983 */ /* 0x000ee80000300800 */
[----:B------:R-:W3:Y:S01]  /*125720*/  LDL.LU R27, [R1+0x26c] ;  /* 0x00026c00011b7983 */ /* 0x000ee20000300800 */
[----:B--2---:R-:W-:-:S03]  /*125730*/  LOP3.LUT R2, R24, 0xffff, RZ, 0xc0, !PT ;  /* 0x0000ffff18027812 */ /* 0x004fc600078ec0ff */
[----:B------:R-:W2:Y:S01]  /*125740*/  LDL.LU R24, [R1+0xc4] ;  /* 0x0000c40001187983 */ /* 0x000ea20000300800 */
[----:B------:R-:W-:-:S05]  /*125750*/  PRMT R7, R7, 0x4210, R4 ;  /* 0x0000421007077816 */ /* 0x000fca0000000004 */
[----:B------:R0:W-:Y:S04]  /*125760*/  STL [R1+0x110], R7 ;  /* 0x0001100701007387 */ /* 0x0001e80000100800 */
[----:B0-----:R-:W2:Y:S01]  /*125770*/  LDL.LU R7, [R1+0x58e0] ;  /* 0x0058e00001077983 */ /* 0x001ea20000300800 */
[----:B------:R-:W-:Y:S02]  /*125780*/  PRMT R10, R10, 0x5210, R4 ;  /* 0x000052100a0a7816 */ /* 0x000fe40000000004 */
[--C-:B------:R-:W-:Y:S02]  /*125790*/  PRMT R4, R20, 0x4210, R2.reuse ;  /* 0x0000421014047816 */ /* 0x100fe40000000002 */
[----:B------:R-:W3:Y:S04]  /*1257a0*/  LDL.LU R20, [R1+0xcc] ;  /* 0x0000cc0001147983 */ /* 0x000ee80000300800 */
[----:B------:R2:W-:Y:S01]  /*1257b0*/  STL [R1+0xb0], R10 ;  /* 0x0000b00a01007387 */ /* 0x0005e20000100800 */
[----:B------:R-:W-:-:S03]  /*1257c0*/  PRMT R2, R11, 0x5210, R2 ;  /* 0x000052100b027816 */ /* 0x000fc60000000002 */
[----:B------:R-:W-:Y:S01]  /*1257d0*/  STL [R1+0x114], R4 ;  /* 0x0001140401007387 */ /* 0x000fe20000100800 */
[----:B--2---:R-:W-:-:S03]  /*1257e0*/  IADD3 R10, P6, PT, R16, R7, RZ ;  /* 0x00000007100a7210 */ /* 0x004fc60007fde0ff */
[----:B------:R-:W-:Y:S02]  /*1257f0*/  STL.64 [R1+0x58b0], R6 ;  /* 0x0058b00601007387 */ /* 0x000fe40000100a00 */
[----:B---3--:R-:W-:Y:S02]  /*125800*/  IMAD.X R11, R18, 0x1, R8, P6 ;  /* 0x00000001120b7824 */ /* 0x008fe400030e0608 */
[----:B------:R-:W-:Y:S04]  /*125810*/  STL [R1+0xb4], R2 ;  /* 0x0000b40201007387 */ /* 0x000fe80000100800 */
[----:B------:R0:W-:Y:S04]  /*125820*/  STL.64 [R1+0xbc0], R10 ;  /* 0x000bc00a01007387 */ /* 0x0001e80000100a00 */
[----:B0-----:R-:W2:Y:S01]  /*125830*/  LDL.LU.64 R10, [R1+0x58d8] ;  /* 0x0058d800010a7983 */ /* 0x001ea20000300a00 */
[----:B------:R-:W-:-:S04]  /*125840*/  LOP3.LUT R3, R3, 0xffff, RZ, 0xc0, !PT ;  /* 0x0000ffff03037812 */ /* 0x000fc800078ec0ff */
[--C-:B------:R-:W-:Y:S02]  /*125850*/  PRMT R6, R19, 0x4210, R3.reuse ;  /* 0x0000421013067816 */ /* 0x100fe40000000003 */
[----:B------:R-:W-:Y:S02]  /*125860*/  PRMT R4, R26, 0x5210, R3 ;  /* 0x000052101a047816 */ /* 0x000fe40000000003 */
[----:B----4-:R-:W-:Y:S02]  /*125870*/  LOP3.LUT R2, R17, 0xffff, RZ, 0xc0, !PT ;  /* 0x0000ffff11027812 */ /* 0x010fe400078ec0ff */
[----:B------:R-:W3:Y:S02]  /*125880*/  LDL.LU R17, [R1+0x2788] ;  /* 0x0027880001117983 */ /* 0x000ee40000300800 */
[--C-:B------:R-:W-:Y:S02]  /*125890*/  PRMT R3, R21, 0x4210, R2.reuse ;  /* 0x0000421015037816 */ /* 0x100fe40000000002 */
[----:B------:R-:W-:Y:S04]  /*1258a0*/  STL [R1+0x118], R6 ;  /* 0x0001180601007387 */ /* 0x000fe80000100800 */
[----:B------:R0:W-:Y:S04]  /*1258b0*/  STL [R1+0xb8], R4 ;  /* 0x0000b80401007387 */ /* 0x0001e80000100800 */
[----:B------:R-:W4:Y:S04]  /*1258c0*/  LDL.LU R26, [R1+0x27c] ;  /* 0x00027c00011a7983 */ /* 0x000f280000300800 */
[----:B------:R-:W3:Y:S01]  /*1258d0*/  LDL.LU R21, [R1+0x168] ;  /* 0x0001680001157983 */ /* 0x000ee20000300800 */
[----:B0-----:R-:W-:-:S02]  /*1258e0*/  PRMT R4, R29, 0x5210, R2 ;  /* 0x000052101d047816 */ /* 0x001fc40000000002 */
[----:B------:R-:W-:Y:S01]  /*1258f0*/  IADD3 R2, P6, PT, R16, R9, RZ ;  /* 0x0000000910027210 */ /* 0x000fe20007fde0ff */
[----:B------:R-:W-:Y:S04]  /*125900*/  STL [R1+0xe0], R3 ;  /* 0x0000e00301007387 */ /* 0x000fe80000100800 */
[----:B------:R-:W3:Y:S04]  /*125910*/  LDL.LU R29, [R1+0x278c] ;  /* 0x00278c00011d7983 */ /* 0x000ee80000300800 */
[----:B------:R0:W-:Y:S02]  /*125920*/  STL [R1+0xa0], R4 ;  /* 0x0000a00401007387 */ /* 0x0001e40000100800 */
[----:B0-----:R-:W-:-:S04]  /*125930*/  LOP3.LUT R4, R23, 0xffff, RZ, 0xc0, !PT ;  /* 0x0000ffff17047812 */ /* 0x001fc800078ec0ff */
[--C-:B------:R-:W-:Y:S02]  /*125940*/  PRMT R6, R5, 0x4210, R4.reuse ;  /* 0x0000421005067816 */ /* 0x100fe40000000004 */
[----:B------:R-:W-:Y:S01]  /*125950*/  PRMT R5, R15, 0x5210, R4 ;  /* 0x000052100f057816 */ /* 0x000fe20000000004 */
[----:B--2---:R-:W-:-:S05]  /*125960*/  IMAD.X R3, R18, 0x1, R10, P6 ;  /* 0x0000000112037824 */ /* 0x004fca00030e060a */
[----:B------:R0:W-:Y:S02]  /*125970*/  STL.64 [R1+0xbf0], R2 ;  /* 0x000bf00201007387 */ /* 0x0001e40000100a00 */
[----:B0-----:R-:W-:Y:S02]  /*125980*/  LOP3.LUT R3, R28, 0xffff, RZ, 0xc0, !PT ;  /* 0x0000ffff1c037812 */ /* 0x001fe400078ec0ff */
[----:B------:R-:W2:Y:S02]  /*125990*/  LDL.LU R2, [R1+0x275c] ;  /* 0x00275c0001027983 */ /* 0x000ea40000300800 */
[--C-:B------:R-:W-:Y:S02]  /*1259a0*/  PRMT R4, R27, 0x4210, R3.reuse ;  /* 0x000042101b047816 */ /* 0x100fe40000000003 */
[----:B------:R-:W2:Y:S04]  /*1259b0*/  LDL.LU R19, [R1+0x260] ;  /* 0x0002600001137983 */ /* 0x000ea80000300800 */
[----:B------:R-:W2:Y:S04]  /*1259c0*/  LDL.LU R23, [R1+0x88] ;  /* 0x0000880001177983 */ /* 0x000ea80000300800 */
[----:B------:R-:W2:Y:S04]  /*1259d0*/  LDL.LU R28, [R1+0x24c] ;  /* 0x00024c00011c7983 */ /* 0x000ea80000300800 */
[----:B------:R0:W-:Y:S01]  /*1259e0*/  STL [R1+0xe4], R6 ;  /* 0x0000e40601007387 */ /* 0x0001e20000100800 */
[----:B------:R-:W-:-:S03]  /*1259f0*/  PRMT R3, R24, 0x5210, R3 ;  /* 0x0000521018037816 */ /* 0x000fc60000000003 */
[----:B------:R-:W2:Y:S04]  /*125a00*/  LDL.LU R15, [R1+0x16c] ;  /* 0x00016c00010f7983 */ /* 0x000ea80000300800 */
[----:B------:R-:W-:Y:S04]  /*125a10*/  STL [R1+0xa4], R5 ;  /* 0x0000a40501007387 */ /* 0x000fe80000100800 */
[----:B------:R1:W-:Y:S04]  /*125a20*/  STL [R1+0xe8], R4 ;  /* 0x0000e80401007387 */ /* 0x0003e80000100800 */
[----:B0-----:R-:W2:Y:S04]  /*125a30*/  LDL.LU R6, [R1+0xb4c] ;  /* 0x000b4c0001067983 */ /* 0x001ea80000300800 */
[----:B------:R-:W2:Y:S01]  /*125a40*/  LDL.LU R27, [R1+0xb48] ;  /* 0x000b4800011b7983 */ /* 0x000ea20000300800 */
[----:B-1----:R-:W-:-:S03]  /*125a50*/  IADD3 R4, P6, PT, R16, R11, RZ ;  /* 0x0000000b10047210 */ /* 0x002fc60007fde0ff */
[----:B------:R-:W-:Y:S02]  /*125a60*/  STL [R1+0xa8], R3 ;  /* 0x0000a80301007387 */ /* 0x000fe40000100800 */
[----:B------:R-:W-:Y:S02]  /*125a70*/  IMAD.X R5, R18, 0x1, R12, P6 ;  /* 0x0000000112057824 */ /* 0x000fe400030e060c */
[----:B------:R0:W-:Y:S04]  /*125a80*/  STL.64 [R1+0x58a0], R10 ;  /* 0x0058a00a01007387 */ /* 0x0001e80000100a00 */
[----:B------:R-:W2:Y:S04]  /*125a90*/  LDL.LU R24, [R1+0x248] ;  /* 0x0002480001187983 */ /* 0x000ea80000300800 */
[----:B0-----:R-:W2:Y:S04]  /*125aa0*/  LDL.LU R11, [R1+0x170] ;  /* 0x00017000010b7983 */ /* 0x001ea80000300800 */
[----:B------:R-:W2:Y:S04]  /*125ab0*/  LDL.LU R7, [R1+0x23c] ;  /* 0x00023c0001077983 */ /* 0x000ea80000300800 */
[----:B------:R0:W-:Y:S02]  /*125ac0*/  STL.64 [R1+0xbe8], R4 ;  /* 0x000be80401007387 */ /* 0x0001e40000100a00 */
[----:B0-----:R-:W-:-:S02]  /*125ad0*/  IADD3 R4, P6, PT, R16, R13, RZ ;  /* 0x0000000d10047210 */ /* 0x001fc40007fde0ff */
[----:B------:R-:W2:Y:S03]  /*125ae0*/  LDL.LU R16, [R1+0x74] ;  /* 0x0000740001107983 */ /* 0x000ea60000300800 */
[----:B------:R-:W-:Y:S01]  /*125af0*/  IMAD.X R5, R18, 0x1, R14, P6 ;  /* 0x0000000112057824 */ /* 0x000fe200030e060e */
[----:B------:R-:W-:Y:S04]  /*125b00*/  STL.64 [R1+0x5890], R12 ;  /* 0x0058900c01007387 */ /* 0x000fe80000100a00 */
[----:B------:R-:W2:Y:S04]  /*125b10*/  LDL.LU R18, [R1+0x58d0] ;  /* 0x0058d00001127983 */ /* 0x000ea80000300800 */
[----:B------:R0:W-:Y:S04]  /*125b20*/  STL.64 [R1+0xc10], R4 ;  /* 0x000c100401007387 */ /* 0x0001e80000100a00 */
[----:B0-----:R-:W2:Y:S01]  /*125b30*/  LDL.LU.64 R4, [R1+0x58c8] ;  /* 0x0058c80001047983 */ /* 0x001ea20000300a00 */
[----:B---3--:R-:W-:-:S03]  /*125b40*/  LOP3.LUT R3, R17, 0xffff, RZ, 0xc0, !PT ;  /* 0x0000ffff11037812 */ /* 0x008fc600078ec0ff */
[----:B------:R-:W3:Y:S01]  /*125b50*/  LDL.LU R17, [R1+0x580] ;  /* 0x0005800001117983 */ /* 0x000ee20000300800 */
[--C-:B----4-:R-:W-:Y:S02]  /*125b60*/  PRMT R10, R26, 0x4210, R3.reuse ;  /* 0x000042101a0a7816 */ /* 0x110fe40000000003 */
[----:B------:R-:W-:Y:S01]  /*125b70*/  PRMT R3, R21, 0x5210, R3 ;  /* 0x0000521015037816 */ /* 0x000fe20000000003 */
[----:B------:R-:W4:Y:S04]  /*125b80*/  LDL.LU R26, [R1+0x27a0] ;  /* 0x0027a000011a7983 */ /* 0x000f280000300800 */
[----:B------:R-:W-:Y:S04]  /*125b90*/  STL [R1+0xc0], R10 ;  /* 0x0000c00a01007387 */ /* 0x000fe80000100800 */
[----:B------:R-:W3:Y:S04]  /*125ba0*/  LDL.LU R21, [R1+0x240] ;  /* 0x0002400001157983 */ /* 0x000ee80000300800 */
[----:B------:R0:W-:Y:S02]  /*125bb0*/  STL [R1+0x80], R3 ;  /* 0x0000800301007387 */ /* 0x0001e40000100800 */
[----:B0-----:R-:W-:-:S02]  /*125bc0*/  LOP3.LUT R3, R29, 0xffff, RZ, 0xc0, !PT ;  /* 0x0000ffff1d037812 */ /* 0x001fc400078ec0ff */
[----:B------:R-:W3:Y:S04]  /*125bd0*/  LDL.LU R29, [R1+0x174] ;  /* 0x00017400011d7983 */ /* 0x000ee80000300800 */
[----:B------:R-:W3:Y:S04]  /*125be0*/  LDL.LU R13, [R1+0x238] ;  /* 0x00023800010d7983 */ /* 0x000ee80000300800 */
[----:B------:R-:W3:Y:S01]  /*125bf0*/  LDL.LU R10, [R1+0x6c] ;  /* 0x00006c00010a7983 */ /* 0x000ee20000300800 */
[----:B--2---:R-:W-:Y:S02]  /*125c00*/  PRMT R12, R19, 0x4210, R3 ;  /* 0x00004210130c7816 */ /* 0x004fe40000000003 */
[----:B------:R-:W-:-:S03]  /*125c10*/  LOP3.LUT R2, R2, 0xffff, RZ, 0xc0, !PT ;  /* 0x0000ffff02027812 */ /* 0x000fc600078ec0ff */
[----:B------:R0:W-:Y:S04]  /*125c20*/  STL [R1+0xc4], R12 ;  /* 0x0000c40c01007387 */ /* 0x0001e80000100800 */
[----:B------:R-:W2:Y:S01]  /*125c30*/  LDL.LU R19, [R1+0x27a8] ;  /* 0x0027a80001137983 */ /* 0x000ea20000300800 */
[----:B0-----:R-:W-:Y:S02]  /*125c40*/  PRMT R12, R23, 0x5210, R3 ;  /* 0x00005210170c7816 */ /* 0x001fe40000000003 */
[----:B------:R-:W-:-:S03]  /*125c50*/  PRMT R3, R28, 0x4210, R2 ;  /* 0x000042101c037816 */ /* 0x000fc60000000002 */
[----:B------:R0:W-:Y:S04]  /*125c60*/  STL [R1+0x84], R12 ;  /* 0x0000840c01007387 */ /* 0x0001e80000100800 */
[----:B------:R-:W2:Y:S01]  /*125c70*/  LDL.LU R23, [R1+0x2774] ;  /* 0x0027740001177983 */ /* 0x000ea20000300800 */
[----:B0-----:R-:W-:Y:S02]  /*125c80*/  PRMT R12, R15, 0x5210, R2 ;  /* 0x000052100f0c7816 */ /* 0x001fe40000000002 */
[----:B------:R-:W-:Y:S01]  /*125c90*/  SHF.R.S32.HI R15, RZ, 0x1f, R20 ;  /* 0x0000001fff0f7819 */ /* 0x000fe20000011414 */
[----:B------:R-:W-:Y:S04]  /*125ca0*/  STL [R1+0xc8], R3 ;  /* 0x0000c80301007387 */ /* 0x000fe80000100800 */
[----:B------:R-:W2:Y:S04]  /*125cb0*/  LDL.LU R28, [R1+0x218] ;  /* 0x00021800011c7983 */ /* 0x000ea80000300800 */
[----:B------:R0:W-:Y:S02]  /*125cc0*/  STL [R1+0x88], R12 ;  /* 0x0000880c01007387 */ /* 0x0001e40000100800 */
[----:B0-----:R-:W-:-:S04]  /*125cd0*/  LOP3.LUT R12, R6, 0xffff, RZ, 0xc0, !PT ;  /* 0x0000ffff060c7812 */ /* 0x001fc800078ec0ff */
[----:B------:R-:W-:Y:S02]  /*125ce0*/  PRMT R24, R24, 0x4210, R12 ;  /* 0x0000421018187816 */ /* 0x000fe4000000000c */
[----:B------:R-:W-:Y:S02]  /*125cf0*/  LOP3.LUT R6, R27, 0xffff, RZ, 0xc0, !PT ;  /* 0x0000ffff1b067812 */ /* 0x000fe400078ec0ff */
[----:B------:R-:W-:-:S05]  /*125d00*/  IADD3 R2, P6, PT, R20, R4, RZ ;  /* 0x0000000414027210 */ /* 0x000fca0007fde0ff */
[----:B------:R-:W-:-:S05]  /*125d10*/  IMAD.X R3, R15, 0x1, R25, P6 ;  /* 0x000000010f037824 */ /* 0x000fca00030e0619 */
[----:B------:R0:W-:Y:S04]  /*125d20*/  STL.64 [R1+0xbe0], R2 ;  /* 0x000be00201007387 */ /* 0x0001e80000100a00 */
[----:B0-----:R-:W2:Y:S04]  /*125d30*/  LDL.LU.64 R2, [R1+0x58c0] ;  /* 0x0058c00001027983 */ /* 0x001ea80000300a00 */
[----:B------:R-:W4:Y:S04]  /*125d40*/  LDL.LU R27, [R1+0x214] ;  /* 0x00021400011b7983 */ /* 0x000f280000300800 */
[----:B------:R0:W-:Y:S04]  /*125d50*/  STL [R1+0x90], R24 ;  /* 0x0000901801007387 */ /* 0x0001e80000100800 */
[----:B0-----:R-:W4:Y:S01]  /*125d60*/  LDL.LU R24, [R1+0x58b8] ;  /* 0x0058b80001187983 */ /* 0x001f220000300800 */
[----:B------:R-:W-:-:S03]  /*125d70*/  PRMT R12, R11, 0x5210, R12 ;  /* 0x000052100b0c7816 */ /* 0x000fc6000000000c */
[----:B------:R-:W4:Y:S01]  /*125d80*/  LDL.LU R11, [R1+0x178] ;  /* 0x00017800010b7983 */ /* 0x000f220000300800 */
[----:B------:R-:W-:-:S03]  /*125d90*/  PRMT R7, R7, 0x4210, R6 ;  /* 0x0000421007077816 */ /* 0x000fc60000000006 */
[----:B------:R0:W-:Y:S04]  /*125da0*/  STL [R1+0x60], R12 ;  /* 0x0000600c01007387 */ /* 0x0001e80000100800 */
[----:B------:R-:W-:Y:S01]  /*125db0*/  STL [R1+0x94], R7 ;  /* 0x0000940701007387 */ /* 0x000fe20000100800 */
[----:B0-----:R-:W-:-:S05]  /*125dc0*/  PRMT R12, R16, 0x5210, R6 ;  /* 0x00005210100c7816 */ /* 0x001fca0000000006 */
[----:B------:R3:W-:Y:S02]  /*125dd0*/  STL [R1+0x64], R12 ;  /* 0x0000640c01007387 */ /* 0x0007e40000100800 */
[----:B---3--:R-:W-:Y:S02]  /*125de0*/  LOP3.LUT R12, R17, 0xffff, RZ, 0xc0, !PT ;  /* 0x0000ffff110c7812 */ /* 0x008fe400078ec0ff */
[----:B--2---:R-:W-:-:S05]  /*125df0*/  IADD3 R6, P6, PT, R20, R3, RZ ;  /* 0x0000000314067210 */ /* 0x004fca0007fde0ff */
[----:B------:R-:W-:-:S05]  /*125e00*/  IMAD.X R7, R15, 0x1, R2, P6 ;  /* 0x000000010f077824 */ /* 0x000fca00030e0602 */
[----:B------:R0:W-:Y:S04]  /*125e10*/  STL.64 [R1+0xc28], R6 ;  /* 0x000c280601007387 */ /* 0x0001e80000100a00 */
[----:B0-----:R-:W2:Y:S04]  /*125e20*/  LDL.LU.64 R6, [R1+0x58b0] ;  /* 0x0058b00001067983 */ /* 0x001ea80000300a00 */
[----:B------:R4:W-:Y:S04]  /*125e30*/  STL.64 [R1+0x5878], R2 ;  /* 0x0058780201007387 */ /* 0x0009e80000100a00 */
[----:B------:R-:W3:Y:S04]  /*125e40*/  LDL.LU R16, [R1+0xc18] ;  /* 0x000c180001107983 */ /* 0x000ee80000300800 */
[----:B------:R-:W3:Y:S01]  /*125e50*/  LDL.LU R17, [R1+0xc0c] ;  /* 0x000c0c0001117983 */ /* 0x000ee20000300800 */
[----:B----4-:R-:W-:-:S02]  /*125e60*/  LOP3.LUT R2, R26, 0xffff, RZ, 0xc0, !PT ;  /* 0x0000ffff1a027812 */ /* 0x010fc400078ec0ff */
[--C-:B------:R-:W-:Y:S02]  /*125e70*/  PRMT R26, R21, 0x4210, R12.reuse ;  /* 0x00004210151a7816 */ /* 0x100fe4000000000c */
[----:B------:R-:W-:Y:S01]  /*125e80*/  PRMT R3, R29, 0x5210, R12 ;  /* 0x000052101d037816 */ /* 0x000fe2000000000c */
[----:B------:R-:W4:Y:S01]  /*125e90*/  LDL.LU R21, [R1+0x1c] ;  /* 0x00001c0001157983 */ /* 0x000f220000300800 */
[--C-:B------:R-:W-:Y:S02]  /*125ea0*/  PRMT R12, R13, 0x4210, R2.reuse ;  /* 0x000042100d0c7816 */ /* 0x100fe40000000002 */
[----:B------:R-:W-:Y:S01]  /*125eb0*/  PRMT R10, R10, 0x5210, R2 ;  /* 0x000052100a0a7816 */ /* 0x000fe20000000002 */
[----:B------:R0:W-:Y:S01]  /*125ec0*/  STL [R1+0x98], R26 ;  /* 0x0000981a01007387 */ /* 0x0001e20000100800 */
[----:B------:R-:W-:-:S03]  /*125ed0*/  IADD3 R2, P6, PT, R20, R0, RZ ;  /* 0x0000000014027210 */ /* 0x000fc60007fde0ff */
[----:B0-----:R-:W4:Y:S04]  /*125ee0*/  LDL.LU R26, [R1+0x1f4] ;  /* 0x0001f400011a7983 */ /* 0x001f280000300800 */
[----:B------:R-:W4:Y:S04]  /*125ef0*/  LDL.LU R29, [R1+0x2c] ;  /* 0x00002c00011d7983 */ /* 0x000f280000300800 */
[----:B------:R0:W-:Y:S04]  /*125f00*/  STL [R1+0x68], R3 ;  /* 0x0000680301007387 */ /* 0x0001e80000100800 */
[----:B------:R-:W-:Y:S01]  /*125f10*/  STL [R1+0x70], R12 ;  /* 0x0000700c01007387 */ /* 0x000fe20000100800 */
[----:B0-----:R-:W-:-:S03]  /*125f20*/  IMAD.X R3, R15, 0x1, R22, P6 ;  /* 0x000000010f037824 */ /* 0x001fc600030e0616 */
[----:B------:R-:W-:Y:S04]  /*125f30*/  STL [R1+0x40], R10 ;  /* 0x0000400a01007387 */ /* 0x000fe80000100800 */
[----:B------:R0:W-:Y:S02]  /*125f40*/  STL.64 [R1+0xc20], R2 ;  /* 0x000c200201007387 */ /* 0x0001e40000100a00 */
[----:B0-----:R-:W-:-:S04]  /*125f50*/  LOP3.LUT R2, R19, 0xffff, RZ, 0xc0, !PT ;  /* 0x0000ffff13027812 */ /* 0x001fc800078ec0ff */
[--C-:B------:R-:W-:Y:S02]  /*125f60*/  PRMT R3, R24, 0x5210, R2.reuse ;  /* 0x0000521018037816 */ /* 0x100fe40000000002 */
[----:B------:R-:W4:Y:S01]  /*125f70*/  LDL.LU R24, [R1+0x58a8] ;  /* 0x0058a80001187983 */ /* 0x000f220000300800 */
[----:B------:R-:W-:Y:S02]  /*125f80*/  PRMT R12, R28, 0x4210, R2 ;  /* 0x000042101c0c7816 */ /* 0x000fe40000000002 */
[----:B------:R-:W-:-:S03]  /*125f90*/  LOP3.LUT R10, R23, 0xffff, RZ, 0xc0, !PT ;  /* 0x0000ffff170a7812 */ /* 0x000fc600078ec0ff */
[----:B------:R-:W-:Y:S01]  /*125fa0*/  STL [R1+0x74], R12 ;  /* 0x0000740c01007387 */ /* 0x000fe20000100800 */
[----:B------:R-:W-:-:S03]  /*125fb0*/  PRMT R27, R27, 0x4210, R10 ;  /* 0x000042101b1b7816 */ /* 0x000fc6000000000a */
[----:B------:R-:W4:Y:S04]  /*125fc0*/  LDL.LU R2, [R1+0x884] ;  /* 0x0008840001027983 */ /* 0x000f280000300800 */
[----:B------:R-:W4:Y:S01]  /*125fd0*/  LDL.LU R28, [R1+0x1ec] ;  /* 0x0001ec00011c7983 */ /* 0x000f220000300800 */
[----:B------:R-:W-:-:S03]  /*125fe0*/  PRMT R11, R11, 0x5210, R10 ;  /* 0x000052100b0b7816 */ /* 0x000fc6000000000a */
[----:B------:R0:W-:Y:S01]  /*125ff0*/  STL [R1+0x44], R3 ;  /* 0x0000440301007387 */ /* 0x0001e20000100800 */
[----:B------:R-:W-:-:S03]  /*126000*/  IADD3 R10, P6, PT, R20, R5, RZ ;  /* 0x00000005140a7210 */ /* 0x000fc60007fde0ff */
[----:B0-----:R-:W4:Y:S04]  /*126010*/  LDL.LU R3, [R1+0x28] ;  /* 0x0000280001037983 */ /* 0x001f280000300800 */
[----:B------:R-:W4:Y:S04]  /*126020*/  LDL.LU R12, [R1+0x2a04] ;  /* 0x002a0400010c7983 */ /* 0x000f280000300800 */
[----:B------:R-:W4:Y:S04]  /*126030*/  LDL.LU R13, [R1+0x18] ;  /* 0x00001800010d7983 */ /* 0x000f280000300800 */
[----:B------:R-:W4:Y:S04]  /*126040*/  LDL.LU R19, [R1+0x2a08] ;  /* 0x002a080001137983 */ /* 0x000f280000300800 */
[----:B------:R-:W4:Y:S04]  /*126050*/  LDL.LU R23, [R1+0x17c] ;  /* 0x00017c0001177983 */ /* 0x000f280000300800 */
[----:B------:R0:W-:Y:S04]  /*126060*/  STL [R1+0x78], R27 ;  /* 0x0000781b01007387 */ /* 0x0001e80000100800 */
[----:B0-----:R-:W4:Y:S04]  /*126070*/  LDL.LU R27, [R1+0x150] ;  /* 0x00015000011b7983 */ /* 0x001f280000300800 */
[----:B------:R-:W-:Y:S04]  /*126080*/  STL [R1+0x48], R11 ;  /* 0x0000480b01007387 */ /* 0x000fe80000100800 */
[----:B------:R0:W-:Y:S04]  /*126090*/  STL.64 [R1+0x5888], R4 ;  /* 0x0058880401007387 */ /* 0x0001e80000100a00 */
[----:B0-----:R-:W4:Y:S04]  /*1260a0*/  LDL.LU R4, [R1+0x2a0c] ;  /* 0x002a0c0001047983 */ /* 0x001f280000300800 */
[----:B------:R-:W4:Y:S01]  /*1260b0*/  LDL.LU R5, [R1+0x14] ;  /* 0x0000140001057983 */ /* 0x000f220000300800 */
[----:B--2---:R-:W-:-:S05]  /*1260c0*/  IMAD.X R11, R15, 0x1, R6, P6 ;  /* 0x000000010f0b7824 */ /* 0x004fca00030e0606 */
[----:B------:R3:W-:Y:S02]  /*1260d0*/  STL.64 [R1+0xc50], R10 ;  /* 0x000c500a01007387 */ /* 0x0007e40000100a00 */
[----:B---3--:R-:W-:Y:S02]  /*1260e0*/  LOP3.LUT R11, R16, 0xffff, RZ, 0xc0, !PT ;  /* 0x0000ffff100b7812 */ /* 0x008fe400078ec0ff */
[----:B------:R-:W-:Y:S02]  /*1260f0*/  LOP3.LUT R10, R17, 0xffff, RZ, 0xc0, !PT ;  /* 0x0000ffff110a7812 */ /* 0x000fe400078ec0ff */
[--C-:B----4-:R-:W-:Y:S02]  /*126100*/  PRMT R16, R21, 0x5210, R11.reuse ;  /* 0x0000521015107816 */ /* 0x110fe4000000000b */
[----:B------:R-:W-:Y:S02]  /*126110*/  PRMT R17, R24, 0x4210, R11 ;  /* 0x0000421018117816 */ /* 0x000fe4000000000b */
[----:B------:R-:W2:Y:S01]  /*126120*/  LDL.LU R24, [R1+0x154] ;  /* 0x0001540001187983 */ /* 0x000ea20000300800 */
[----:B------:R-:W-:-:S02]  /*126130*/  PRMT R11, R26, 0x4210, R10 ;  /* 0x000042101a0b7816 */ /* 0x000fc4000000000a */
[----:B------:R-:W-:Y:S01]  /*126140*/  PRMT R10, R29, 0x5210, R10 ;  /* 0x000052101d0a7816 */ /* 0x000fe2000000000a */
[----:B------:R-:W-:Y:S04]  /*126150*/  STL [R1+0x50], R17 ;  /* 0x0000501101007387 */ /* 0x000fe80000100800 */
[----:B------:R-:W3:Y:S04]  /*126160*/  LDL.LU R21, [R1+0x180] ;  /* 0x0001800001157983 */ /* 0x000ee80000300800 */
[----:B------:R0:W-:Y:S04]  /*126170*/  STL [R1+0x30], R16 ;  /* 0x0000301001007387 */ /* 0x0001e80000100800 */
[----:B0-----:R-:W4:Y:S04]  /*126180*/  LDL.LU R16, [R1+0x234] ;  /* 0x0002340001107983 */ /* 0x001f280000300800 */
[----:B------:R-:W-:Y:S04]  /*126190*/  STL [R1+0x54], R11 ;  /* 0x0000540b01007387 */ /* 0x000fe80000100800 */
[----:B------:R-:W2:Y:S04]  /*1261a0*/  LDL.LU R17, [R1+0x184] ;  /* 0x0001840001117983 */ /* 0x000ea80000300800 */
[----:B------:R0:W-:Y:S04]  /*1261b0*/  STL [R1+0x34], R10 ;  /* 0x0000340a01007387 */ /* 0x0001e80000100800 */
[----:B------:R-:W2:Y:S04]  /*1261c0*/  LDL.LU R26, [R1+0x244] ;  /* 0x00024400011a7983 */ /* 0x000ea80000300800 */
[----:B------:R-:W2:Y:S01]  /*1261d0*/  LDL.LU R29, [R1+0x188] ;  /* 0x00018800011d7983 */ /* 0x000ea20000300800 */
[----:B0-----:R-:W-:-:S03]  /*1261e0*/  IADD3 R10, P6, PT, R20, R7, RZ ;  /* 0x00000007140a7210 */ /* 0x001fc60007fde0ff */
[----:B------:R0:W-:Y:S02]  /*1261f0*/  STL.64 [R1+0x5870], R6 ;  /* 0x0058700601007387 */ /* 0x0001e40000100a00 */
[----:B------:R-:W-:Y:S02]  /*126200*/  IMAD.X R11, R15, 0x1, R8, P6 ;  /* 0x000000010f0b7824 */ /* 0x000fe400030e0608 */
[----:B0-----:R-:W3:Y:S04]  /*126210*/  LDL.LU R7, [R1+0x2a10] ;  /* 0x002a100001077983 */ /* 0x001ee80000300800 */
[----:B------:R-:W2:Y:S04]  /*126220*/  LDL.LU R6, [R1+0x2784] ;  /* 0x0027840001067983 */ /* 0x000ea80000300800 */
[----:B------:R0:W-:Y:S04]  /*126230*/  STL.64 [R1+0xc48], R10 ;  /* 0x000c480a01007387 */ /* 0x0001e80000100a00 */
[----:B0-----:R-:W2:Y:S01]  /*126240*/  LDL.LU.64 R10, [R1+0x58a0] ;  /* 0x0058a000010a7983 */ /* 0x001ea20000300a00 */
[----:B------:R-:W-:-:S04]  /*126250*/  LOP3.LUT R2, R2, 0xffff, RZ, 0xc0, !PT ;  /* 0x0000ffff02027812 */ /* 0x000fc800078ec0ff */
[--C-:B------:R-:W-:Y:S02]  /*126260*/  PRMT R28, R28, 0x4210, R2.reuse ;  /* 0x000042101c1c7816 */ /* 0x100fe40000000002 */
[----:B------:R-:W-:Y:S02]  /*126270*/  PRMT R3, R3, 0x5210, R2 ;  /* 0x0000521003037816 */ /* 0x000fe40000000002 */
[----:B------:R-:W-:Y:S01]  /*126280*/  PRMT R12, R13, 0x5210, R12 ;  /* 0x000052100d0c7816 */ /* 0x000fe2000000000c */
[----:B------:R0:W-:Y:S04]  /*126290*/  STL [R1+0x58], R28 ;  /* 0x0000581c01007387 */ /* 0x0001e80000100800 */
[----:B0-----:R-:W3:Y:S04]  /*1262a0*/  LDL.LU R28, [R1+0x5898] ;  /* 0x00589800011c7983 */ /* 0x001ee80000300800 */
[----:B------:R-:W3:Y:S04]  /*1262b0*/  LDL.LU R2, [R1+0xa10] ;  /* 0x000a100001027983 */ /* 0x000ee80000300800 */
[----:B------:R0:W-:Y:S04]  /*1262c0*/  STL [R1+0x38], R3 ;  /* 0x0000380301007387 */ /* 0x0001e80000100800 */
[----:B0-----:R-:W3:Y:S04]  /*1262d0*/  LDL.LU R3, [R1+0x28c] ;  /* 0x00028c0001037983 */ /* 0x001ee80000300800 */
[----:B------:R0:W-:Y:S02]  /*1262e0*/  STL [R1+0x20], R12 ;  /* 0x0000200c01007387 */ /* 0x0001e40000100800 */
[----:B0-----:R-:W-:-:S05]  /*1262f0*/  IADD3 R12, P6, PT, R20, R9, RZ ;  /* 0x00000009140c7210 */ /* 0x001fca0007fde0ff */
[----:B--2---:R-:W-:-:S05]  /*126300*/  IMAD.X R13, R15, 0x1, R10, P6 ;  /* 0x000000010f0d7824 */ /* 0x004fca00030e060a */
[----:B------:R0:W-:Y:S04]  /*126310*/  STL.64 [R1+0xc88], R12 ;  /* 0x000c880c01007387 */ /* 0x0001e80000100a00 */
[----:B0-----:R-:W2:Y:S01]  /*126320*/  LDL.LU.64 R12, [R1+0x5890] ;  /* 0x00589000010c7983 */ /* 0x001ea20000300a00 */
[----:B------:R-:W-:Y:S02]  /*126330*/  PRMT R5, R5, 0x5210, R4 ;  /* 0x0000521005057816 */ /* 0x000fe40000000004 */
[----:B------:R-:W-:Y:S02]  /*126340*/  PRMT R4, R23, 0x5210, R19 ;  /* 0x0000521017047816 */ /* 0x000fe40000000013 */
[----:B------:R-:W3:Y:S04]  /*126350*/  LDL.LU R23, [R1+0x2790] ;  /* 0x0027900001177983 */ /* 0x000ee80000300800 */
[----:B------:R-:W-:Y:S04]  /*126360*/  STL [R1+0x24], R5 ;  /* 0x0000240501007387 */ /* 0x000fe80000100800 */
[----:B------:R-:W3:Y:S04]  /*126370*/  LDL.LU R19, [R1+0xa14] ;  /* 0x000a140001137983 */ /* 0x000ee80000300800 */
[----:B------:R0:W-:Y:S02]  /*126380*/  STL [R1+0x28], R4 ;  /* 0x0000280401007387 */ /* 0x0001e40000100800 */
[----:B0-----:R-:W-:-:S05]  /*126390*/  IADD3 R4, P6, PT, R20, R11, RZ ;  /* 0x0000000b14047210 */ /* 0x001fca0007fde0ff */
[----:B--2---:R-:W-:-:S05]  /*1263a0*/  IMAD.X R5, R15, 0x1, R12, P6 ;  /* 0x000000010f057824 */ /* 0x004fca00030e060c */
[----:B------:R0:W-:Y:S02]  /*1263b0*/  STL.64 [R1+0xc80], R4 ;  /* 0x000c800401007387 */ /* 0x0001e40000100a00 */
[----:B0-----:R-:W-:Y:S01]  /*1263c0*/  IMAD.MOV.U32 R5, RZ, RZ, R15 ;  /* 0x000000ffff057224 */ /* 0x001fe200078e000f */
[----:B------:R-:W-:Y:S01]  /*1263d0*/  IADD3 R4, P6, PT, R20, R13, RZ ;  /* 0x0000000d14047210 */ /* 0x000fe20007fde0ff */
[----:B------:R-:W2:Y:S04]  /*1263e0*/  LDL.LU R15, [R1+0x2ac] ;  /* 0x0002ac00010f7983 */ /* 0x000ea80000300800 */
[----:B------:R-:W2:Y:S04]  /*1263f0*/  LDL.LU R20, [R1+0x190] ;  /* 0x0001900001147983 */ /* 0x000ea80000300800 */
[----:B------:R0:W-:Y:S01]  /*126400*/  STL.64 [R1+0x5850], R12 ;  /* 0x0058500c01007387 */ /* 0x0001e20000100a00 */
[----:B------:R-:W-:-:S03]  /*126410*/  IMAD.X R5, R5, 0x1, R14, P6 ;  /* 0x0000000105057824 */ /* 0x000fc600030e060e */
[----:B0-----:R-:W2:Y:S04]  /*126420*/  LDL.LU R13, [R1+0x964] ;  /* 0x00096400010d7983 */ /* 0x001ea80000300800 */
[----:B------:R0:W-:Y:S04]  /*126430*/  STL.64 [R1+0xcd0], R4 ;  /* 0x000cd00401007387 */ /* 0x0001e80000100a00 */
[----:B0-----:R-:W4:Y:S01]  /*126440*/  LDL.LU.64 R4, [R1+0x5888] ;  /* 0x0058880001047983 */ /* 0x001f220000300a00 */
[----:B---3--:R-:W-:-:S03]  /*126450*/  PRMT R12, R21, 0x5210, R7 ;  /* 0x00005210150c7816 */ /* 0x008fc60000000007 */
[----:B------:R-:W3:Y:S04]  /*126460*/  LDL.LU R7, [R1+0x2cc] ;  /* 0x0002cc0001077983 */ /* 0x000ee80000300800 */
[----:B------:R-:W3:Y:S01]  /*126470*/  LDL.LU R21, [R1+0x194] ;  /* 0x0001940001157983 */ /* 0x000ee20000300800 */
[----:B------:R-:W-:-:S03]  /*126480*/  LOP3.LUT R6, R6, 0xffff, RZ, 0xc0, !PT ;  /* 0x0000ffff06067812 */ /* 0x000fc600078ec0ff */
[----:B------:R2:W-:Y:S01]  /*126490*/  STL [R1+0x2c], R12 ;  /* 0x00002c0c01007387 */ /* 0x0005e20000100800 */
[----:B------:R-:W-:-:S04]  /*1264a0*/  LOP3.LUT R2, R2, 0xffff, RZ, 0xc0, !PT ;  /* 0x0000ffff02027812 */ /* 0x000fc800078ec0ff */
[----:B------:R-:W-:Y:S02]  /*1264b0*/  PRMT R3, R3, 0x4210, R2 ;  /* 0x0000421003037816 */ /* 0x000fe40000000002 */
[----:B--2---:R-:W-:-:S04]  /*1264c0*/  LOP3.LUT R12, R13, 0xffff, RZ, 0xc0, !PT ;  /* 0x0000ffff0d0c7812 */ /* 0x004fc800078ec0ff */
[--C-:B----4-:R-:W-:Y:S02]  /*1264d0*/  PRMT R16, R16, 0x4210, R12.reuse ;  /* 0x0000421010107816 */ /* 0x110fe4000000000c */
[----:B------:R-:W-:Y:S02]  /*1264e0*/  PRMT R13, R17, 0x5210, R12 ;  /* 0x00005210110d7816 */ /* 0x000fe4000000000c */
[--C-:B------:R-:W-:Y:S01]  /*1264f0*/  PRMT R12, R26, 0x4210, R6.reuse ;  /* 0x000042101a0c7816 */ /* 0x100fe20000000006 */
[----:B------:R-:W-:Y:S01]  /*126500*/  STL [R1+0x5c], R16 ;  /* 0x00005c1001007387 */ /* 0x000fe20000100800 */
[----:B------:R-:W-:-:S03]  /*126510*/  PRMT R6, R29, 0x5210, R6 ;  /* 0x000052101d067816 */ /* 0x000fc60000000006 */
[----:B------:R-:W-:Y:S01]  /*126520*/  STL [R1+0x3c], R13 ;  /* 0x00003c0d01007387 */ /* 0x000fe20000100800 */
[----:B------:R-:W-:-:S03]  /*126530*/  SHF.R.S32.HI R29, RZ, 0x1f, R27 ;  /* 0x0000001fff1d7819 */ /* 0x000fc6000001141b */
[----:B------:R0:W-:Y:S02]  /*126540*/  STL [R1+0x7c], R12 ;  /* 0x00007c0c01007387 */ /* 0x0001e40000100800 */
[----:B0-----:R-:W-:Y:S02]  /*126550*/  IADD3 R12, P6, PT, R27, R4, RZ ;  /* 0x000000041b0c7210 */ /* 0x001fe40007fde0ff */
[----:B------:R0:W-:Y:S03]  /*126560*/  STL [R1+0x4c], R6 ;  /* 0x00004c0601007387 */ /* 0x0001e60000100800 */
[----:B------:R-:W-:Y:S01]  /*126570*/  IMAD.X R13, R29, 0x1, R25, P6 ;  /* 0x000000011d0d7824 */ /* 0x000fe200030e0619 */
[----:B------:R-:W2:Y:S04]  /*126580*/  LDL.LU R26, [R1+0x388] ;  /* 0x00038800011a7983 */ /* 0x000ea80000300800 */
[----:B------:R1:W-:Y:S01]  /*126590*/  STL.64 [R1+0xcb8], R12 ;  /* 0x000cb80c01007387 */ /* 0x0003e20000100a00 */
[----:B0-----:R-:W-:-:S02]  /*1265a0*/  PRMT R6, R28, 0x5210, R2 ;  /* 0x000052101c067816 */ /* 0x001fc40000000002 */
[----:B------:R-:W-:Y:S02]  /*1265b0*/  SHF.R.S32.HI R28, RZ, 0x1f, R24 ;  /* 0x0000001fff1c7819 */ /* 0x000fe40000011418 */
[----:B------:R-:W-:Y:S01]  /*1265c0*/  IADD3 R2, P6, PT, R24, R4, RZ ;  /* 0x0000000418027210 */ /* 0x000fe20007fde0ff */
[----:B-1----:R-:W4:Y:S04]  /*1265d0*/  LDL.LU R12, [R1+0x198] ;  /* 0x00019800010c7983 */ /* 0x002f280000300800 */
[----:B------:R-:W2:Y:S04]  /*1265e0*/  LDL.LU R16, [R1+0x3a0] ;  /* 0x0003a00001107983 */ /* 0x000ea80000300800 */
[----:B------:R-:W2:Y:S04]  /*1265f0*/  LDL.LU R17, [R1+0x19c] ;  /* 0x00019c0001117983 */ /* 0x000ea80000300800 */
[----:B------:R0:W-:Y:S04]  /*126600*/  STL [R1+0x9c], R3 ;  /* 0x00009c0301007387 */ /* 0x0001e80000100800 */
[----:B------:R-:W-:Y:S01]  /*126610*/  STL [R1+0x6c], R6 ;  /* 0x00006c0601007387 */ /* 0x000fe20000100800 */
[----:B0-----:R-:W-:-:S03]  /*126620*/  IMAD.X R3, R28, 0x1, R25, P6 ;  /* 0x000000011c037824 */ /* 0x001fc600030e0619 */
[----:B------:R-:W2:Y:S04]  /*126630*/  LDL.LU R25, [R1+0x5880] ;  /* 0x0058800001197983 */ /* 0x000ea80000300800 */
[----:B------:R0:W-:Y:S04]  /*126640*/  STL.64 [R1+0xcd8], R2 ;  /* 0x000cd80201007387 */ /* 0x0001e80000100a00 */
[----:B0-----:R-:W2:Y:S01]  /*126650*/  LDL.LU.64 R2, [R1+0x5878] ;  /* 0x0058780001027983 */ /* 0x001ea20000300a00 */
[----:B------:R-:W-:Y:S02]  /*126660*/  LOP3.LUT R4, R23, 0xffff, RZ, 0xc0, !PT ;  /* 0x0000ffff17047812 */ /* 0x000fe400078ec0ff */
[----:B------:R-:W-:Y:S01]  /*126670*/  LOP3.LUT R6, R19, 0xffff, RZ, 0xc0, !PT ;  /* 0x0000ffff13067812 */ /* 0x000fe200078ec0ff */
[----:B------:R-:W4:Y:S01]  /*126680*/  LDL.LU R23, [R1+0x2798] ;  /* 0x0027980001177983 */ /* 0x000f220000300800 */
[----:B------:R-:W-:-:S02]  /*126690*/  PRMT R15, R15, 0x4210, R4 ;  /* 0x000042100f0f7816 */ /* 0x000fc40000000004 */
[----:B------:R-:W-:Y:S01]  /*1266a0*/  PRMT R20, R20, 0x5210, R4 ;  /* 0x0000521014147816 */ /* 0x000fe20000000004 */
[----:B------:R-:W4:Y:S01]  /*1266b0*/  LDL.LU R13, [R1+0xa84] ;  /* 0x000a8400010d7983 */ /* 0x000f220000300800 */
[--C-:B---3--:R-:W-:Y:S02]  /*1266c0*/  PRMT R7, R7, 0x4210, R6.reuse ;  /* 0x0000421007077816 */ /* 0x108fe40000000006 */
[----:B------:R-:W-:Y:S01]  /*1266d0*/  PRMT R21, R21, 0x5210, R6 ;  /* 0x0000521015157816 */ /* 0x000fe20000000006 */
[----:B------:R-:W3:Y:S04]  /*1266e0*/  LDL.LU R19, [R1+0x264] ;  /* 0x0002640001137983 */ /* 0x000ee80000300800 */
[----:B------:R0:W-:Y:S04]  /*1266f0*/  STL [R1+0xcc], R15 ;  /* 0x0000cc0f01007387 */ /* 0x0001e80000100800 */
[----:B0-----:R-:W3:Y:S04]  /*126700*/  LDL.LU R15, [R1+0x1a0] ;  /* 0x0001a000010f7983 */ /* 0x001ee80000300800 */
[----:B------:R-:W3:Y:S04]  /*126710*/  LDL.LU R4, [R1+0x2794] ;  /* 0x0027940001047983 */ /* 0x000ee80000300800 */
[----:B------:R0:W-:Y:S04]  /*126720*/  STL [R1+0x8c], R20 ;  /* 0x00008c1401007387 */ /* 0x0001e80000100800 */
[----:B0-----:R-:W3:Y:S04]  /*126730*/  LDL.LU R20, [R1+0xc1c] ;  /* 0x000c1c0001147983 */ /* 0x001ee80000300800 */
[----:B------:R-:W-:Y:S04]  /*126740*/  STL [R1+0xec], R7 ;  /* 0x0000ec0701007387 */ /* 0x000fe80000100800 */
[----:B------:R0:W-:Y:S04]  /*126750*/  STL [R1+0xac], R21 ;  /* 0x0000ac1501007387 */ /* 0x0001e80000100800 */
[----:B0-----:R-:W4:Y:S01]  /*126760*/  LDL.LU R21, [R1+0x1a4] ;  /* 0x0001a40001157983 */ /* 0x001f220000300800 */
[----:B--2---:R-:W-:-:S05]  /*126770*/  IADD3 R6, P6, PT, R27, R3, RZ ;  /* 0x000000031b067210 */ /* 0x004fca0007fde0ff */
[----:B------:R-:W-:-:S05]  /*126780*/  IMAD.X R7, R29, 0x1, R2, P6 ;  /* 0x000000011d077824 */ /* 0x000fca00030e0602 */
[----:B------:R0:W-:Y:S02]  /*126790*/  STL.64 [R1+0xc90], R6 ;  /* 0x000c900601007387 */ /* 0x0001e40000100a00 */
[----:B0-----:R-:W-:Y:S02]  /*1267a0*/  IADD3 R6, P6, PT, R24, R3, RZ ;  /* 0x0000000318067210 */ /* 0x001fe40007fde0ff */
[----:B------:R-:W-:Y:S03]  /*1267b0*/  STL [R1+0x5464], R3 ;  /* 0x0054640301007387 */ /* 0x000fe60000100800 */
[----:B------:R-:W-:-:S05]  /*1267c0*/  IMAD.X R7, R28, 0x1, R2, P6 ;  /* 0x000000011c077824 */ /* 0x000fca00030e0602 */
[----:B------:R0:W-:Y:S04]  /*1267d0*/  STL.64 [R1+0xcb0], R6 ;  /* 0x000cb00601007387 */ /* 0x0001e80000100a00 */
[----:B0-----:R-:W2:Y:S04]  /*1267e0*/  LDL.LU.64 R6, [R1+0x5870] ;  /* 0x0058700001067983 */ /* 0x001ea80000300a00 */
[----:B------:R0:W-:Y:S04]  /*1267f0*/  STL [R1+0x555c], R2 ;  /* 0x00555c0201007387 */ /* 0x0001e80000100800 */
[----:B0-----:R-:W2:Y:S01]  /*126800*/  LDL.LU R2, [R1+0xa80] ;  /* 0x000a800001027983 */ /* 0x001ea20000300800 */
[----:B---3--:R-:W-:-:S03]  /*126810*/  LOP3.LUT R4, R4, 0xffff, RZ, 0xc0, !PT ;  /* 0x0000ffff04047812 */ /* 0x008fc600078ec0ff */
[----:B------:R-:W3:Y:S01]  /*126820*/  LDL.LU R3, [R1+0x1ac] ;  /* 0x0001ac0001037983 */ /* 0x000ee20000300800 */
[--C-:B------:R-:W-:Y:S02]  /*126830*/  PRMT R26, R26, 0x4210, R4.reuse ;  /* 0x000042101a1a7816 */ /* 0x100fe40000000004 */
[----:B----4-:R-:W-:-:S03]  /*126840*/  PRMT R12, R12, 0x5210, R4 ;  /* 0x000052100c0c7816 */ /* 0x010fc60000000004 */
[----:B------:R0:W-:Y:S04]  /*126850*/  STL [R1+0x11c], R26 ;  /* 0x00011c1a01007387 */ /* 0x0001e80000100800 */
[----:B0-----:R-:W4:Y:S04]  /*126860*/  LDL.LU R26, [R1+0x5868] ;  /* 0x00586800011a7983 */ /* 0x001f280000300800 */
[----:B------:R-:W-:Y:S01]  /*126870*/  STL [R1+0xbc], R12 ;  /* 0x0000bc0c01007387 */ /* 0x000fe20000100800 */
[----:B--2---:R-:W-:-:S04]  /*126880*/  LOP3.LUT R2, R2, 0xffff, RZ, 0xc0, !PT ;  /* 0x0000ffff02027812 */ /* 0x004fc800078ec0ff */
[--C-:B------:R-:W-:Y:S02]  /*126890*/  PRMT R4, R16, 0x4210, R2.reuse ;  /* 0x0000421010047816 */ /* 0x100fe40000000002 */
[-C--:B------:R-:W-:Y:S02]  /*1268a0*/  IADD3 R16, P6, PT, R27, R0.reuse, RZ ;  /* 0x000000001b107210 */ /* 0x080fe40007fde0ff */
[----:B------:R-:W-:Y:S01]  /*1268b0*/  PRMT R2, R17, 0x5210, R2 ;  /* 0x0000521011027816 */ /* 0x000fe20000000002 */
[----:B------:R-:W-:Y:S02]  /*1268c0*/  STL [R1+0x12c], R4 ;  /* 0x00012c0401007387 */ /* 0x000fe40000100800 */
[----:B------:R-:W-:Y:S02]  /*1268d0*/  IMAD.X R17, R29, 0x1, R22, P6 ;  /* 0x000000011d117824 */ /* 0x000fe400030e0616 */
[----:B------:R0:W-:Y:S04]  /*1268e0*/  STL [R1+0xdc], R2 ;  /* 0x0000dc0201007387 */ /* 0x0001e80000100800 */
[----:B0-----:R-:W2:Y:S04]  /*1268f0*/  LDL.LU R2, [R1+0x27a4] ;  /* 0x0027a40001027983 */ /* 0x001ea80000300800 */
[----:B------:R0:W-:Y:S02]  /*126900*/  STL.64 [R1+0xc60], R16 ;  /* 0x000c601001007387 */ /* 0x0001e40000100a00 */
[----:B0-----:R-:W-:-:S05]  /*126910*/  IADD3 R16, P6, PT, R24, R0, RZ ;  /* 0x0000000018107210 */ /* 0x001fca0007fde0ff */
[----:B------:R-:W-:-:S05]  /*126920*/  IMAD.X R17, R28, 0x1, R22, P6 ;  /* 0x000000011c117824 */ /* 0x000fca00030e0616 */
[----:B------:R0:W-:Y:S04]  /*126930*/  STL.64 [R1+0xc78], R16 ;  /* 0x000c781001007387 */ /* 0x0001e80000100a00 */
[----:B0-----:R-:W2:Y:S01]  /*126940*/  LDL.LU.64 R16, [R1+0x5860] ;  /* 0x0058600001107983 */ /* 0x001ea20000300a00 */
[----:B------:R-:W-:Y:S02]  /*126950*/  LOP3.LUT R0, R23, 0xffff, RZ, 0xc0, !PT ;  /* 0x0000ffff17007812 */ /* 0x000fe400078ec0ff */
[----:B------:R-:W-:Y:S01]  /*126960*/  LOP3.LUT R4, R13, 0xffff, RZ, 0xc0, !PT ;  /* 0x0000ffff0d047812 */ /* 0x000fe200078ec0ff */
[----:B------:R-:W3:Y:S01]  /*126970*/  LDL.LU R12, [R1+0x15d0] ;  /* 0x0015d000010c7983 */ /* 0x000ee20000300800 */
[----:B------:R-:W-:-:S03]  /*126980*/  PRMT R19, R19, 0x4210, R0 ;  /* 0x0000421013137816 */ /* 0x000fc60000000000 */
[----:B------:R-:W3:Y:S01]  /*126990*/  LDL.LU R22, [R1+0x15f8] ;  /* 0x0015f80001167983 */ /* 0x000ee20000300800 */
[----:B------:R-:W-:-:S03]  /*1269a0*/  PRMT R15, R15, 0x5210, R0 ;  /* 0x000052100f0f7816 */ /* 0x000fc60000000000 */
[----:B------:R-:W3:Y:S04]  /*1269b0*/  LDL.LU R23, [R1+0x1b0] ;  /* 0x0001b00001177983 */ /* 0x000ee80000300800 */
[----:B------:R-:W3:Y:S04]  /*1269c0*/  LDL.LU R13, [R1+0x1600] ;  /* 0x00160000010d7983 */ /* 0x000ee80000300800 */
[----:B------:R0:W-:Y:S04]  /*1269d0*/  STL [R1+0x13c], R19 ;  /* 0x00013c1301007387 */ /* 0x0001e80000100800 */
[----:B------:R-:W3:Y:S01]  /*1269e0*/  LDL.LU R0, [R1+0x279c] ;  /* 0x00279c0001007983 */ /* 0x000ee20000300800 */
[----:B0-----:R-:W-:-:S03]  /*1269f0*/  PRMT R19, R20, 0x4210, R4 ;  /* 0x0000421014137816 */ /* 0x001fc60000000004 */
[----:B------:R-:W-:Y:S04]  /*126a00*/  STL [R1+0xfc], R15 ;  /* 0x0000fc0f01007387 */ /* 0x000fe80000100800 */
[----:B------:R0:W-:Y:S01]  /*126a10*/  STL.64 [R1+0x57f0], R18 ;  /* 0x0057f01201007387 */ /* 0x0001e20000100a00 */
[----:B------:R-:W-:-:S03]  /*126a20*/  IADD3 R20, P6, PT, R27, R5, RZ ;  /* 0x000000051b147210 */ /* 0x000fc60007fde0ff */
[----:B0-----:R-:W4:Y:S04]  /*126a30*/  LDL.LU R18, [R1+0x268] ;  /* 0x0002680001127983 */ /* 0x001f280000300800 */
[----:B------:R-:W4:Y:S01]  /*126a40*/  LDL.LU R19, [R1+0x15d8] ;  /* 0x0015d80001137983 */ /* 0x000f220000300800 */
[----:B------:R-:W-:Y:S01]  /*126a50*/  PRMT R15, R21, 0x5210, R4 ;  /* 0x00005210150f7816 */ /* 0x000fe20000000004 */
[----:B------:R-:W-:Y:S02]  /*126a60*/  IMAD.X R21, R29, 0x1, R6, P6 ;  /* 0x000000011d157824 */ /* 0x000fe400030e0606 */
[----:B--2---:R0:W-:Y:S04]  /*126a70*/  STL.64 [R1+0x57e8], R16 ;  /* 0x0057e81001007387 */ /* 0x0041e80000100a00 */
[----:B0-----:R-:W2:Y:S04]  /*126a80*/  LDL.LU R17, [R1+0xc08] ;  /* 0x000c080001117983 */ /* 0x001ea80000300800 */
[----:B------:R0:W-:Y:S04]  /*126a90*/  STL.64 [R1+0xc40], R20 ;  /* 0x000c401401007387 */ /* 0x0001e80000100a00 */
[----:B0-----:R-:W4:Y:S01]  /*126aa0*/  LDL.LU.64 R20, [R1+0x5858] ;  /* 0x0058580001147983 */ /* 0x001f220000300a00 */
[----:B------:R-:W-:-:S05]  /*126ab0*/  IADD3 R4, P6, PT, R24, R5, RZ ;  /* 0x0000000518047210 */ /* 0x000fca0007fde0ff */
[----:B------:R-:W-:Y:S01]  /*126ac0*/  IMAD.X R5, R28, 0x1, R6, P6 ;  /* 0x000000011c057824 */ /* 0x000fe200030e0606 */
[----:B---3--:R-:W-:-:S04]  /*126ad0*/  LOP3.LUT R0, R0, 0xffff, RZ, 0xc0, !PT ;  /* 0x0000ffff00007812 */ /* 0x008fc800078ec0ff */
[----:B------:R2:W-:Y:S01]  /*126ae0*/  STL.64 [R1+0xc18], R4 ;  /* 0x000c180401007387 */ /* 0x0005e20000100a00 */
[--C-:B------:R-:W-:Y:S02]  /*126af0*/  PRMT R3, R3, 0x5210, R0.reuse ;  /* 0x0000521003037816 */ /* 0x100fe40000000000 */
[----:B--2---:R-:W-:Y:S02]  /*126b00*/  LOP3.LUT R4, R17, 0xffff, RZ, 0xc0, !PT ;  /* 0x0000ffff11047812 */ /* 0x004fe400078ec0ff */
[----:B----4-:R-:W-:Y:S02]  /*126b10*/  PRMT R17, R18, 0x4210, R0 ;  /* 0x0000421012117816 */ /* 0x010fe40000000000 */
[----:B------:R-:W-:-:S05]  /*126b20*/  PRMT R16, R19, 0x4210, R4 ;  /* 0x0000421013107816 */ /* 0x000fca0000000004 */
[----:B------:R0:W-:Y:S01]  /*126b30*/  STL.64 [R1+0x5800], R16 ;  /* 0x0058001001007387 */ /* 0x0001e20000100a00 */
[----:B------:R-:W-:Y:S02]  /*126b40*/  LOP3.LUT R0, R2, 0xffff, RZ, 0xc0, !PT ;  /* 0x0000ffff02007812 */ /* 0x000fe400078ec0ff */
[----:B------:R-:W-:Y:S02]  /*126b50*/  PRMT R20, R20, 0x5210, R4 ;  /* 0x0000521014147816 */ /* 0x000fe40000000004 */
[----:B0-----:R-:W-:-:S05]  /*126b60*/  IADD3 R16, P6, PT, R27, R7, RZ ;  /* 0x000000071b107210 */ /* 0x001fca0007fde0ff */
[--C-:B------:R-:W-:Y:S01]  /*126b70*/  IMAD.X R17, R29, 0x1, R8.reuse, P6 ;  /* 0x000000011d117824 */ /* 0x100fe200030e0608 */
[----:B------:R-:W-:Y:S02]  /*126b80*/  IADD3 R4, P6, PT, R24, R7, RZ ;  /* 0x0000000718047210 */ /* 0x000fe40007fde0ff */
[----:B------:R-:W2:Y:S03]  /*126b90*/  LDL.LU R7, [R1+0x1bc] ;  /* 0x0001bc0001077983 */ /* 0x000ea60000300800 */
[----:B------:R-:W-:Y:S01]  /*126ba0*/  IMAD.X R5, R28, 0x1, R8, P6 ;  /* 0x000000011c057824 */ /* 0x000fe200030e0608 */
[----:B------:R0:W-:Y:S01]  /*126bb0*/  STL.64 [R1+0xc08], R16 ;  /* 0x000c081001007387 */ /* 0x0001e20000100a00 */
[--C-:B------:R-:W-:Y:S02]  /*126bc0*/  PRMT R22, R22, 0x4210, R0.reuse ;  /* 0x0000421016167816 */ /* 0x100fe40000000000 */
[----:B------:R-:W-:Y:S01]  /*126bd0*/  PRMT R0, R23, 0x5210, R0 ;  /* 0x0000521017007816 */ /* 0x000fe20000000000 */
[----:B0-----:R-:W3:Y:S04]  /*126be0*/  LDL.LU R16, [R1+0x27c8] ;  /* 0x0027c80001107983 */ /* 0x001ee80000300800 */
[----:B------:R0:W-:Y:S04]  /*126bf0*/  STL.64 [R1+0xb48], R4 ;  /* 0x000b480401007387 */ /* 0x0001e80000100a00 */
[----:B------:R-:W4:Y:S01]  /*126c00*/  LDL.LU R19, [R1+0x163c] ;  /* 0x00163c0001137983 */ /* 0x000f220000300800 */
[----:B0-----:R-:W-:-:S03]  /*126c10*/  LOP3.LUT R4, R12, 0xffff, RZ, 0xc0, !PT ;  /* 0x0000ffff0c047812 */ /* 0x001fc600078ec0ff */
[----:B------:R-:W2:Y:S01]  /*126c20*/  LDL.LU R5, [R1+0x27b0] ;  /* 0x0027b00001057983 */ /* 0x000ea20000300800 */
[----:B------:R-:W-:-:S03]  /*126c30*/  IADD3 R12, P6, PT, R27, R9, RZ ;  /* 0x000000091b0c7210 */ /* 0x000fc60007fde0ff */
[----:B------:R-:W2:Y:S04]  /*126c40*/  LDL.LU R18, [R1+0x27ac] ;  /* 0x0027ac0001127983 */ /* 0x000ea80000300800 */
[----:B------:R-:W2:Y:S04]  /*126c50*/  LDL.LU R23, [R1+0x1614] ;  /* 0x0016140001177983 */ /* 0x000ea80000300800 */
[----:B------:R0:W-:Y:S02]  /*126c60*/  STL [R1+0x29c], R0 ;  /* 0x00029c0001007387 */ /* 0x0001e40000100800 */
[----:B0-----:R-:W-:Y:S01]  /*126c70*/  PRMT R0, R13, 0x4210, R4 ;  /* 0x000042100d007816 */ /* 0x001fe20000000004 */
[----:B------:R-:W-:-:S04]  /*126c80*/  IMAD.X R13, R29, 0x1, R10, P6 ;  /* 0x000000011d0d7824 */ /* 0x000fc800030e060a */
[----:B------:R-:W-:Y:S04]  /*126c90*/  STL [R1+0x31c], R0 ;  /* 0x00031c0001007387 */ /* 0x000fe80000100800 */
[----:B------:R0:W-:Y:S04]  /*126ca0*/  STL.64 [R1+0xa80], R12 ;  /* 0x000a800c01007387 */ /* 0x0001e80000100a00 */
[----:B0-----:R-:W2:Y:S01]  /*126cb0*/  LDL.LU.64 R12, [R1+0x5850] ;  /* 0x00585000010c7983 */ /* 0x001ea20000300a00 */
[----:B------:R-:W-:-:S05]  /*126cc0*/  IADD3 R8, P6, PT, R24, R9, RZ ;  /* 0x0000000918087210 */ /* 0x000fca0007fde0ff */
[----:B------:R-:W-:-:S05]  /*126cd0*/  IMAD.X R9, R28, 0x1, R10, P6 ;  /* 0x000000011c097824 */ /* 0x000fca00030e060a */
[----:B------:R0:W-:Y:S02]  /*126ce0*/  STL.64 [R1+0xa10], R8 ;  /* 0x000a100801007387 */ /* 0x0001e40000100a00 */
[----:B0-----:R-:W-:-:S05]  /*126cf0*/  IADD3 R8, P6, PT, R27, R11, RZ ;  /* 0x0000000b1b087210 */ /* 0x001fca0007fde0ff */
[----:B--2---:R-:W-:-:S05]  /*126d00*/  IMAD.X R9, R29, 0x1, R12, P6 ;  /* 0x000000011d097824 */ /* 0x004fca00030e060c */
[----:B------:R0:W-:Y:S04]  /*126d10*/  STL.64 [R1+0x960], R8 ;  /* 0x0009600801007387 */ /* 0x0001e80000100a00 */
[----:B------:R-:W2:Y:S01]  /*126d20*/  LDL.LU R6, [R1+0x2768] ;  /* 0x0027680001067983 */ /* 0x000ea20000300800 */
[----:B0-----:R-:W-:-:S03]  /*126d30*/  IADD3 R8, P6, PT, R24, R11, RZ ;  /* 0x0000000b18087210 */ /* 0x001fc60007fde0ff */
[----:B------:R-:W-:Y:S02]  /*126d40*/  STL [R1+0x5400], R12 ;  /* 0x0054000c01007387 */ /* 0x000fe40000100800 */
[----:B------:R-:W-:-:S05]  /*126d50*/  IMAD.X R9, R28, 0x1, R12, P6 ;  /* 0x000000011c097824 */ /* 0x000fca00030e060c */
[----:B------:R0:W-:Y:S02]  /*126d60*/  STL.64 [R1+0x880], R8 ;  /* 0x0008800801007387 */ /* 0x0001e40000100a00 */
[-C--:B0-----:R-:W-:Y:S02]  /*126d70*/  IADD3 R8, P6, PT, R24, R13.reuse, RZ ;  /* 0x0000000d18087210 */ /* 0x081fe40007fde0ff */
[----:B------:R-:W2:Y:S03]  /*126d80*/  LDL.LU R24, [R1+0x5848] ;  /* 0x0058480001187983 */ /* 0x000ea60000300800 */
[----:B------:R-:W-:Y:S02]  /*126d90*/  IMAD.X R9, R28, 0x1, R14, P6 ;  /* 0x000000011c097824 */ /* 0x000fe400030e060e */
[----:B------:R-:W4:Y:S04]  /*126da0*/  LDL.LU R28, [R1+0x15f0] ;  /* 0x0015f000011c7983 */ /* 0x000f280000300800 */
[----:B------:R0:W-:Y:S02]  /*126db0*/  STL.64 [R1+0x580], R8 ;  /* 0x0005800801007387 */ /* 0x0001e40000100a00 */
[----:B0-----:R-:W-:-:S02]  /*126dc0*/  IADD3 R8, P6, PT, R27, R13, RZ ;  /* 0x0000000d1b087210 */ /* 0x001fc40007fde0ff */
[----:B------:R-:W4:Y:S03]  /*126dd0*/  LDL.LU R27, [R1+0x5844] ;  /* 0x00584400011b7983 */ /* 0x000f260000300800 */
[----:B------:R-:W-:Y:S01]  /*126de0*/  IMAD.X R9, R29, 0x1, R14, P6 ;  /* 0x000000011d097824 */ /* 0x000fe200030e060e */
[----:B------:R-:W4:Y:S04]  /*126df0*/  LDL.LU R17, [R1+0x271c] ;  /* 0x00271c0001117983 */ /* 0x000f280000300800 */
[----:B------:R-:W-:Y:S04]  /*126e00*/  STL [R1+0x539c], R13 ;  /* 0x00539c0d01007387 */ /* 0x000fe80000100800 */
[----:B------:R-:W4:Y:S01]  /*126e10*/  LDL.LU R29, [R1+0x5840] ;  /* 0x00584000011d7983 */ /* 0x000f220000300800 */
[----:B------:R-:W-:-:S03]  /*126e20*/  PRMT R21, R21, 0x5210, R4 ;  /* 0x0000521015157816 */ /* 0x000fc60000000004 */
[----:B------:R-:W4:Y:S04]  /*126e30*/  LDL.LU R2, [R1+0x2744] ;  /* 0x0027440001027983 */ /* 0x000f280000300800 */
[----:B------:R-:W-:Y:S04]  /*126e40*/  STL [R1+0x5320], R14 ;  /* 0x0053200e01007387 */ /* 0x000fe80000100800 */
[----:B------:R-:W-:Y:S01]  /*126e50*/  STL.64 [R1], R8 ;  /* 0x0000000801007387 */ /* 0x000fe20000100a00 */
[----:B---3--:R-:W-:Y:S02]  /*126e60*/  LOP3.LUT R0, R16, 0xffff, RZ, 0xc0, !PT ;  /* 0x0000ffff10007812 */ /* 0x008fe400078ec0ff */
[----:B--2---:R-:W-:-:S02]  /*126e70*/  PRMT R4, R24, 0x5410, R7 ;  /* 0x0000541018047816 */ /* 0x004fc40000000007 */
[----:B------:R-:W2:Y:S04]  /*126e80*/  LDL.LU R24, [R1+0x583c] ;  /* 0x00583c0001187983 */ /* 0x000ea80000300800 */
[----:B------:R0:W-:Y:S04]  /*126e90*/  STL [R1+0x16e8], R0 ;  /* 0x0016e80001007387 */ /* 0x0001e80000100800 */
[----:B------:R-:W3:Y:S01]  /*126ea0*/  LDL.LU R10, [R1+0x1cbc] ;  /* 0x001cbc00010a7983 */ /* 0x000ee20000300800 */
[----:B0-----:R-:W-:-:S04]  /*126eb0*/  PRMT R0, R0, 0x3340, R1 ;  /* 0x0000334000007816 */ /* 0x001fc80000000001 */
[----:B----4-:R-:W-:Y:S02]  /*126ec0*/  PRMT R0, R19, 0x5410, R0 ;  /* 0x0000541013007816 */ /* 0x010fe40000000000 */
[----:B------:R-:W4:Y:S04]  /*126ed0*/  LDL.LU R19, [R1+0x277c] ;  /* 0x00277c0001137983 */ /* 0x000f280000300800 */
[----:B------:R0:W-:Y:S04]  /*126ee0*/  STL [R1+0x1674], R0 ;  /* 0x0016740001007387 */ /* 0x0001e80000100800 */
[----:B------:R-:W3:Y:S01]  /*126ef0*/  LDL.LU R8, [R1+0x1620] ;  /* 0x0016200001087983 */ /* 0x000ee20000300800 */
[----:B0-----:R-:W-:-:S04]  /*126f00*/  LOP3.LUT R0, R5, 0xffff, RZ, 0xc0, !PT ;  /* 0x0000ffff05007812 */ /* 0x001fc800078ec0ff */
[--C-:B------:R-:W-:Y:S02]  /*126f10*/  PRMT R23, R23, 0x4210, R0.reuse ;  /* 0x0000421017177816 */ /* 0x100fe40000000000 */
[----:B------:R-:W-:-:S03]  /*126f20*/  PRMT R13, R29, 0x5210, R0 ;  /* 0x000052101d0d7816 */ /* 0x000fc60000000000 */
[----:B------:R-:W-:Y:S04]  /*126f30*/  STL.64 [R1+0x57d0], R22 ;  /* 0x0057d01601007387 */ /* 0x000fe80000100a00 */
[----:B------:R-:W-:Y:S04]  /*126f40*/  STL.64 [R1+0x57c8], R20 ;  /* 0x0057c81401007387 */ /* 0x000fe80000100a00 */
[----:B------:R-:W3:Y:S01]  /*126f50*/  LDL.LU R29, [R1+0x5838] ;  /* 0x00583800011d7983 */ /* 0x000ee20000300800 */
[----:B------:R-:W-:-:S03]  /*126f60*/  LOP3.LUT R5, R18, 0xffff, RZ, 0xc0, !PT ;  /* 0x0000ffff12057812 */ /* 0x000fc600078ec0ff */
[----:B------:R-:W3:Y:S01]  /*126f70*/  LDL.LU R18, [R1+0x2724] ;  /* 0x0027240001127983 */ /* 0x000ee20000300800 */
[----:B------:R-:W-:-:S03]  /*126f80*/  PRMT R14, R4, 0x5210, R5 ;  /* 0x00005210040e7816 */ /* 0x000fc60000000005 */
[----:B------:R-:W3:Y:S01]  /*126f90*/  LDL.LU R9, [R1+0x2780] ;  /* 0x0027800001097983 */ /* 0x000ee20000300800 */
[----:B------:R-:W-:-:S03]  /*126fa0*/  LOP3.LUT R11, R6, 0xffff, RZ, 0xc0, !PT ;  /* 0x0000ffff060b7812 */ /* 0x000fc600078ec0ff */
[----:B------:R-:W-:Y:S01]  /*126fb0*/  STL.64 [R1+0x5768], R26 ;  /* 0x0057681a01007387 */ /* 0x000fe20000100a00 */
[----:B------:R-:W-:Y:S02]  /*126fc0*/  LOP3.LUT R28, R28, 0xffff, RZ, 0xc0, !PT ;  /* 0x0000ffff1c1c7812 */ /* 0x000fe400078ec0ff */
[----:B------:R-:W-:Y:S02]  /*126fd0*/  LOP3.LUT R4, R17, 0xffff, RZ, 0xc0, !PT ;  /* 0x0000ffff11047812 */ /* 0x000fe400078ec0ff */
[----:B------:R-:W-:Y:S02]  /*126fe0*/  PRMT R0, R28, 0x3340, R1 ;  /* 0x000033401c007816 */ /* 0x000fe40000000001 */
[----:B------:R-:W-:Y:S02]  /*126ff0*/  LOP3.LUT R2, R2, 0xffff, RZ, 0xc0, !PT ;  /* 0x0000ffff02027812 */ /* 0x000fe400078ec0ff */
[----:B--2---:R-:W-:-:S05]  /*127000*/  PRMT R24, R24, 0x4210, R5 ;  /* 0x0000421018187816 */ /* 0x004fca0000000005 */
[----:B------:R-:W-:Y:S04]  /*127010*/  STL.64 [R1+0x5760], R24 ;  /* 0x0057601801007387 */ /* 0x000fe80000100a00 */
[----:B------:R-:W-:Y:S04]  /*127020*/  STL.64 [R1+0x5810], R14 ;  /* 0x0058100e01007387 */ /* 0x000fe80000100a00 */
[----:B------:R-:W-:Y:S04]  /*127030*/  STL [R1+0x580c], R13 ;  /* 0x00580c0d01007387 */ /* 0x000fe80000100800 */
[----:B------:R-:W2:Y:S04]  /*127040*/  LDL.LU R7, [R1+0x1624] ;  /* 0x0016240001077983 */ /* 0x000ea80000300800 */
[----:B------:R-:W2:Y:S04]  /*127050*/  LDL.LU R6, [R1+0x272c] ;  /* 0x00272c0001067983 */ /* 0x000ea80000300800 */
[----:B------:R-:W-:Y:S04]  /*127060*/  STL [R1+0x18], R11 ;  /* 0x0000180b01007387 */ /* 0x000fe80000100800 */
[----:B------:R-:W-:Y:S04]  /*127070*/  STL [R1+0x5718], R28 ;  /* 0x0057181c01007387 */ /* 0x000fe80000100800 */
[----:B------:R0:W-:Y:S04]  /*127080*/  STL [R1+0x1c], R4 ;  /* 0x00001c0401007387 */ /* 0x0001e80000100800 */
[----:B------:R-:W2:Y:S01]  /*127090*/  LDL.LU R16, [R1+0x2754] ;  /* 0x0027540001107983 */ /* 0x000ea20000300800 */
[----:B0-----:R-:W-:-:S04]  /*1270a0*/  PRMT R4, R11, 0x3340, R4 ;  /* 0x000033400b047816 */ /* 0x001fc80000000004 */
[----:B------:R-:W-:-:S05]  /*1270b0*/  PRMT R0, R4, 0x5410, R0 ;  /* 0x0000541004007816 */ /* 0x000fca0000000000 */
[----:B------:R0:W-:Y:S04]  /*1270c0*/  STL [R1+0x1670], R0 ;  /* 0x0016700001007387 */ /* 0x0001e80000100800 */
[----:B------:R-:W2:Y:S01]  /*1270d0*/  LDL.LU R17, [R1+0x15e4] ;  /* 0x0015e40001117983 */ /* 0x000ea20000300800 */
[----:B----4-:R-:W-:-:S03]  /*1270e0*/  LOP3.LUT R5, R19, 0xffff, RZ, 0xc0, !PT ;  /* 0x0000ffff13057812 */ /* 0x010fc600078ec0ff */
[----:B------:R1:W-:Y:S04]  /*1270f0*/  STL [R1+0x10], R2 ;  /* 0x0000100201007387 */ /* 0x0003e80000100800 */
[----:B------:R-:W4:Y:S01]  /*127100*/  LDL.LU R19, [R1+0x1cd4] ;  /* 0x001cd40001137983 */ /* 0x000f220000300800 */
[----:B---3--:R-:W-:Y:S02]  /*127110*/  LOP3.LUT R29, R29, 0xffff, RZ, 0xc0, !PT ;  /* 0x0000ffff1d1d7812 */ /* 0x008fe400078ec0ff */
[----:B------:R-:W-:Y:S02]  /*127120*/  LOP3.LUT R28, R10, 0xffff, RZ, 0xc0, !PT ;  /* 0x0000ffff0a1c7812 */ /* 0x000fe400078ec0ff */
[----:B------:R-:W-:Y:S01]  /*127130*/  LOP3.LUT R11, R8, 0xffff, RZ, 0xc0, !PT ;  /* 0x0000ffff080b7812 */ /* 0x000fe200078ec0ff */
[----:B------:R-:W-:Y:S01]  /*127140*/  STL [R1+0x39c], R5 ;  /* 0x00039c0501007387 */ /* 0x000fe20000100800 */
[----:B0-----:R-:W-:-:S02]  /*127150*/  PRMT R0, R29, 0x3340, R1 ;  /* 0x000033401d007816 */ /* 0x001fc40000000001 */
[----:B------:R-:W-:Y:S01]  /*127160*/  PRMT R4, R2, 0x3340, R28 ;  /* 0x0000334002047816 */ /* 0x000fe2000000001c */
[----:B------:R-:W-:Y:S01]  /*127170*/  STL [R1+0x571c], R29 ;  /* 0x00571c1d01007387 */ /* 0x000fe20000100800 */
[----:B------:R-:W-:Y:S02]  /*127180*/  LOP3.LUT R10, R18, 0xffff, RZ, 0xc0, !PT ;  /* 0x0000ffff120a7812 */ /* 0x000fe400078ec0ff */
[----:B------:R-:W-:Y:S01]  /*127190*/  PRMT R4, R4, 0x5410, R0 ;  /* 0x0000541004047816 */ /* 0x000fe20000000000 */
[----:B------:R-:W-:Y:S04]  /*1271a0*/  STL [R1+0x15f0], R11 ;  /* 0x0015f00b01007387 */ /* 0x000fe80000100800 */
[----:B------:R-:W3:Y:S04]  /*1271b0*/  LDL.LU R20, [R1+0x28b0] ;  /* 0x0028b00001147983 */ /* 0x000ee80000300800 */
[----:B------:R-:W3:Y:S04]  /*1271c0*/  LDL.LU R21, [R1+0x2804] ;  /* 0x0028040001157983 */ /* 0x000ee80000300800 */
[----:B------:R-:W3:Y:S04]  /*1271d0*/  LDL.LU R8, [R1+0x2844] ;  /* 0x0028440001087983 */ /* 0x000ee80000300800 */
[----:B-1----:R-:W3:Y:S04]  /*1271e0*/  LDL.LU R2, [R1+0x28b4] ;  /* 0x0028b40001027983 */ /* 0x002ee80000300800 */
[----:B------:R-:W-:Y:S04]  /*1271f0*/  STL [R1+0x398], R10 ;  /* 0x0003980a01007387 */ /* 0x000fe80000100800 */
[----:B------:R0:W-:Y:S04]  /*127200*/  STL [R1+0x166c], R4 ;  /* 0x00166c0401007387 */ /* 0x0001e80000100800 */
[----:B------:R-:W3:Y:S01]  /*127210*/  LDL.LU R18, [R1+0x2800] ;  /* 0x0028000001127983 */ /* 0x000ee20000300800 */
[----:B------:R-:W-:-:S03]  /*127220*/  PRMT R0, R11, 0x3340, R1 ;  /* 0x000033400b007816 */ /* 0x000fc60000000001 */
[----:B------:R-:W3:Y:S01]  /*127230*/  LDL.LU R22, [R1+0x284c] ;  /* 0x00284c0001167983 */ /* 0x000ee20000300800 */
[----:B0-----:R-:W-:Y:S02]  /*127240*/  PRMT R4, R5, 0x3340, R10 ;  /* 0x0000334005047816 */ /* 0x001fe4000000000a */
[----:B------:R-:W-:Y:S02]  /*127250*/  LOP3.LUT R5, R9, 0xffff, RZ, 0xc0, !PT ;  /* 0x0000ffff09057812 */ /* 0x000fe400078ec0ff */
[----:B------:R-:W-:-:S03]  /*127260*/  PRMT R29, R4, 0x5410, R0 ;  /* 0x00005410041d7816 */ /* 0x000fc60000000000 */
[----:B------:R-:W-:Y:S01]  /*127270*/  STL [R1+0x3ec], R5 ;  /* 0x0003ec0501007387 */ /* 0x000fe20000100800 */
[----:B--2---:R-:W-:Y:S02]  /*127280*/  LOP3.LUT R0, R7, 0xffff, RZ, 0xc0, !PT ;  /* 0x0000ffff07007812 */ /* 0x004fe400078ec0ff */
[----:B------:R-:W-:Y:S02]  /*127290*/  LOP3.LUT R11, R6, 0xffff, RZ, 0xc0, !PT ;  /* 0x0000ffff060b7812 */ /* 0x000fe400078ec0ff */
[----:B------:R-:W2:Y:S04]  /*1272a0*/  LDL.LU R6, [R1+0x2878] ;  /* 0x0028780001067983 */ /* 0x000ea80000300800 */
[----:B------:R-:W-:Y:S04]  /*1272b0*/  STL [R1+0x15d0], R0 ;  /* 0x0015d00001007387 */ /* 0x000fe80000100800 */
[----:B------:R-:W2:Y:S04]  /*1272c0*/  LDL.LU R23, [R1+0x27e4] ;  /* 0x0027e40001177983 */ /* 0x000ea80000300800 */
[----:B------:R0:W-:Y:S01]  /*1272d0*/  STL [R1+0x3a0], R11 ;  /* 0x0003a00b01007387 */ /* 0x0001e20000100800 */
[----:B------:R-:W-:-:S03]  /*1272e0*/  LOP3.LUT R4, R16, 0xffff, RZ, 0xc0, !PT ;  /* 0x0000ffff10047812 */ /* 0x000fc600078ec0ff */
[----:B------:R-:W2:Y:S04]  /*1272f0*/  LDL.LU R7, [R1+0x2830] ;  /* 0x0028300001077983 */ /* 0x000ea80000300800 */
[----:B------:R-:W2:Y:S04]  /*127300*/  LDL.LU R12, [R1+0x2874] ;  /* 0x00287400010c7983 */ /* 0x000ea80000300800 */
[----:B------:R-:W2:Y:S01]  /*127310*/  LDL.LU R9, [R1+0x27e0] ;  /* 0x0027e00001097983 */ /* 0x000ea20000300800 */
[----:B0-----:R-:W-:-:S03]  /*127320*/  PRMT R11, R5, 0x3340, R11 ;  /* 0x00003340050b7816 */ /* 0x001fc6000000000b */
[----:B------:R-:W-:Y:S01]  /*127330*/  STL [R1+0x15e0], R4 ;  /* 0x0015e00401007387 */ /* 0x000fe20000100800 */
[----:B------:R-:W-:-:S05]  /*127340*/  LOP3.LUT R10, R17, 0xffff, RZ, 0xc0, !PT ;  /* 0x0000ffff110a7812 */ /* 0x000fca00078ec0ff */
[----:B------:R0:W-:Y:S01]  /*127350*/  STL [R1+0x16a4], R10 ;  /* 0x0016a40a01007387 */ /* 0x0001e20000100800 */
[----:B----4-:R-:W-:-:S03]  /*127360*/  LOP3.LUT R5, R19, 0xffff, RZ, 0xc0, !PT ;  /* 0x0000ffff13057812 */ /* 0x010fc600078ec0ff */
[----:B------:R-:W4:Y:S04]  /*127370*/  LDL.LU R16, [R1+0x2838] ;  /* 0x0028380001107983 */ /* 0x000f280000300800 */
[----:B------:R-:W4:Y:S04]  /*127380*/  LDL.LU R17, [R1+0x15e8] ;  /* 0x0015e80001117983 */ /* 0x000f280000300800 */
[----:B------:R-:W4:Y:S01]  /*127390*/  LDL.LU R19, [R1+0x2758] ;  /* 0x0027580001137983 */ /* 0x000f220000300800 */
[----:B------:R-:W-:-:S04]  /*1273a0*/  PRMT R0, R0, 0x3340, R1 ;  /* 0x0000334000007816 */ /* 0x000fc80000000001 */
[----:B------:R-:W-:Y:S02]  /*1273b0*/  PRMT R11, R11, 0x5410, R0 ;  /* 0x000054100b0b7816 */ /* 0x000fe40000000000 */
[----:B------:R-:W-:Y:S02]  /*1273c0*/  PRMT R0, R10, 0x3340, R1 ;  /* 0x000033400a007816 */ /* 0x000fe40000000001 */
[----:B0-----:R-:W-:Y:S01]  /*1273d0*/  PRMT R10, R4, 0x3340, R5 ;  /* 0x00003340040a7816 */ /* 0x001fe20000000005 */
[----:B------:R0:W-:Y:S03]  /*1273e0*/  STL [R1+0x15d8], R5 ;  /* 0x0015d80501007387 */ /* 0x0001e60000100800 */
[----:B------:R-:W-:Y:S02]  /*1273f0*/  PRMT R10, R10, 0x5410, R0 ;  /* 0x000054100a0a7816 */ /* 0x000fe40000000000 */
[----:B---3--:R-:W-:-:S02]  /*127400*/  LOP3.LUT R0, R21, 0xffff, RZ, 0xc0, !PT ;  /* 0x0000ffff15007812 */ /* 0x008fc400078ec0ff */
[----:B------:R-:W-:Y:S02]  /*127410*/  LOP3.LUT R8, R8, 0xffff, RZ, 0xc0, !PT ;  /* 0x0000ffff08087812 */ /* 0x000fe400078ec0ff */
[----:B0-----:R-:W-:Y:S02]  /*127420*/  LOP3.LUT R5, R20, 0xffff, RZ, 0xc0, !PT ;  /* 0x0000ffff14057812 */ /* 0x001fe400078ec0ff */
[----:B------:R-:W-:-:S03]  /*127430*/  LOP3.LUT R4, R2, 0xffff, RZ, 0xc0, !PT ;  /* 0x0000ffff02047812 */ /* 0x000fc600078ec0ff */
[----:B------:R-:W-:Y:S04]  /*127440*/  STL [R1+0x15e4], R5 ;  /* 0x0015e40501007387 */ /* 0x000fe80000100800 */
[----:B------:R-:W-:Y:S01]  /*127450*/  STL [R1+0x16c4], R0 ;  /* 0x0016c40001007387 */ /* 0x000fe20000100800 */
[----:B------:R-:W-:-:S03]  /*127460*/  LOP3.LUT R13, R18, 0xffff, RZ, 0xc0, !PT ;  /* 0x0000ffff120d7812 */ /* 0x000fc600078ec0ff */
[----:B------:R-:W3:Y:S04]  /*127470*/  LDL.LU R2, [R1+0x8] ;  /* 0x0000080001027983 */ /* 0x000ee80000300800 */
[----:B------:R0:W-:Y:S04]  /*127480*/  STL [R1+0x16a0], R8 ;  /* 0x0016a00801007387 */ /* 0x0001e80000100800 */
[----:B------:R-:W-:Y:S04]  /*127490*/  STL [R1+0x16a8], R4 ;  /* 0x0016a80401007387 */ /* 0x000fe80000100800 */
[----:B------:R-:W-:Y:S04]  /*1274a0*/  STL [R1+0x16b0], R13 ;  /* 0x0016b00d01007387 */ /* 0x000fe80000100800 */
[----:B------:R-:W3:Y:S01]  /*1274b0*/  LDL.LU R18, [R1+0x2718] ;  /* 0x0027180001127983 */ /* 0x000ee20000300800 */
[----:B0-----:R-:W-:-:S02]  /*1274c0*/  PRMT R8, R5, 0x3340, R8 ;  /* 0x0000334005087816 */ /* 0x001fc40000000008 */
[----:B------:R-:W-:Y:S02]  /*1274d0*/  LOP3.LUT R5, R22, 0xffff, RZ, 0xc0, !PT ;  /* 0x0000ffff16057812 */ /* 0x000fe400078ec0ff */
[----:B------:R-:W-:-:S03]  /*1274e0*/  PRMT R0, R0, 0x3340, R1 ;  /* 0x0000334000007816 */ /* 0x000fc60000000001 */
[----:B------:R0:W-:Y:S01]  /*1274f0*/  STL [R1+0x16ac], R5 ;  /* 0x0016ac0501007387 */ /* 0x0001e20000100800 */
[----:B------:R-:W-:Y:S02]  /*127500*/  PRMT R8, R8, 0x5410, R0 ;  /* 0x0000541008087816 */ /* 0x000fe40000000000 */
[----:B------:R-:W-:Y:S02]  /*127510*/  PRMT R0, R13, 0x3340, R1 ;  /* 0x000033400d007816 */ /* 0x000fe40000000001 */
[----:B0-----:R-:W-:-:S04]  /*127520*/  PRMT R5, R4, 0x3340, R5 ;  /* 0x0000334004057816 */ /* 0x001fc80000000005 */
[----:B------:R-:W-:Y:S02]  /*127530*/  PRMT R5, R5, 0x5410, R0 ;  /* 0x0000541005057816 */ /* 0x000fe40000000000 */
[----:B--2---:R-:W-:Y:S02]  /*127540*/  LOP3.LUT R6, R6, 0xffff, RZ, 0xc0, !PT ;  /* 0x0000ffff06067812 */ /* 0x004fe400078ec0ff */
[----:B------:R-:W-:-:S03]  /*127550*/  LOP3.LUT R0, R23, 0xffff, RZ, 0xc0, !PT ;  /* 0x0000ffff17007812 */ /* 0x000fc600078ec0ff */
[----:B------:R0:W-:Y:S04]  /*127560*/  STL [R1+0x16bc], R6 ;  /* 0x0016bc0601007387 */ /* 0x0001e80000100800 */
[----:B------:R1:W-:Y:S01]  /*127570*/  STL [R1+0x16c8], R0 ;  /* 0x0016c80001007387 */ /* 0x0003e20000100800 */
[----:B------:R-:W-:Y:S02]  /*127580*/  LOP3.LUT R7, R7, 0xffff, RZ, 0xc0, !PT ;  /* 0x0000ffff07077812 */ /* 0x000fe400078ec0ff */
[----:B------:R-:W-:Y:S02]  /*127590*/  LOP3.LUT R4, R12, 0xffff, RZ, 0xc0, !PT ;  /* 0x0000ffff0c047812 */ /* 0x000fe400078ec0ff */
[----:B0-----:R-:W-:Y:S02]  /*1275a0*/  PRMT R6, R6, 0x3340, R7 ;  /* 0x0000334006067816 */ /* 0x001fe40000000007 */
[----:B------:R-:W-:-:S02]  /*1275b0*/  LOP3.LUT R9, R9, 0xffff, RZ, 0xc0, !PT ;  /* 0x0000ffff09097812 */ /* 0x000fc400078ec0ff */
[--C-:B-1----:R-:W-:Y:S01]  /*1275c0*/  PRMT R0, R0, 0x3340, R1.reuse ;  /* 0x0000334000007816 */ /* 0x102fe20000000001 */
[----:B------:R-:W-:Y:S03]  /*1275d0*/  STL [R1+0x16c0], R7 ;  /* 0x0016c00701007387 */ /* 0x000fe60000100800 */
[----:B------:R-:W-:Y:S01]  /*1275e0*/  PRMT R6, R6, 0x5410, R0 ;  /* 0x0000541006067816 */ /* 0x000fe20000000000 */
[----:B------:R-:W-:Y:S01]  /*1275f0*/  STL [R1+0x16d0], R4 ;  /* 0x0016d00401007387 */ /* 0x000fe20000100800 */
[----:B------:R-:W-:-:S03]  /*127600*/  PRMT R0, R9, 0x3340, R1 ;  /* 0x0000334009007816 */ /* 0x000fc60000000001 */
[----:B------:R4:W-:Y:S02]  /*127610*/  STL [R1+0x16d4], R9 ;  /* 0x0016d40901007387 */ /* 0x0009e40000100800 */
[----:B----4-:R-:W-:Y:S02]  /*127620*/  LOP3.LUT R9, R19, 0xffff, RZ, 0xc0, !PT ;  /* 0x0000ffff13097812 */ /* 0x010fe400078ec0ff */
[----:B------:R-:W0:Y:S01]  /*127630*/  S2R R19, SR_TID.X ;  /* 0x0000000000137919 */ /* 0x000e220000002100 */
[----:B------:R-:W-:-:S05]  /*127640*/  LOP3.LUT R7, R16, 0xffff, RZ, 0xc0, !PT ;  /* 0x0000ffff10077812 */ /* 0x000fca00078ec0ff */
[----:B------:R1:W-:Y:S04]  /*127650*/  STL [R1+0x16cc], R7 ;  /* 0x0016cc0701007387 */ /* 0x0003e80000100800 */
[----:B------:R-:W2:Y:S04]  /*127660*/  LDL.LU R12, [R1+0x50] ;  /* 0x00005000010c7983 */ /* 0x000ea80000300800 */
[----:B------:R-:W2:Y:S01]  /*127670*/  LDL.LU R13, [R1+0x54] ;  /* 0x00005400010d7983 */ /* 0x000ea20000300800 */
[----:B-1----:R-:W-:Y:S02]  /*127680*/  PRMT R7, R4, 0x3340, R7 ;  /* 0x0000334004077816 */ /* 0x002fe40000000007 */
[----:B------:R-:W-:-:S05]  /*127690*/  LOP3.LUT R4, R17, 0xffff, RZ, 0xc0, !PT ;  /* 0x0000ffff11047812 */ /* 0x000fca00078ec0ff */
[----:B------:R-:W-:Y:S04]  /*1276a0*/  STL [R1+0x3a4], R4 ;  /* 0x0003a40401007387 */ /* 0x000fe80000100800 */
[----:B------:R-:W2:Y:S04]  /*1276b0*/  LDL.LU R14, [R1+0x58] ;  /* 0x00005800010e7983 */ /* 0x000ea80000300800 */
[----:B------:R1:W-:Y:S01]  /*1276c0*/  STL [R1+0x388], R9 ;  /* 0x0003880901007387 */ /* 0x0003e20000100800 */
[----:B0-----:R-:W-:-:S03]  /*1276d0*/  LOP3.LUT R19, R19, 0x3f, RZ, 0xc0, !PT ;  /* 0x0000003f13137812 */ /* 0x001fc600078ec0ff */
[----:B------:R-:W2:Y:S04]  /*1276e0*/  LDL.LU R15, [R1+0x5c] ;  /* 0x00005c00010f7983 */ /* 0x000ea80000300800 */
[----:B------:R-:W4:Y:S04]  /*1276f0*/  LDL.LU R20, [R1+0x20] ;  /* 0x0000200001147983 */ /* 0x000f280000300800 */
[----:B------:R-:W4:Y:S04]  /*127700*/  LDL.LU R21, [R1+0x24] ;  /* 0x0000240001157983 */ /* 0x000f280000300800 */
[----:B------:R-:W4:Y:S01]  /*127710*/  LDL.LU R22, [R1+0x28] ;  /* 0x0000280001167983 */ /* 0x000f220000300800 */
[----:B---3--:R-:W-:-:S03]  /*127720*/  LOP3.LUT R16, R18, 0xffff, RZ, 0xc0, !PT ;  /* 0x0000ffff12107812 */ /* 0x008fc600078ec0ff */
[----:B------:R-:W4:Y:S01]  /*127730*/  LDL.LU R23, [R1+0x2c] ;  /* 0x00002c0001177983 */ /* 0x000f220000300800 */
[----:B-1----:R-:W-:-:S03]  /*127740*/  PRMT R9, R9, 0x3340, R16 ;  /* 0x0000334009097816 */ /* 0x002fc60000000010 */
[----:B------:R0:W-:Y:S01]  /*127750*/  STL [R1+0x384], R16 ;  /* 0x0003841001007387 */ /* 0x0001e20000100800 */
[----:B------:R-:W-:Y:S02]  /*127760*/  PRMT R7, R7, 0x5410, R0 ;  /* 0x0000541007077816 */ /* 0x000fe40000000000 */
[----:B------:R-:W-:Y:S01]  /*127770*/  LEA R0, R19, UR4, 0x4 ;  /* 0x0000000413007c11 */ /* 0x000fe2000f8e20ff */
[----:B------:R-:W1:Y:S01]  /*127780*/  LDCU.64 UR4, c[0x0][0x398] ;  /* 0x00007300ff0477ac */ /* 0x000e620008000a00 */
[----:B0-----:R-:W3:Y:S04]  /*127790*/  LDL.LU R16, [R1+0x90] ;  /* 0x0000900001107983 */ /* 0x001ee80000300800 */
[----:B------:R-:W3:Y:S04]  /*1277a0*/  LDL.LU R17, [R1+0x94] ;  /* 0x0000940001117983 */ /* 0x000ee80000300800 */
[----:B------:R-:W2:Y:S04]  /*1277b0*/  LDL.LU R18, [R1+0x98] ;  /* 0x0000980001127983 */ /* 0x000ea80000300800 */
[----:B------:R-:W2:Y:S01]  /*1277c0*/  LDL.LU R19, [R1+0x9c] ;  /* 0x00009c0001137983 */ /* 0x000ea20000300800 */
[----:B------:R-:W-:-:S04]  /*1277d0*/  PRMT R4, R4, 0x3340, R1 ;  /* 0x0000334004047816 */ /* 0x000fc80000000001 */
[----:B------:R-:W-:Y:S01]  /*1277e0*/  PRMT R9, R9, 0x5410, R4 ;  /* 0x0000541009097816 */ /* 0x000fe20000000004 */
[----:B--2---:R-:W-:Y:S04]  /*1277f0*/  STL.64 [R1+0x5830], R18 ;  /* 0x0058301201007387 */ /* 0x004fe80000100a00 */
[----:B---3--:R-:W-:Y:S04]  /*127800*/  STL.64 [R1+0x5828], R16 ;  /* 0x0058281001007387 */ /* 0x008fe80000100a00 */
[----:B------:R-:W2:Y:S04]  /*127810*/  LDL.LU R24, [R1+0x70] ;  /* 0x0000700001187983 */ /* 0x000ea80000300800 */
[----:B------:R-:W2:Y:S04]  /*127820*/  LDL.LU R25, [R1+0x74] ;  /* 0x0000740001197983 */ /* 0x000ea80000300800 */
[----:B------:R-:W2:Y:S04]  /*127830*/  LDL.LU R26, [R1+0x78] ;  /* 0x00007800011a7983 */ /* 0x000ea80000300800 */
[----:B------:R-:W2:Y:S04]  /*127840*/  LDL.LU R27, [R1+0x7c] ;  /* 0x00007c00011b7983 */ /* 0x000ea80000300800 */
[----:B------:R-:W-:Y:S04]  /*127850*/  STL.64 [R1+0x5778], R6 ;  /* 0x0057780601007387 */ /* 0x000fe80000100a00 */
[----:B------:R-:W-:Y:S04]  /*127860*/  STL [R1+0x5770], R5 ;  /* 0x0057700501007387 */ /* 0x000fe80000100800 */
[----:B------:R-:W0:Y:S01]  /*127870*/  LDS.128 R4, [R0] ;  /* 0x0000000000047984 */ /* 0x000e220000000c00 */
[----:B------:R-:W-:Y:S06]  /*127880*/  BAR.SYNC.DEFER_BLOCKING 0x0 ;  /* 0x0000000000007b1d */ /* 0x000fec0000010000 */
[----:B------:R-:W-:Y:S04]  /*127890*/  STL.64 [R1+0x5730], R10 ;  /* 0x0057300a01007387 */ /* 0x000fe80000100a00 */
[----:B------:R-:W-:Y:S04]  /*1278a0*/  STSM.16.M88.4 [R2], R12 ;  /* 0x0000000c02007844 */ /* 0x000fe80000000200 */
[----:B------:R3:W-:Y:S04]  /*1278b0*/  STL.64 [R1+0x5728], R8 ;  /* 0x0057280801007387 */ /* 0x0007e80000100a00 */
[----:B---3--:R-:W3:Y:S04]  /*1278c0*/  LDL.LU R8, [R1+0x30] ;  /* 0x0000300001087983 */ /* 0x008ee80000300800 */
[----:B------:R-:W3:Y:S04]  /*1278d0*/  LDL.LU R9, [R1+0x34] ;  /* 0x0000340001097983 */ /* 0x000ee80000300800 */
[----:B------:R-:W3:Y:S04]  /*1278e0*/  LDL.LU R10, [R1+0x38] ;  /* 0x00003800010a7983 */ /* 0x000ee80000300800 */
[----:B------:R-:W3:Y:S01]  /*1278f0*/  LDL.LU R11, [R1+0x3c] ;  /* 0x00003c00010b7983 */ /* 0x000ee20000300800 */
[----:B------:R-:W-:Y:S06]  /*127900*/  BAR.SYNC.DEFER_BLOCKING 0x0 ;  /* 0x0000000000007b1d */ /* 0x000fec0000010000 */
[----:B0-----:R-:W-:Y:S04]  /*127910*/  STL.64 [R1+0x260], R4 ;  /* 0x0002600401007387 */ /* 0x001fe80000100a00 */
[----:B------:R-:W-:Y:S04]  /*127920*/  STL.64 [R1+0x268], R6 ;  /* 0x0002680601007387 */ /* 0x000fe80000100a00 */
[----:B------:R-:W0:Y:S01]  /*127930*/  LDS.128 R4, [R0] ;  /* 0x0000000000047984 */ /* 0x000e220000000c00 */
[----:B------:R-:W-:Y:S06]  /*127940*/  BAR.SYNC.DEFER_BLOCKING 0x0 ;  /* 0x0000000000007b1d */ /* 0x000fec0000010000 */
[----:B----4-:R-:W-:Y:S02]  /*127950*/  STSM.16.M88.4 [R2], R20 ;  /* 0x0000001402007844 */ /* 0x010fe40000000200 */
[----:B------:R-:W-:Y:S06]  /*127960*/  BAR.SYNC.DEFER_BLOCKING 0x0 ;  /* 0x0000000000007b1d */ /* 0x000fec0000010000 */
[----:B------:R-:W4:Y:S04]  /*127970*/  LDS.128 R16, [R0] ;  /* 0x0000000000107984 */ /* 0x000f280000000c00 */
[----:B0-----:R0:W-:Y:S04]  /*127980*/  STL.64 [R1+0x250], R4 ;  /* 0x0002500401007387 */ /* 0x0011e80000100a00 */
[----:B------:R1:W-:Y:S01]  /*127990*/  STL.64 [R1+0x258], R6 ;  /* 0x0002580601007387 */ /* 0x0003e20000100a00 */
[----:B------:R-:W-:Y:S06]  /*1279a0*/  BAR.SYNC.DEFER_BLOCKING 0x0 ;  /* 0x0000000000007b1d */ /* 0x000fec0000010000 */
[----:B0-----:R-:W2:Y:S04]  /*1279b0*/  LDL.LU R4, [R1+0x40] ;  /* 0x0000400001047983 */ /* 0x001ea80000300800 */
        /* <DEDUP_REMOVED lines=11> */
[----:B----4-:R-:W-:Y:S04]  /*127a70*/  STL.64 [R1+0x240], R16 ;  /* 0x0002401001007387 */ /* 0x010fe80000100a00 */
[----:B------:R0:W-:Y:S04]  /*127a80*/  STL.64 [R1+0x248], R18 ;  /* 0x0002481201007387 */ /* 0x0001e80000100a00 */
[----:B0-----:R-:W4:Y:S04]  /*127a90*/  LDL.LU.64 R18, [R1+0x5830] ;  /* 0x0058300001127983 */ /* 0x001f280000300a00 */
[----:B------:R-:W4:Y:S04]  /*127aa0*/  LDL.LU.64 R16, [R1+0x5828] ;  /* 0x0058280001107983 */ /* 0x000f280000300a00 */
[----:B---3--:R-:W-:Y:S01]  /*127ab0*/  STSM.16.M88.4 [R2], R8 ;  /* 0x0000000802007844 */ /* 0x008fe20000000200 */
[----:B------:R-:W-:Y:S06]  /*127ac0*/  BAR.SYNC.DEFER_BLOCKING 0x0 ;  /* 0x0000000000007b1d */ /* 0x000fec0000010000 */
[----:B------:R-:W0:Y:S02]  /*127ad0*/  LDS.128 R8, [R0] ;  /* 0x0000000000087984 */ /* 0x000e240000000c00 */
[----:B------:R-:W-:Y:S06]  /*127ae0*/  BAR.SYNC.DEFER_BLOCKING 0x0 ;  /* 0x0000000000007b1d */ /* 0x000fec0000010000 */
[----:B--2---:R-:W-:Y:S04]  /*127af0*/  STSM.16.M88.4 [R2], R24 ;  /* 0x0000001802007844 */ /* 0x004fe80000000200 */
[----:B0-----:R-:W-:Y:S04]  /*127b00*/  STL.64 [R1+0x230], R8 ;  /* 0x0002300801007387 */ /* 0x001fe80000100a00 */
[----:B------:R-:W-:Y:S01]  /*127b10*/  STL.64 [R1+0x238], R10 ;  /* 0x0002380a01007387 */ /* 0x000fe20000100a00 */
[----:B------:R-:W-:Y:S06]  /*127b20*/  BAR.SYNC.DEFER_BLOCKING 0x0 ;  /* 0x0000000000007b1d */ /* 0x000fec0000010000 */
[----:B------:R-:W0:Y:S02]  /*127b30*/  LDS.128 R8, [R0] ;  /* 0x0000000000087984 */ /* 0x000e240000000c00 */
[----:B------:R-:W-:Y:S06]  /*127b40*/  BAR.SYNC.DEFER_BLOCKING 0x0 ;  /* 0x0000000000007b1d */ /* 0x000fec0000010000 */
[----:B0-----:R-:W-:Y:S04]  /*127b50*/  STL.64 [R1+0x220], R8 ;  /* 0x0002200801007387 */ /* 0x001fe80000100a00 */
[----:B------:R-:W-:Y:S04]  /*127b60*/  STL.64 [R1+0x228], R10 ;  /* 0x0002280a01007387 */ /* 0x000fe80000100a00 */
[----:B------:R-:W2:Y:S04]  /*127b70*/  LDL.LU R24, [R1+0xe0] ;  /* 0x0000e00001187983 */ /* 0x000ea80000300800 */
[----:B----4-:R-:W-:Y:S01]  /*127b80*/  STSM.16.M88.4 [R2], R16 ;  /* 0x0000001002007844 */ /* 0x010fe20000000200 */
[----:B------:R-:W-:Y:S06]  /*127b90*/  BAR.SYNC.DEFER_BLOCKING 0x0 ;  /* 0x0000000000007b1d */ /* 0x000fec0000010000 */
[----:B------:R-:W0:Y:S02]  /*127ba0*/  LDS.128 R8, [R0] ;  /* 0x0000000000087984 */ /* 0x000e240000000c00 */
[----:B------:R-:W-:Y:S06]  /*127bb0*/  BAR.SYNC.DEFER_BLOCKING 0x0 ;  /* 0x0000000000007b1d */ /* 0x000fec0000010000 */
[----:B------:R-:W-:Y:S02]  /*127bc0*/  STSM.16.M88.4 [R2], R4 ;  /* 0x0000000402007844 */ /* 0x000fe40000000200 */
[----:B------:R-:W-:Y:S06]  /*127bd0*/  BAR.SYNC.DEFER_BLOCKING 0x0 ;  /* 0x0000000000007b1d */ /* 0x000fec0000010000 */
[----:B------:R-:W1:Y:S02]  /*127be0*/  LDS.128 R4, [R0] ;  /* 0x0000000000047984 */ /* 0x000e640000000c00 */
[----:B------:R-:W-:Y:S06]  /*127bf0*/  BAR.SYNC.DEFER_BLOCKING 0x0 ;  /* 0x0000000000007b1d */ /* 0x000fec0000010000 */
[----:B0-----:R-:W-:Y:S04]  /*127c00*/  STL.64 [R1+0x210], R8 ;  /* 0x0002100801007387 */ /* 0x001fe80000100a00 */
[----:B------:R-:W-:Y:S04]  /*127c10*/  STSM.16.M88.4 [R2], R12 ;  /* 0x0000000c02007844 */ /* 0x000fe80000000200 */
[----:B------:R-:W-:Y:S04]  /*127c20*/  STL.64 [R1+0x218], R10 ;  /* 0x0002180a01007387 */ /* 0x000fe80000100a00 */
[----:B------:R-:W2:Y:S04]  /*127c30*/  LDL.LU R25, [R1+0xe4] ;  /* 0x0000e40001197983 */ /* 0x000ea80000300800 */
[----:B------:R-:W2:Y:S04]  /*127c40*/  LDL.LU R26, [R1+0xe8] ;  /* 0x0000e800011a7983 */ /* 0x000ea80000300800 */
[----:B------:R-:W2:Y:S01]  /*127c50*/  LDL.LU R27, [R1+0xec] ;  /* 0x0000ec00011b7983 */ /* 0x000ea20000300800 */
[----:B------:R-:W-:Y:S06]  /*127c60*/  BAR.SYNC.DEFER_BLOCKING 0x0 ;  /* 0x0000000000007b1d */ /* 0x000fec0000010000 */
[----:B------:R-:W3:Y:S04]  /*127c70*/  LDL.LU R16, [R1+0x80] ;  /* 0x0000800001107983 */ /* 0x000ee80000300800 */
[----:B------:R-:W3:Y:S04]  /*127c80*/  LDL.LU R17, [R1+0x84] ;  /* 0x0000840001117983 */ /* 0x000ee80000300800 */
[----:B------:R-:W3:Y:S04]  /*127c90*/  LDL.LU R18, [R1+0x88] ;  /* 0x0000880001127983 */ /* 0x000ee80000300800 */
[----:B------:R-:W3:Y:S04]  /*127ca0*/  LDL.LU R19, [R1+0x8c] ;  /* 0x00008c0001137983 */ /* 0x000ee80000300800 */
[----:B-1----:R-:W-:Y:S04]  /*127cb0*/  STL.64 [R1+0x200], R4 ;  /* 0x0002000401007387 */ /* 0x002fe80000100a00 */
[----:B------:R-:W-:Y:S04]  /*127cc0*/  STL.64 [R1+0x208], R6 ;  /* 0x0002080601007387 */ /* 0x000fe80000100a00 */
[----:B------:R-:W0:Y:S01]  /*127cd0*/  LDS.128 R4, [R0] ;  /* 0x0000000000047984 */ /* 0x000e220000000c00 */
[----:B------:R-:W-:Y:S06]  /*127ce0*/  BAR.SYNC.DEFER_BLOCKING 0x0 ;  /* 0x0000000000007b1d */ /* 0x000fec0000010000 */
[----:B0-----:R-:W-:Y:S04]  /*127cf0*/  STL.64 [R1+0x1f0], R4 ;  /* 0x0001f00401007387 */ /* 0x001fe80000100a00 */
[----:B------:R-:W-:Y:S04]  /*127d00*/  STL.64 [R1+0x1f8], R6 ;  /* 0x0001f80601007387 */ /* 0x000fe80000100a00 */
[----:B------:R-:W4:Y:S04]  /*127d10*/  LDL.LU R12, [R1+0xa0] ;  /* 0x0000a000010c7983 */ /* 0x000f280000300800 */
[----:B------:R-:W4:Y:S04]  /*127d20*/  LDL.LU R13, [R1+0xa4] ;  /* 0x0000a400010d7983 */ /* 0x000f280000300800 */
[----:B------:R-:W3:Y:S04]  /*127d30*/  LDL.LU R14, [R1+0xa8] ;  /* 0x0000a800010e7983 */ /* 0x000ee80000300800 */
[----:B------:R-:W3:Y:S04]  /*127d40*/  LDL.LU R15, [R1+0xac] ;  /* 0x0000ac00010f7983 */ /* 0x000ee80000300800 */
[----:B------:R0:W-:Y:S01]  /*127d50*/  STSM.16.M88.4 [R2], R20 ;  /* 0x0000001402007844 */ /* 0x0001e20000000200 */
[----:B------:R-:W-:Y:S06]  /*127d60*/  BAR.SYNC.DEFER_BLOCKING 0x0 ;  /* 0x0000000000007b1d */ /* 0x000fec0000010000 */
[----:B------:R-:W1:Y:S02]  /*127d70*/  LDS.128 R4, [R0] ;  /* 0x0000000000047984 */ /* 0x000e640000000c00 */
[----:B------:R-:W-:Y:S06]  /*127d80*/  BAR.SYNC.DEFER_BLOCKING 0x0 ;  /* 0x0000000000007b1d */ /* 0x000fec0000010000 */
[----:B--2---:R-:W-:Y:S04]  /*127d90*/  STSM.16.M88.4 [R2], R24 ;  /* 0x0000001802007844 */ /* 0x004fe80000000200 */
[----:B---3--:R-:W-:Y:S04]  /*127da0*/  STL.64 [R1+0x5820], R14 ;  /* 0x0058200e01007387 */ /* 0x008fe80000100a00 */
[----:B----4-:R-:W-:Y:S01]  /*127db0*/  STL.64 [R1+0x5818], R12 ;  /* 0x0058180c01007387 */ /* 0x010fe20000100a00 */
[----:B------:R-:W-:Y:S06]  /*127dc0*/  BAR.SYNC.DEFER_BLOCKING 0x0 ;  /* 0x0000000000007b1d */ /* 0x000fec0000010000 */
[----:B------:R-:W2:Y:S04]  /*127dd0*/  LDL.LU R8, [R1+0x110] ;  /* 0x0001100001087983 */ /* 0x000ea80000300800 */
[----:B------:R-:W2:Y:S04]  /*127de0*/  LDL.LU R9, [R1+0x114] ;  /* 0x0001140001097983 */ /* 0x000ea80000300800 */
[----:B------:R-:W2:Y:S04]  /*127df0*/  LDL.LU R10, [R1+0x118] ;  /* 0x00011800010a7983 */ /* 0x000ea80000300800 */
[----:B------:R-:W2:Y:S04]  /*127e00*/  LDL.LU R11, [R1+0x11c] ;  /* 0x00011c00010b7983 */ /* 0x000ea80000300800 */
[----:B0-----:R-:W3:Y:S04]  /*127e10*/  LDL.LU R20, [R1+0x120] ;  /* 0x0001200001147983 */ /* 0x001ee80000300800 */
[----:B------:R-:W3:Y:S04]  /*127e20*/  LDL.LU R21, [R1+0x124] ;  /* 0x0001240001157983 */ /* 0x000ee80000300800 */
[----:B------:R-:W3:Y:S04]  /*127e30*/  LDL.LU R22, [R1+0x128] ;  /* 0x0001280001167983 */ /* 0x000ee80000300800 */
[----:B------:R-:W3:Y:S04]  /*127e40*/  LDL.LU R23, [R1+0x12c] ;  /* 0x00012c0001177983 */ /* 0x000ee80000300800 */
[----:B-1----:R-:W-:Y:S04]  /*127e50*/  STL.64 [R1+0x1e0], R4 ;  /* 0x0001e00401007387 */ /* 0x002fe80000100a00 */
[----:B------:R-:W-:Y:S04]  /*127e60*/  STL.64 [R1+0x1e8], R6 ;  /* 0x0001e80601007387 */ /* 0x000fe80000100a00 */
[----:B------:R-:W0:Y:S01]  /*127e70*/  LDS.128 R4, [R0] ;  /* 0x0000000000047984 */ /* 0x000e220000000c00 */
[----:B------:R-:W-:Y:S06]  /*127e80*/  BAR.SYNC.DEFER_BLOCKING 0x0 ;  /* 0x0000000000007b1d */ /* 0x000fec0000010000 */
[----:B------:R1:W-:Y:S02]  /*127e90*/  STSM.16.M88.4 [R2], R16 ;  /* 0x0000001002007844 */ /* 0x0003e40000000200 */
[----:B------:R-:W-:Y:S06]  /*127ea0*/  BAR.SYNC.DEFER_BLOCKING 0x0 ;  /* 0x0000000000007b1d */ /* 0x000fec0000010000 */
[----:B------:R-:W4:Y:S04]  /*127eb0*/  LDS.128 R12, [R0] ;  /* 0x00000000000c7984 */ /* 0x000f280000000c00 */
[----:B0-----:R0:W-:Y:S04]  /*127ec0*/  STL.64 [R1+0x1d0], R4 ;  /* 0x0001d00401007387 */ /* 0x0011e80000100a00 */
[----:B------:R0:W-:Y:S04]  /*127ed0*/  STL.64 [R1+0x1d8], R6 ;  /* 0x0001d80601007387 */ /* 0x0001e80000100a00 */
        /* <DEDUP_REMOVED lines=13> */
[----:B------:R0:W-:Y:S01]  /*127fb0*/  STL.64 [R1+0x1c8], R14 ;  /* 0x0001c80e01007387 */ /* 0x0001e20000100a00 */
[----:B------:R-:W-:Y:S06]  /*127fc0*/  BAR.SYNC.DEFER_BLOCKING 0x0 ;  /* 0x0000000000007b1d */ /* 0x000fec0000010000 */
[----:B0-----:R-:W4:Y:S04]  /*127fd0*/  LDL.LU.64 R14, [R1+0x5820] ;  /* 0x00582000010e7983 */ /* 0x001f280000300a00 */
[----:B------:R-:W4:Y:S04]  /*127fe0*/  LDL.LU.64 R12, [R1+0x5818] ;  /* 0x00581800010c7983 */ /* 0x000f280000300a00 */
[----:B----4-:R-:W-:Y:S01]  /*127ff0*/  STSM.16.M88.4 [R2], R12 ;  /* 0x0000000c02007844 */ /* 0x010fe20000000200 */
[----:B------:R-:W-:Y:S06]  /*128000*/  BAR.SYNC.DEFER_BLOCKING 0x0 ;  /* 0x0000000000007b1d */ /* 0x000fec0000010000 */
[----:B------:R-:W0:Y:S02]  /*128010*/  LDS.128 R12, [R0] ;  /* 0x00000000000c7984 */ /* 0x000e240000000c00 */
[----:B------:R-:W-:Y:S06]  /*128020*/  BAR.SYNC.DEFER_BLOCKING 0x0 ;  /* 0x0000000000007b1d */ /* 0x000fec0000010000 */
[----:B0-----:R-:W-:Y:S04]  /*128030*/  STL.64 [R1+0x1b0], R12 ;  /* 0x0001b00c01007387 */ /* 0x001fe80000100a00 */
[----:B------:R0:W-:Y:S04]  /*128040*/  STL.64 [R1+0x1b8], R14 ;  /* 0x0001b80e01007387 */ /* 0x0001e80000100a00 */
[----:B0-----:R-:W4:Y:S04]  /*128050*/  LDL.LU.64 R14, [R1+0x5810] ;  /* 0x00581000010e7983 */ /* 0x001f280000300a00 */
[----:B--2---:R-:W-:Y:S01]  /*128060*/  STSM.16.M88.4 [R2], R8 ;  /* 0x0000000802007844 */ /* 0x004fe20000000200 */
[----:B------:R-:W-:Y:S06]  /*128070*/  BAR.SYNC.DEFER_BLOCKING 0x0 ;  /* 0x0000000000007b1d */ /* 0x000fec0000010000 */
[----:B------:R-:W2:Y:S04]  /*128080*/  LDL.LU R13, [R1+0x580c] ;  /* 0x00580c00010d7983 */ /* 0x000ea80000300800 */
[----:B------:R-:W0:Y:S01]  /*128090*/  LDS.128 R8, [R0] ;  /* 0x0000000000087984 */ /* 0x000e220000000c00 */
[----:B------:R-:W-:Y:S06]  /*1280a0*/  BAR.SYNC.DEFER_BLOCKING 0x0 ;  /* 0x0000000000007b1d */ /* 0x000fec0000010000 */
[----:B---3--:R-:W-:Y:S02]  /*1280b0*/  STSM.16.M88.4 [R2], R20 ;  /* 0x0000001402007844 */ /* 0x008fe40000000200 */
[----:B------:R-:W-:Y:S06]  /*1280c0*/  BAR.SYNC.DEFER_BLOCKING 0x0 ;  /* 0x0000000000007b1d */ /* 0x000fec0000010000 */
[----:B------:R-:W1:Y:S02]  /*1280d0*/  LDS.128 R20, [R0] ;  /* 0x0000000000147984 */ /* 0x000e640000000c00 */
[----:B------:R-:W-:Y:S06]  /*1280e0*/  BAR.SYNC.DEFER_BLOCKING 0x0 ;  /* 0x0000000000007b1d */ /* 0x000fec0000010000 */
[----:B------:R-:W-:Y:S02]  /*1280f0*/  STSM.16.M88.4 [R2], R16 ;  /* 0x0000001002007844 */ /* 0x000fe40000000200 */
[----:B------:R-:W-:Y:S06]  /*128100*/  BAR.SYNC.DEFER_BLOCKING 0x0 ;  /* 0x0000000000007b1d */ /* 0x000fec0000010000 */
[----:B------:R-:W3:Y:S04]  /*128110*/  LDS.128 R16, [R0] ;  /* 0x0000000000107984 */ /* 0x000ee80000000c00 */
[----:B0-----:R0:W-:Y:S04]  /*128120*/  STL.64 [R1+0x1a0], R8 ;  /* 0x0001a00801007387 */ /* 0x0011e80000100a00 */
[----:B------:R1:W-:Y:S01]  /*128130*/  STL.64 [R1+0x1a8], R10 ;  /* 0x0001a80a01007387 */ /* 0x0003e20000100a00 */
[----:B------:R-:W-:Y:S06]  /*128140*/  BAR.SYNC.DEFER_BLOCKING 0x0 ;  /* 0x0000000000007b1d */ /* 0x000fec0000010000 */
[----:B0-----:R-:W2:Y:S04]  /*128150*/  LDL.LU R8, [R1+0xf0] ;  /* 0x0000f00001087983 */ /* 0x001ea80000300800 */
[----:B-1----:R0:W-:Y:S04]  /*128160*/  STL.64 [R1+0x190], R20 ;  /* 0x0001901401007387 */ /* 0x0021e80000100a00 */
[----:B------:R1:W-:Y:S04]  /*128170*/  STL.64 [R1+0x198], R22 ;  /* 0x0001981601007387 */ /* 0x0003e80000100a00 */
[----:B------:R-:W2:Y:S04]  /*128180*/  LDL.LU R9, [R1+0xf4] ;  /* 0x0000f40001097983 */ /* 0x000ea80000300800 */
[----:B------:R-:W2:Y:S04]  /*128190*/  LDL.LU R10, [R1+0xf8] ;  /* 0x0000f800010a7983 */ /* 0x000ea80000300800 */
[----:B------:R-:W2:Y:S04]  /*1281a0*/  LDL.LU R11, [R1+0xfc] ;  /* 0x0000fc00010b7983 */ /* 0x000ea80000300800 */
[----:B0-----:R-:W2:Y:S04]  /*1281b0*/  LDL.LU R20, [R1+0x100] ;  /* 0x0001000001147983 */ /* 0x001ea80000300800 */
[----:B------:R-:W2:Y:S04]  /*1281c0*/  LDL.LU R21, [R1+0x104] ;  /* 0x0001040001157983 */ /* 0x000ea80000300800 */
[----:B-1----:R-:W2:Y:S01]  /*1281d0*/  LDL.LU R22, [R1+0x108] ;  /* 0x0001080001167983 */ /* 0x002ea20000300800 */
[----:B----4-:R-:W-:-:S03]  /*1281e0*/  IMAD.MOV.U32 R23, RZ, RZ, R15 ;  /* 0x000000ffff177224 */ /* 0x010fc600078e000f */
[----:B------:R-:W4:Y:S04]  /*1281f0*/  LDL.LU R15, [R1+0x5808] ;  /* 0x00580800010f7983 */ /* 0x000f280000300800 */
[----:B---3--:R0:W-:Y:S04]  /*128200*/  STL.64 [R1+0x180], R16 ;  /* 0x0001801001007387 */ /* 0x0081e80000100a00 */
[----:B------:R-:W-:Y:S04]  /*128210*/  STL.64 [R1+0x188], R18 ;  /* 0x0001881201007387 */ /* 0x000fe80000100a00 */
[----:B0-----:R-:W3:Y:S04]  /*128220*/  LDL.LU.64 R16, [R1+0x5800] ;  /* 0x0058000001107983 */ /* 0x001ee80000300a00 */
[----:B------:R-:W-:Y:S01]  /*128230*/  STSM.16.M88.4 [R2], R4 ;  /* 0x0000000402007844 */ /* 0x000fe20000000200 */
[----:B------:R-:W-:Y:S06]  /*128240*/  BAR.SYNC.DEFER_BLOCKING 0x0 ;  /* 0x0000000000007b1d */ /* 0x000fec0000010000 */
[----:B------:R-:W0:Y:S02]  /*128250*/  LDS.128 R4, [R0] ;  /* 0x0000000000047984 */ /* 0x000e240000000c00 */
[----:B------:R-:W-:Y:S06]  /*128260*/  BAR.SYNC.DEFER_BLOCKING 0x0 ;  /* 0x0000000000007b1d */ /* 0x000fec0000010000 */
[----:B------:R-:W-:Y:S04]  /*128270*/  STSM.16.M88.4 [R2], R24 ;  /* 0x0000001802007844 */ /* 0x000fe80000000200 */
[----:B0-----:R0:W-:Y:S04]  /*128280*/  STL.64 [R1+0x170], R4 ;  /* 0x0001700401007387 */ /* 0x0011e80000100a00 */
[----:B------:R3:W-:Y:S04]  /*128290*/  STL.64 [R1+0x178], R6 ;  /* 0x0001780601007387 */ /* 0x0007e80000100a00 */
[----:B0-----:R-:W2:Y:S04]  /*1282a0*/  LDL.LU R4, [R1+0x2b0] ;  /* 0x0002b00001047983 */ /* 0x001ea80000300800 */
[----:B------:R-:W2:Y:S01]  /*1282b0*/  LDL.LU R5, [R1+0x2b4] ;  /* 0x0002b40001057983 */ /* 0x000ea20000300800 */
[----:B------:R-:W-:Y:S01]  /*1282c0*/  BAR.SYNC.DEFER_BLOCKING 0x0 ;  /* 0x0000000000007b1d */ /* 0x000fe20000010000 */
[----:B---3--:R-:W-:-:S02]  /*1282d0*/  IMAD.MOV.U32 R7, RZ, RZ, R17 ;  /* 0x000000ffff077224 */ /* 0x008fc400078e0011 */
[----:B------:R-:W-:-:S03]  /*1282e0*/  IMAD.MOV.U32 R27, RZ, RZ, R16 ;  /* 0x000000ffff1b7224 */ /* 0x000fc600078e0010 */
[----:B------:R-:W0:Y:S01]  /*1282f0*/  LDS.128 R16, [R0] ;  /* 0x0000000000107984 */ /* 0x000e220000000c00 */
[----:B----4-:R-:W-:-:S03]  /*128300*/  IMAD.MOV.U32 R6, RZ, RZ, R15 ;  /* 0x000000ffff067224 */ /* 0x010fc600078e000f */
[----:B------:R-:W3:Y:S04]  /*128310*/  LDL.LU R15, [R1+0x57f8] ;  /* 0x0057f800010f7983 */ /* 0x000ee80000300800 */
[----:B------:R-:W4:Y:S04]  /*128320*/  LDL.LU R24, [R1+0x2d0] ;  /* 0x0002d00001187983 */ /* 0x000f280000300800 */
[----:B------:R-:W4:Y:S04]  /*128330*/  LDL.LU R25, [R1+0x2d4] ;  /* 0x0002d40001197983 */ /* 0x000f280000300800 */
[----:B------:R-:W4:Y:S01]  /*128340*/  LDL.LU R26, [R1+0x2d8] ;  /* 0x0002d800011a7983 */ /* 0x000f220000300800 */
[----:B------:R-:W-:Y:S06]  /*128350*/  BAR.SYNC.DEFER_BLOCKING 0x0 ;  /* 0x0000000000007b1d */ /* 0x000fec0000010000 */
[----:B0-----:R-:W-:Y:S04]  /*128360*/  STL.64 [R1+0x160], R16 ;  /* 0x0001601001007387 */ /* 0x001fe80000100a00 */
[----:B------:R0:W-:Y:S04]  /*128370*/  STL.64 [R1+0x168], R18 ;  /* 0x0001681201007387 */ /* 0x0001e80000100a00 */
[----:B0-----:R-:W2:Y:S04]  /*128380*/  LDL.LU.64 R18, [R1+0x57f0] ;  /* 0x0057f00001127983 */ /* 0x001ea80000300a00 */
[----:B------:R-:W2:Y:S04]  /*128390*/  LDL.LU.64 R16, [R1+0x57e8] ;  /* 0x0057e80001107983 */ /* 0x000ea80000300a00 */
[----:B--2---:R-:W-:Y:S01]  /*1283a0*/  STSM.16.M88.4 [R2], R16 ;  /* 0x0000001002007844 */ /* 0x004fe20000000200 */
[----:B------:R-:W-:Y:S06]  /*1283b0*/  BAR.SYNC.DEFER_BLOCKING 0x0 ;  /* 0x0000000000007b1d */ /* 0x000fec0000010000 */
[----:B------:R-:W0:Y:S02]  /*1283c0*/  LDS.128 R16, [R0] ;  /* 0x0000000000107984 */ /* 0x000e240000000c00 */
[----:B------:R-:W-:Y:S06]  /*1283d0*/  BAR.SYNC.DEFER_BLOCKING 0x0 ;  /* 0x0000000000007b1d */ /* 0x000fec0000010000 */
[----:B0-----:R0:W-:Y:S04]  /*1283e0*/  STL [R1+0x154], R17 ;  /* 0x0001541101007387 */ /* 0x0011e80000100800 */
[----:B------:R1:W-:Y:S01]  /*1283f0*/  STL.64 [R1+0x158], R18 ;  /* 0x0001581201007387 */ /* 0x0003e20000100a00 */
[----:B0-----:R-:W-:-:S03]  /*128400*/  IMAD.MOV.U32 R17, RZ, RZ, R16 ;  /* 0x000000ffff117224 */ /* 0x001fc600078e0010 */
[----:B-1----:R-:W2:Y:S04]  /*128410*/  LDL.LU R19, [R1+0x57e4] ;  /* 0x0057e40001137983 */ /* 0x002ea80000300800 */
[----:B------:R-:W2:Y:S04]  /*128420*/  LDL.LU R16, [R1+0x57e0] ;  /* 0x0057e00001107983 */ /* 0x000ea80000300800 */
[----:B------:R-:W-:Y:S01]  /*128430*/  STSM.16.M88.4 [R2], R8 ;  /* 0x0000000802007844 */ /* 0x000fe20000000200 */
[----:B------:R-:W-:Y:S06]  /*128440*/  BAR.SYNC.DEFER_BLOCKING 0x0 ;  /* 0x0000000000007b1d */ /* 0x000fec0000010000 */
[----:B------:R-:W0:Y:S02]  /*128450*/  LDS.128 R8, [R0] ;  /* 0x0000000000087984 */ /* 0x000e240000000c00 */
[----:B------:R-:W-:Y:S06]  /*128460*/  BAR.SYNC.DEFER_BLOCKING 0x0 ;  /* 0x0000000000007b1d */ /* 0x000fec0000010000 */
[----:B0-----:R3:W-:Y:S01]  /*128470*/  STL [R1+0x140], R8 ;  /* 0x0001400801007387 */ /* 0x0017e20000100800 */
[----:B------:R-:W-:-:S03]  /*128480*/  IMAD.MOV.U32 R18, RZ, RZ, R9 ;  /* 0x000000ffff127224 */ /* 0x000fc600078e0009 */
[----:B------:R0:W-:Y:S01]  /*128490*/  STL.64 [R1+0x148], R10 ;  /* 0x0001480a01007387 */ /* 0x0001e20000100a00 */
[----:B---3--:R-:W-:-:S03]  /*1284a0*/  IMAD.MOV.U32 R8, RZ, RZ, R15 ;  /* 0x000000ffff087224 */ /* 0x008fc600078e000f */
[----:B------:R-:W3:Y:S04]  /*1284b0*/  LDL.LU R15, [R1+0x57dc] ;  /* 0x0057dc00010f7983 */ /* 0x000ee80000300800 */
[----:B------:R-:W-:Y:S01]  /*1284c0*/  STSM.16.M88.4 [R2], R20 ;  /* 0x0000001402007844 */ /* 0x000fe20000000200 */
[----:B------:R-:W-:Y:S06]  /*1284d0*/  BAR.SYNC.DEFER_BLOCKING 0x0 ;  /* 0x0000000000007b1d */ /* 0x000fec0000010000 */
[----:B------:R-:W1:Y:S02]  /*1284e0*/  LDS.128 R20, [R0] ;  /* 0x0000000000147984 */ /* 0x000e640000000c00 */
[----:B------:R-:W-:Y:S01]  /*1284f0*/  BAR.SYNC.DEFER_BLOCKING 0x0 ;  /* 0x0000000000007b1d */ /* 0x000fe20000010000 */
[----:B--2---:R-:W-:-:S05]  /*128500*/  IMAD.MOV.U32 R9, RZ, RZ, R16 ;  /* 0x000000ffff097224 */ /* 0x004fca00078e0010 */
[----:B------:R-:W2:Y:S04]  /*128510*/  LDL.LU R16, [R1+0x57d8] ;  /* 0x0057d80001107983 */ /* 0x000ea80000300800 */
[----:B------:R-:W-:Y:S01]  /*128520*/  STSM.16.M88.4 [R2], R4 ;  /* 0x0000000402007844 */ /* 0x000fe20000000200 */
[----:B------:R-:W-:Y:S06]  /*128530*/  BAR.SYNC.DEFER_BLOCKING 0x0 ;  /* 0x0000000000007b1d */ /* 0x000fec0000010000 */
[----:B------:R-:W2:Y:S01]  /*128540*/  LDS.128 R4, [R0] ;  /* 0x0000000000047984 */ /* 0x000ea20000000c00 */
[----:B0-----:R-:W-:-:S02]  /*128550*/  IMAD.MOV.U32 R11, RZ, RZ, R3 ;  /* 0x000000ffff0b7224 */ /* 0x001fc400078e0003 */
[----:B------:R-:W-:Y:S01]  /*128560*/  IMAD.MOV.U32 R10, RZ, RZ, R19 ;  /* 0x000000ffff0a7224 */ /* 0x000fe200078e0013 */
[----:B-1----:R0:W-:Y:S01]  /*128570*/  STL.64 [R1+0x130], R20 ;  /* 0x0001301401007387 */ /* 0x0021e20000100a00 */
[----:B------:R-:W-:Y:S02]  /*128580*/  IMAD.MOV.U32 R3, RZ, RZ, R22 ;  /* 0x000000ffff037224 */ /* 0x000fe400078e0016 */
[----:B------:R-:W-:Y:S01]  /*128590*/  IMAD.MOV.U32 R19, RZ, RZ, R23 ;  /* 0x000000ffff137224 */ /* 0x000fe200078e0017 */
[----:B------:R-:W-:Y:S06]  /*1285a0*/  BAR.SYNC.DEFER_BLOCKING 0x0 ;  /* 0x0000000000007b1d */ /* 0x000fec0000010000 */
[----:B------:R-:W3:Y:S04]  /*1285b0*/  LDL.LU.64 R22, [R1+0x57d0] ;  /* 0x0057d00001167983 */ /* 0x000ee80000300a00 */
[----:B0-----:R-:W4:Y:S04]  /*1285c0*/  LDL.LU.64 R20, [R1+0x57c8] ;  /* 0x0057c80001147983 */ /* 0x001f280000300a00 */
[----:B------:R-:W-:Y:S04]  /*1285d0*/  STL [R1+0x55a0], R3 ;  /* 0x0055a00301007387 */ /* 0x000fe80000100800 */
[----:B------:R-:W-:Y:S04]  /*1285e0*/  STL [R1+0x5460], R19 ;  /* 0x0054601301007387 */ /* 0x000fe80000100800 */
[----:B------:R-:W-:Y:S04]  /*1285f0*/  STL [R1+0x5558], R18 ;  /* 0x0055581201007387 */ /* 0x000fe80000100800 */
[----:B--2---:R-:W-:Y:S04]  /*128600*/  STL.64 [R1+0x5550], R16 ;  /* 0x0055501001007387 */ /* 0x004fe80000100a00 */
[----:B------:R0:W-:Y:S04]  /*128610*/  STL.64 [R1+0x120], R4 ;  /* 0x0001200401007387 */ /* 0x0001e80000100a00 */
[----:B------:R3:W-:Y:S04]  /*128620*/  STL.64 [R1+0x128], R6 ;  /* 0x0001280601007387 */ /* 0x0007e80000100a00 */
[----:B0-----:R-:W2:Y:S04]  /*128630*/  LDL.LU R4, [R1+0x280] ;  /* 0x0002800001047983 */ /* 0x001ea80000300800 */
[----:B------:R-:W2:Y:S01]  /*128640*/  LDL.LU R5, [R1+0x284] ;  /* 0x0002840001057983 */ /* 0x000ea20000300800 */
[----:B---3--:R-:W-:-:S03]  /*128650*/  IMAD.MOV.U32 R6, RZ, RZ, R15 ;  /* 0x000000ffff067224 */ /* 0x008fc600078e000f */
[----:B------:R-:W3:Y:S04]  /*128660*/  LDL.LU R15, [R1+0x57c0] ;  /* 0x0057c000010f7983 */ /* 0x000ee80000300800 */
[----:B----4-:R0:W-:Y:S01]  /*128670*/  STSM.16.M88.4 [R2], R24 ;  /* 0x0000001802007844 */ /* 0x0101e20000000200 */
[----:B------:R-:W-:Y:S06]  /*128680*/  BAR.SYNC.DEFER_BLOCKING 0x0 ;  /* 0x0000000000007b1d */ /* 0x000fec0000010000 */
[----:B------:R-:W1:Y:S01]  /*128690*/  LDS.128 R16, [R0] ;  /* 0x0000000000107984 */ /* 0x000e620000000c00 */
[----:B------:R-:W-:-:S02]  /*1286a0*/  IMAD.MOV.U32 R7, RZ, RZ, R20 ;  /* 0x000000ffff077224 */ /* 0x000fc400078e0014 */
[----:B0-----:R-:W-:Y:S01]  /*1286b0*/  IMAD.MOV.U32 R27, RZ, RZ, R22 ;  /* 0x000000ffff1b7224 */ /* 0x001fe200078e0016 */
[----:B------:R-:W-:Y:S06]  /*1286c0*/  BAR.SYNC.DEFER_BLOCKING 0x0 ;  /* 0x0000000000007b1d */ /* 0x000fec0000010000 */
[----:B-1----:R-:W-:Y:S01]  /*1286d0*/  STL.64 [R1+0x110], R16 ;  /* 0x0001101001007387 */ /* 0x002fe20000100a00 */
[----:B------:R-:W-:Y:S02]  /*1286e0*/  IMAD.MOV.U32 R12, RZ, RZ, R19 ;  /* 0x000000ffff0c7224 */ /* 0x000fe400078e0013 */
[----:B------:R-:W-:Y:S01]  /*1286f0*/  IMAD.MOV.U32 R20, RZ, RZ, R18 ;  /* 0x000000ffff147224 */ /* 0x000fe200078e0012 */
[----:B------:R-:W4:Y:S04]  /*128700*/  LDL.LU R24, [R1+0x300] ;  /* 0x0003000001187983 */ /* 0x000f280000300800 */
[----:B------:R-:W4:Y:S04]  /*128710*/  LDL.LU R25, [R1+0x304] ;  /* 0x0003040001197983 */ /* 0x000f280000300800 */
[----:B------:R-:W4:Y:S04]  /*128720*/  LDL.LU R26, [R1+0x308] ;  /* 0x00030800011a7983 */ /* 0x000f280000300800 */
[----:B------:R-:W2:Y:S04]  /*128730*/  LDL.LU R22, [R1+0x57bc] ;  /* 0x0057bc0001167983 */ /* 0x000ea80000300800 */
[----:B---3--:R-:W-:Y:S04]  /*128740*/  STL.64 [R1+0x5798], R14 ;  /* 0x0057980e01007387 */ /* 0x008fe80000100a00 */
[----:B------:R0:W-:Y:S04]  /*128750*/  STL.64 [R1+0x5790], R12 ;  /* 0x0057900c01007387 */ /* 0x0001e80000100a00 */
[----:B------:R-:W-:Y:S04]  /*128760*/  STL [R1+0x541c], R20 ;  /* 0x00541c1401007387 */ /* 0x000fe80000100800 */
[----:B0-----:R-:W3:Y:S04]  /*128770*/  LDL.LU R12, [R1+0x310] ;  /* 0x00031000010c7983 */ /* 0x001ee80000300800 */
[----:B------:R-:W3:Y:S04]  /*128780*/  LDL.LU R13, [R1+0x314] ;  /* 0x00031400010d7983 */ /* 0x000ee80000300800 */
[----:B------:R-:W3:Y:S04]  /*128790*/  LDL.LU R14, [R1+0x318] ;  /* 0x00031800010e7983 */ /* 0x000ee80000300800 */
[----:B------:R-:W3:Y:S01]  /*1287a0*/  LDL.LU R15, [R1+0x31c] ;  /* 0x00031c00010f7983 */ /* 0x000ee20000300800 */
[----:B--2---:R-:W-:-:S03]  /*1287b0*/  IMAD.MOV.U32 R16, RZ, RZ, R22 ;  /* 0x000000ffff107224 */ /* 0x004fc600078e0016 */
[----:B------:R0:W-:Y:S04]  /*1287c0*/  STSM.16.M88.4 [R2], R8 ;  /* 0x0000000802007844 */ /* 0x0001e80000000200 */
[----:B---3--:R-:W-:Y:S04]  /*1287d0*/  STL.64 [R1+0x57a8], R14 ;  /* 0x0057a80e01007387 */ /* 0x008fe80000100a00 */
[----:B------:R-:W-:Y:S04]  /*1287e0*/  STL.64 [R1+0x57a0], R12 ;  /* 0x0057a00c01007387 */ /* 0x000fe80000100a00 */
[----:B------:R-:W2:Y:S01]  /*1287f0*/  LDL.LU R22, [R1+0x57b8] ;  /* 0x0057b80001167983 */ /* 0x000ea20000300800 */
[----:B------:R-:W-:Y:S01]  /*128800*/  BAR.SYNC.DEFER_BLOCKING 0x0 ;  /* 0x0000000000007b1d */ /* 0x000fe20000010000 */
[----:B0-----:R-:W-:-:S05]  /*128810*/  IMAD.MOV.U32 R11, RZ, RZ, R21 ;  /* 0x000000ffff0b7224 */ /* 0x001fca00078e0015 */
[----:B------:R-:W3:Y:S04]  /*128820*/  LDL.LU R17, [R1+0x294] ;  /* 0x0002940001117983 */ /* 0x000ee80000300800 */
[----:B------:R-:W3:Y:S04]  /*128830*/  LDL.LU R18, [R1+0x298] ;  /* 0x0002980001127983 */ /* 0x000ee80000300800 */
[----:B------:R-:W3:Y:S04]  /*128840*/  LDL.LU R19, [R1+0x29c] ;  /* 0x00029c0001137983 */ /* 0x000ee80000300800 */
[----:B------:R-:W3:Y:S04]  /*128850*/  LDL.LU R8, [R1+0x2a0] ;  /* 0x0002a00001087983 */ /* 0x000ee80000300800 */
[----:B------:R-:W0:Y:S01]  /*128860*/  LDS.128 R12, [R0] ;  /* 0x00000000000c7984 */ /* 0x000e220000000c00 */
[----:B------:R-:W-:Y:S06]  /*128870*/  BAR.SYNC.DEFER_BLOCKING 0x0 ;  /* 0x0000000000007b1d */ /* 0x000fec0000010000 */
[----:B------:R-:W3:Y:S04]  /*128880*/  LDL.LU R9, [R1+0x2a4] ;  /* 0x0002a40001097983 */ /* 0x000ee80000300800 */
[----:B------:R1:W-:Y:S01]  /*128890*/  STSM.16.M88.4 [R2], R4 ;  /* 0x0000000402007844 */ /* 0x0003e20000000200 */
[----:B0-----:R-:W-:-:S02]  /*1288a0*/  IMAD.MOV.U32 R21, RZ, RZ, R15 ;  /* 0x000000ffff157224 */ /* 0x001fc400078e000f */
[----:B-1----:R-:W-:Y:S01]  /*1288b0*/  IMAD.MOV.U32 R7, RZ, RZ, R23 ;  /* 0x000000ffff077224 */ /* 0x002fe200078e0017 */
[----:B------:R-:W-:Y:S01]  /*1288c0*/  BAR.SYNC.DEFER_BLOCKING 0x0 ;  /* 0x0000000000007b1d */ /* 0x000fe20000010000 */
[----:B--2---:R-:W-:-:S05]  /*1288d0*/  IMAD.MOV.U32 R10, RZ, RZ, R22 ;  /* 0x000000ffff0a7224 */ /* 0x004fca00078e0016 */
[----:B------:R-:W2:Y:S04]  /*1288e0*/  LDL.LU R22, [R1+0x57b4] ;  /* 0x0057b40001167983 */ /* 0x000ea80000300800 */
[----:B------:R-:W-:Y:S04]  /*1288f0*/  STL.64 [R1+0x100], R12 ;  /* 0x0001000c01007387 */ /* 0x000fe80000100a00 */
[----:B------:R-:W-:Y:S04]  /*128900*/  STL [R1+0x108], R14 ;  /* 0x0001080e01007387 */ /* 0x000fe80000100800 */
[----:B------:R-:W0:Y:S01]  /*128910*/  LDS.128 R12, [R0] ;  /* 0x00000000000c7984 */ /* 0x000e220000000c00 */
[----:B------:R-:W-:Y:S06]  /*128920*/  BAR.SYNC.DEFER_BLOCKING 0x0 ;  /* 0x0000000000007b1d */ /* 0x000fec0000010000 */
[----:B------:R-:W2:Y:S04]  /*128930*/  LDL.LU R4, [R1+0x330] ;  /* 0x0003300001047983 */ /* 0x000ea80000300800 */
[----:B------:R-:W2:Y:S04]  /*128940*/  LDL.LU R5, [R1+0x334] ;  /* 0x0003340001057983 */ /* 0x000ea80000300800 */
[----:B------:R-:W2:Y:S04]  /*128950*/  LDL.LU R6, [R1+0x338] ;  /* 0x0003380001067983 */ /* 0x000ea80000300800 */
[----:B------:R-:W2:Y:S04]  /*128960*/  LDL.LU R23, [R1+0x57b0] ;  /* 0x0057b00001177983 */ /* 0x000ea80000300800 */
[----:B----4-:R1:W-:Y:S04]  /*128970*/  STSM.16.M88.4 [R2], R24 ;  /* 0x0000001802007844 */ /* 0x0103e80000000200 */
[----:B0-----:R-:W-:Y:S01]  /*128980*/  STL [R1+0xf0], R12 ;  /* 0x0000f00c01007387 */ /* 0x001fe20000100800 */
[----:B------:R-:W-:-:S03]  /*128990*/  IMAD.MOV.U32 R20, RZ, RZ, R13 ;  /* 0x000000ffff147224 */ /* 0x000fc600078e000d */
[----:B------:R-:W-:Y:S01]  /*1289a0*/  STL.64 [R1+0xf8], R14 ;  /* 0x0000f80e01007387 */ /* 0x000fe20000100a00 */
[----:B------:R-:W-:Y:S06]  /*1289b0*/  BAR.SYNC.DEFER_BLOCKING 0x0 ;  /* 0x0000000000007b1d */ /* 0x000fec0000010000 */
[----:B------:R-:W0:Y:S04]  /*1289c0*/  LDS.128 R12, [R0] ;  /* 0x00000000000c7984 */ /* 0x000e280000000c00 */
[----:B------:R-:W-:Y:S04]  /*1289d0*/  STL.64 [R1+0x5430], R20 ;  /* 0x0054301401007387 */ /* 0x000fe80000100a00 */
[----:B-1----:R-:W4:Y:S04]  /*1289e0*/  LDL.LU R24, [R1+0x340] ;  /* 0x0003400001187983 */ /* 0x002f280000300800 */
        /* <DEDUP_REMOVED lines=12> */
[----:B0-----:R-:W-:Y:S04]  /*128ab0*/  STL.64 [R1+0xd0], R12 ;  /* 0x0000d00c01007387 */ /* 0x001fe80000100a00 */
[----:B------:R0:W-:Y:S04]  /*128ac0*/  STL.64 [R1+0xd8], R14 ;  /* 0x0000d80e01007387 */ /* 0x0001e80000100a00 */
[----:B0-----:R-:W2:Y:S04]  /*128ad0*/  LDL.LU.64 R14, [R1+0x5798] ;  /* 0x00579800010e7983 */ /* 0x001ea80000300a00 */
[----:B---3--:R-:W-:Y:S01]  /*128ae0*/  STSM.16.M88.4 [R2], R16 ;  /* 0x0000001002007844 */ /* 0x008fe20000000200 */
[----:B------:R-:W-:Y:S06]  /*128af0*/  BAR.SYNC.DEFER_BLOCKING 0x0 ;  /* 0x0000000000007b1d */ /* 0x000fec0000010000 */
[----:B------:R-:W3:Y:S04]  /*128b00*/  LDL.LU.64 R12, [R1+0x5790] ;  /* 0x00579000010c7983 */ /* 0x000ee80000300a00 */
[----:B------:R-:W0:Y:S01]  /*128b10*/  LDS.128 R16, [R0] ;  /* 0x0000000000107984 */ /* 0x000e220000000c00 */
[----:B------:R-:W-:Y:S06]  /*128b20*/  BAR.SYNC.DEFER_BLOCKING 0x0 ;  /* 0x0000000000007b1d */ /* 0x000fec0000010000 */
[----:B------:R1:W-:Y:S04]  /*128b30*/  STSM.16.M88.4 [R2], R8 ;  /* 0x0000000802007844 */ /* 0x0003e80000000200 */
[----:B0-----:R-:W-:Y:S04]  /*128b40*/  STL.64 [R1+0xc0], R16 ;  /* 0x0000c01001007387 */ /* 0x001fe80000100a00 */
[----:B------:R-:W-:Y:S01]  /*128b50*/  STL.64 [R1+0xc8], R18 ;  /* 0x0000c81201007387 */ /* 0x000fe20000100a00 */
[----:B-1----:R-:W-:-:S03]  /*128b60*/  IMAD.MOV.U32 R8, RZ, RZ, R23 ;  /* 0x000000ffff087224 */ /* 0x002fc600078e0017 */
[----:B------:R-:W3:Y:S01]  /*128b70*/  LDL.LU R23, [R1+0x5788] ;  /* 0x0057880001177983 */ /* 0x000ee20000300800 */
[----:B------:R-:W-:Y:S06]  /*128b80*/  BAR.SYNC.DEFER_BLOCKING 0x0 ;  /* 0x0000000000007b1d */ /* 0x000fec0000010000 */
[----:B------:R-:W0:Y:S01]  /*128b90*/  LDS.128 R16, [R0] ;  /* 0x0000000000107984 */ /* 0x000e220000000c00 */
[----:B--2---:R-:W-:Y:S01]  /*128ba0*/  IMAD.MOV.U32 R9, RZ, RZ, R15 ;  /* 0x000000ffff097224 */ /* 0x004fe200078e000f */
[----:B------:R-:W-:Y:S06]  /*128bb0*/  BAR.SYNC.DEFER_BLOCKING 0x0 ;  /* 0x0000000000007b1d */ /* 0x000fec0000010000 */
[----:B------:R-:W2:Y:S01]  /*128bc0*/  LDL.LU R15, [R1+0x5784] ;  /* 0x00578400010f7983 */ /* 0x000ea20000300800 */
[----:B------:R-:W-:-:S02]  /*128bd0*/  IMAD.MOV.U32 R10, RZ, RZ, R22 ;  /* 0x000000ffff0a7224 */ /* 0x000fc400078e0016 */
[----:B0-----:R-:W-:Y:S01]  /*128be0*/  IMAD.MOV.U32 R22, RZ, RZ, R17 ;  /* 0x000000ffff167224 */ /* 0x001fe200078e0011 */
[----:B------:R0:W-:Y:S04]  /*128bf0*/  STL [R1+0xb0], R16 ;  /* 0x0000b01001007387 */ /* 0x0001e80000100800 */
[----:B------:R1:W-:Y:S04]  /*128c00*/  STL.64 [R1+0xb8], R18 ;  /* 0x0000b81201007387 */ /* 0x0003e80000100a00 */
[----:B0-----:R-:W3:Y:S04]  /*128c10*/  LDL.LU R16, [R1+0x2e0] ;  /* 0x0002e00001107983 */ /* 0x001ee80000300800 */
[----:B------:R-:W-:Y:S01]  /*128c20*/  STSM.16.M88.4 [R2], R4 ;  /* 0x0000000402007844 */ /* 0x000fe20000000200 */
[----:B------:R-:W-:Y:S06]  /*128c30*/  BAR.SYNC.DEFER_BLOCKING 0x0 ;  /* 0x0000000000007b1d */ /* 0x000fec0000010000 */
[----:B------:R-:W0:Y:S02]  /*128c40*/  LDS.128 R4, [R0] ;  /* 0x0000000000047984 */ /* 0x000e240000000c00 */
[----:B------:R-:W-:Y:S01]  /*128c50*/  BAR.SYNC.DEFER_BLOCKING 0x0 ;  /* 0x0000000000007b1d */ /* 0x000fe20000010000 */
[----:B--2---:R-:W-:-:S05]  /*128c60*/  IMAD.MOV.U32 R17, RZ, RZ, R15 ;  /* 0x000000ffff117224 */ /* 0x004fca00078e000f */
[----:B------:R-:W2:Y:S04]  /*128c70*/  LDL.LU R15, [R1+0x5780] ;  /* 0x00578000010f7983 */ /* 0x000ea80000300800 */
[----:B----4-:R-:W-:Y:S01]  /*128c80*/  STSM.16.M88.4 [R2], R24 ;  /* 0x0000001802007844 */ /* 0x010fe20000000200 */
[----:B------:R-:W-:Y:S01]  /*128c90*/  BAR.SYNC.DEFER_BLOCKING 0x0 ;  /* 0x0000000000007b1d */ /* 0x000fe20000010000 */
[----:B---3--:R-:W-:Y:S02]  /*128ca0*/  IMAD.MOV.U32 R11, RZ, RZ, R13 ;  /* 0x000000ffff0b7224 */ /* 0x008fe400078e000d */
[----:B-1----:R-:W-:-:S03]  /*128cb0*/  IMAD.MOV.U32 R19, RZ, RZ, R23 ;  /* 0x000000ffff137224 */ /* 0x002fc600078e0017 */
[----:B------:R-:W3:Y:S04]  /*128cc0*/  LDL.LU R18, [R1+0x2e8] ;  /* 0x0002e80001127983 */ /* 0x000ee80000300800 */
[----:B------:R-:W1:Y:S01]  /*128cd0*/  LDS.128 R24, [R0] ;  /* 0x0000000000187984 */ /* 0x000e620000000c00 */
[----:B0-----:R-:W-:-:S03]  /*128ce0*/  IMAD.MOV.U32 R13, RZ, RZ, R4 ;  /* 0x000000ffff0d7224 */ /* 0x001fc600078e0004 */
[----:B------:R-:W-:Y:S04]  /*128cf0*/  STL [R1+0xa4], R5 ;  /* 0x0000a40501007387 */ /* 0x000fe80000100800 */
[----:B------:R0:W-:Y:S01]  /*128d00*/  STL.64 [R1+0xa8], R6 ;  /* 0x0000a80601007387 */ /* 0x0001e20000100a00 */
[----:B------:R-:W-:Y:S06]  /*128d10*/  BAR.SYNC.DEFER_BLOCKING 0x0 ;  /* 0x0000000000007b1d */ /* 0x000fec0000010000 */
[----:B0-----:R-:W4:Y:S04]  /*128d20*/  LDL.LU.64 R6, [R1+0x5778] ;  /* 0x0057780001067983 */ /* 0x001f280000300a00 */
[----:B------:R-:W3:Y:S04]  /*128d30*/  LDL.LU R5, [R1+0x5770] ;  /* 0x0057700001057983 */ /* 0x000ee80000300800 */
[----:B------:R-:W-:Y:S01]  /*128d40*/  STL.64 [R1+0x5408], R12 ;  /* 0x0054080c01007387 */ /* 0x000fe20000100a00 */
[----:B-1----:R-:W-:-:S03]  /*128d50*/  IMAD.MOV.U32 R23, RZ, RZ, R24 ;  /* 0x000000ffff177224 */ /* 0x002fc600078e0018 */
[----:B--2---:R-:W-:Y:S04]  /*128d60*/  STL [R1+0x5750], R15 ;  /* 0x0057500f01007387 */ /* 0x004fe80000100800 */
[----:B------:R-:W-:Y:S04]  /*128d70*/  STL [R1+0x94], R25 ;  /* 0x0000941901007387 */ /* 0x000fe80000100800 */
[----:B------:R0:W-:Y:S04]  /*128d80*/  STL.64 [R1+0x98], R26 ;  /* 0x0000981a01007387 */ /* 0x0001e80000100a00 */
[----:B0-----:R-:W2:Y:S04]  /*128d90*/  LDL.LU.64 R26, [R1+0x5768] ;  /* 0x00576800011a7983 */ /* 0x001ea80000300a00 */
[----:B------:R-:W2:Y:S04]  /*128da0*/  LDL.LU.64 R24, [R1+0x5760] ;  /* 0x0057600001187983 */ /* 0x000ea80000300a00 */
[----:B------:R0:W-:Y:S04]  /*128db0*/  STL.64 [R1+0x53d0], R22 ;  /* 0x0053d01601007387 */ /* 0x0001e80000100a00 */
[----:B------:R-:W2:Y:S04]  /*128dc0*/  LDL.LU R20, [R1+0x360] ;  /* 0x0003600001147983 */ /* 0x000ea80000300800 */
[----:B------:R-:W2:Y:S04]  /*128dd0*/  LDL.LU R21, [R1+0x364] ;  /* 0x0003640001157983 */ /* 0x000ea80000300800 */
[----:B0-----:R-:W2:Y:S04]  /*128de0*/  LDL.LU R22, [R1+0x368] ;  /* 0x0003680001167983 */ /* 0x001ea80000300800 */
[----:B------:R-:W2:Y:S04]  /*128df0*/  LDL.LU R23, [R1+0x36c] ;  /* 0x00036c0001177983 */ /* 0x000ea80000300800 */
[----:B------:R-:W-:Y:S01]  /*128e00*/  STSM.16.M88.4 [R2], R8 ;  /* 0x0000000802007844 */ /* 0x000fe20000000200 */
[----:B------:R-:W-:Y:S06]  /*128e10*/  BAR.SYNC.DEFER_BLOCKING 0x0 ;  /* 0x0000000000007b1d */ /* 0x000fec0000010000 */
[----:B------:R-:W0:Y:S02]  /*128e20*/  LDS.128 R8, [R0] ;  /* 0x0000000000087984 */ /* 0x000e240000000c00 */
[----:B------:R-:W-:Y:S06]  /*128e30*/  BAR.SYNC.DEFER_BLOCKING 0x0 ;  /* 0x0000000000007b1d */ /* 0x000fec0000010000 */
[----:B--2---:R-:W-:Y:S04]  /*128e40*/  STL.64 [R1+0x5748], R22 ;  /* 0x0057481601007387 */ /* 0x004fe80000100a00 */
[----:B------:R1:W-:Y:S04]  /*128e50*/  STL.64 [R1+0x5740], R20 ;  /* 0x0057401401007387 */ /* 0x0003e80000100a00 */
[----:B-1----:R-:W2:Y:S01]  /*128e60*/  LDL.LU R20, [R1+0x350] ;  /* 0x0003500001147983 */ /* 0x002ea20000300800 */
[----:B------:R-:W-:-:S03]  /*128e70*/  IMAD.MOV.U32 R21, RZ, RZ, R27 ;  /* 0x000000ffff157224 */ /* 0x000fc600078e001b */
[----:B------:R-:W2:Y:S04]  /*128e80*/  LDL.LU R27, [R1+0x5758] ;  /* 0x00575800011b7983 */ /* 0x000ea80000300800 */
[----:B------:R-:W2:Y:S04]  /*128e90*/  LDL.LU R22, [R1+0x358] ;  /* 0x0003580001167983 */ /* 0x000ea80000300800 */
[----:B---3--:R-:W-:Y:S04]  /*128ea0*/  STSM.16.M88.4 [R2], R16 ;  /* 0x0000001002007844 */ /* 0x008fe80000000200 */
[----:B0-----:R-:W-:Y:S04]  /*128eb0*/  STL [R1+0x80], R8 ;  /* 0x0000800801007387 */ /* 0x001fe80000100800 */
[----:B------:R0:W-:Y:S02]  /*128ec0*/  STL.64 [R1+0x88], R10 ;  /* 0x0000880a01007387 */ /* 0x0001e40000100a00 */
[----:B0-----:R-:W-:Y:S01]  /*128ed0*/  IMAD.MOV.U32 R11, RZ, RZ, R14 ;  /* 0x000000ffff0b7224 */ /* 0x001fe200078e000e */
[----:B------:R-:W-:Y:S01]  /*128ee0*/  BAR.SYNC.DEFER_BLOCKING 0x0 ;  /* 0x0000000000007b1d */ /* 0x000fe20000010000 */
[----:B------:R-:W-:-:S05]  /*128ef0*/  IMAD.MOV.U32 R23, RZ, RZ, R24 ;  /* 0x000000ffff177224 */ /* 0x000fca00078e0018 */
[----:B------:R-:W0:Y:S02]  /*128f00*/  LDS.128 R12, [R0] ;  /* 0x00000000000c7984 */ /* 0x000e240000000c00 */
[----:B------:R-:W-:Y:S01]  /*128f10*/  BAR.SYNC.DEFER_BLOCKING 0x0 ;  /* 0x0000000000007b1d */ /* 0x000fe20000010000 */
[----:B------:R-:W-:Y:S02]  /*128f20*/  IMAD.MOV.U32 R10, RZ, RZ, R25 ;  /* 0x000000ffff0a7224 */ /* 0x000fe400078e0019 */
[----:B------:R-:W-:Y:S02]  /*128f30*/  IMAD.MOV.U32 R24, RZ, RZ, R9 ;  /* 0x000000ffff187224 */ /* 0x000fe400078e0009 */
[----:B------:R-:W-:Y:S02]  /*128f40*/  IMAD.MOV.U32 R9, RZ, RZ, R26 ;  /* 0x000000ffff097224 */ /* 0x000fe400078e001a */
[----:B0-----:R-:W-:Y:S01]  /*128f50*/  IMAD.MOV.U32 R25, RZ, RZ, R15 ;  /* 0x000000ffff197224 */ /* 0x001fe200078e000f */
[----:B--2---:R-:W-:Y:S01]  /*128f60*/  STSM.16.M88.4 [R2], R20 ;  /* 0x0000001402007844 */ /* 0x004fe20000000200 */
[----:B------:R-:W-:Y:S06]  /*128f70*/  BAR.SYNC.DEFER_BLOCKING 0x0 ;  /* 0x0000000000007b1d */ /* 0x000fec0000010000 */
[----:B------:R-:W0:Y:S01]  /*128f80*/  LDS.128 R20, [R0] ;  /* 0x0000000000147984 */ /* 0x000e220000000c00 */
[----:B------:R-:W-:-:S03]  /*128f90*/  IMAD.MOV.U32 R8, RZ, RZ, R27 ;  /* 0x000000ffff087224 */ /* 0x000fc600078e001b */
[----:B------:R-:W2:Y:S04]  /*128fa0*/  LDL.LU R27, [R1+0x5754] ;  /* 0x00575400011b7983 */ /* 0x000ea80000300800 */
[----:B------:R-:W3:Y:S04]  /*128fb0*/  LDL.LU R3, [R1+0x281c] ;  /* 0x00281c0001037983 */ /* 0x000ee80000300800 */
[----:B------:R-:W2:Y:S04]  /*128fc0*/  LDL.LU R18, [R1+0x2818] ;  /* 0x0028180001127983 */ /* 0x000ea80000300800 */
[----:B------:R-:W2:Y:S04]  /*128fd0*/  LDL.LU R19, [R1+0x27f4] ;  /* 0x0027f40001137983 */ /* 0x000ea80000300800 */
[----:B------:R-:W2:Y:S04]  /*128fe0*/  LDL.LU R4, [R1+0x27f0] ;  /* 0x0027f00001047983 */ /* 0x000ea80000300800 */
[----:B------:R-:W-:Y:S04]  /*128ff0*/  STL.64 [R1+0x70], R12 ;  /* 0x0000700c01007387 */ /* 0x000fe80000100a00 */
[----:B------:R1:W-:Y:S04]  /*129000*/  STL [R1+0x78], R14 ;  /* 0x0000780e01007387 */ /* 0x0003e80000100800 */
[----:B------:R-:W2:Y:S04]  /*129010*/  LDL.LU R15, [R1+0x5750] ;  /* 0x00575000010f7983 */ /* 0x000ea80000300800 */
[----:B------:R-:W-:Y:S04]  /*129020*/  STL.64 [R1+0x5380], R24 ;  /* 0x0053801801007387 */ /* 0x000fe80000100a00 */
[----:B0-----:R-:W-:Y:S01]  /*129030*/  STL [R1+0x60], R20 ;  /* 0x0000601401007387 */ /* 0x001fe20000100800 */
[----:B------:R-:W-:-:S02]  /*129040*/  IMAD.MOV.U32 R26, RZ, RZ, R22 ;  /* 0x000000ffff1a7224 */ /* 0x000fc400078e0016 */
[----:B-1----:R-:W-:Y:S01]  /*129050*/  IMAD.MOV.U32 R14, RZ, RZ, R21 ;  /* 0x000000ffff0e7224 */ /* 0x002fe200078e0015 */
[----:B------:R0:W-:Y:S01]  /*129060*/  STL [R1+0x6c], R23 ;  /* 0x00006c1701007387 */ /* 0x0001e20000100800 */
[----:B------:R-:W-:Y:S06]  /*129070*/  BAR.SYNC.DEFER_BLOCKING 0x0 ;  /* 0x0000000000007b1d */ /* 0x000fec0000010000 */
[----:B0-----:R-:W2:Y:S04]  /*129080*/  LDL.LU.64 R22, [R1+0x5748] ;  /* 0x0057480001167983 */ /* 0x001ea80000300a00 */
[----:B------:R-:W2:Y:S04]  /*129090*/  LDL.LU.64 R20, [R1+0x5740] ;  /* 0x0057400001147983 */ /* 0x000ea80000300a00 */
[----:B------:R-:W-:Y:S04]  /*1290a0*/  STL [R1+0x5324], R14 ;  /* 0x0053240e01007387 */ /* 0x000fe80000100800 */
[----:B--2---:R-:W-:Y:S01]  /*1290b0*/  STSM.16.M88.4 [R2], R20 ;  /* 0x0000001402007844 */ /* 0x004fe20000000200 */
[----:B------:R-:W-:Y:S06]  /*1290c0*/  BAR.SYNC.DEFER_BLOCKING 0x0 ;  /* 0x0000000000007b1d */ /* 0x000fec0000010000 */
[----:B------:R-:W0:Y:S02]  /*1290d0*/  LDS.128 R20, [R0] ;  /* 0x0000000000147984 */ /* 0x000e240000000c00 */
[----:B------:R-:W-:Y:S06]  /*1290e0*/  BAR.SYNC.DEFER_BLOCKING 0x0 ;  /* 0x0000000000007b1d */ /* 0x000fec0000010000 */
[----:B0-----:R0:W-:Y:S04]  /*1290f0*/  STL.64 [R1+0x50], R20 ;  /* 0x0000501401007387 */ /* 0x0011e80000100a00 */
[----:B------:R1:W-:Y:S04]  /*129100*/  STL.64 [R1+0x58], R22 ;  /* 0x0000581601007387 */ /* 0x0003e80000100a00 */
[----:B0-----:R-:W2:Y:S04]  /*129110*/  LDL.LU R21, [R1+0x15ec] ;  /* 0x0015ec0001157983 */ /* 0x001ea80000300800 */
[----:B------:R-:W-:Y:S01]  /*129120*/  STSM.16.M88.4 [R2], R8 ;  /* 0x0000000802007844 */ /* 0x000fe20000000200 */
[----:B------:R-:W-:Y:S06]  /*129130*/  BAR.SYNC.DEFER_BLOCKING 0x0 ;  /* 0x0000000000007b1d */ /* 0x000fec0000010000 */
[----:B------:R-:W0:Y:S01]  /*129140*/  LDS.128 R8, [R0] ;  /* 0x0000000000087984 */ /* 0x000e220000000c00 */
[----:B-1----:R-:W-:-:S02]  /*129150*/  IMAD.MOV.U32 R22, RZ, RZ, R15 ;  /* 0x000000ffff167224 */ /* 0x002fc400078e000f */
[----:B------:R-:W-:Y:S02]  /*129160*/  IMAD.MOV.U32 R23, RZ, RZ, R27 ;  /* 0x000000ffff177224 */ /* 0x000fe400078e001b */
[----:B0-----:R-:W-:Y:S02]  /*129170*/  IMAD.MOV.U32 R27, RZ, RZ, R11 ;  /* 0x000000ffff1b7224 */ /* 0x001fe400078e000b */
[----:B------:R-:W-:Y:S01]  /*129180*/  IMAD.MOV.U32 R14, RZ, RZ, R8 ;  /* 0x000000ffff0e7224 */ /* 0x000fe200078e0008 */
[----:B---3--:R-:W-:Y:S02]  /*129190*/  LOP3.LUT R3, R3, 0xffff, RZ, 0xc0, !PT ;  /* 0x0000ffff03037812 */ /* 0x008fe400078ec0ff */
[----:B------:R-:W-:Y:S02]  /*1291a0*/  LOP3.LUT R13, R19, 0xffff, RZ, 0xc0, !PT ;  /* 0x0000ffff130d7812 */ /* 0x000fe400078ec0ff */
[----:B------:R-:W-:Y:S01]  /*1291b0*/  LOP3.LUT R12, R4, 0xffff, RZ, 0xc0, !PT ;  /* 0x0000ffff040c7812 */ /* 0x000fe200078ec0ff */
[----:B------:R-:W-:Y:S06]  /*1291c0*/  BAR.SYNC.DEFER_BLOCKING 0x0 ;  /* 0x0000000000007b1d */ /* 0x000fec0000010000 */
[----:B--2---:R0:W-:Y:S04]  /*1291d0*/  STL [R1+0x5720], R21 ;  /* 0x0057201501007387 */ /* 0x0041e80000100800 */
[----:B------:R-:W2:Y:S04]  /*1291e0*/  LDL.LU R20, [R1+0x320] ;  /* 0x0003200001147983 */ /* 0x000ea80000300800 */
[----:B0-----:R-:W2:Y:S04]  /*1291f0*/  LDL.LU R21, [R1+0x324] ;  /* 0x0003240001157983 */ /* 0x001ea80000300800 */
[----:B------:R-:W3:Y:S04]  /*129200*/  LDL.LU R15, [R1+0x5738] ;  /* 0x00573800010f7983 */ /* 0x000ee80000300800 */
[----:B------:R-:W3:Y:S04]  /*129210*/  LDL.LU R16, [R1+0x15dc] ;  /* 0x0015dc0001107983 */ /* 0x000ee80000300800 */
[----:B------:R-:W3:Y:S04]  /*129220*/  LDL.LU R17, [R1+0x15d4] ;  /* 0x0015d40001117983 */ /* 0x000ee80000300800 */
[----:B------:R-:W-:Y:S04]  /*129230*/  STL [R1+0x44], R9 ;  /* 0x0000440901007387 */ /* 0x000fe80000100800 */
[----:B------:R0:W-:Y:S04]  /*129240*/  STL [R1+0x48], R10 ;  /* 0x0000480a01007387 */ /* 0x0001e80000100800 */
[----:B0-----:R-:W3:Y:S04]  /*129250*/  LDL.LU.64 R10, [R1+0x5730] ;  /* 0x00573000010a7983 */ /* 0x001ee80000300a00 */
[----:B------:R-:W3:Y:S04]  /*129260*/  LDL.LU.64 R8, [R1+0x5728] ;  /* 0x0057280001087983 */ /* 0x000ee80000300a00 */
[----:B------:R0:W-:Y:S04]  /*129270*/  STL [R1+0x5664], R14 ;  /* 0x0056640e01007387 */ /* 0x0001e80000100800 */
[----:B------:R-:W-:Y:S01]  /*129280*/  STL [R1+0x52f0], R27 ;  /* 0x0052f01b01007387 */ /* 0x000fe20000100800 */
[----:B0-----:R-:W-:-:S03]  /*129290*/  LOP3.LUT R14, R18, 0xffff, RZ, 0xc0, !PT ;  /* 0x0000ffff120e7812 */ /* 0x001fc600078ec0ff */
[----:B------:R0:W-:Y:S04]  /*1292a0*/  STL [R1+0x168c], R3 ;  /* 0x00168c0301007387 */ /* 0x0001e80000100800 */
[----:B------:R-:W4:Y:S04]  /*1292b0*/  LDL.LU R18, [R1+0x10] ;  /* 0x0000100001127983 */ /* 0x000f280000300800 */
[----:B------:R-:W-:Y:S04]  /*1292c0*/  STL [R1+0x1690], R14 ;  /* 0x0016900e01007387 */ /* 0x000fe80000100800 */
[----:B------:R-:W-:Y:S04]  /*1292d0*/  STL [R1+0x1694], R13 ;  /* 0x0016940d01007387 */ /* 0x000fe80000100800 */
[----:B------:R-:W4:Y:S04]  /*1292e0*/  LDL.LU R19, [R1+0x18] ;  /* 0x0000180001137983 */ /* 0x000f280000300800 */
[----:B------:R-:W-:Y:S04]  /*1292f0*/  STL [R1+0x1698], R12 ;  /* 0x0016980c01007387 */ /* 0x000fe80000100800 */
[----:B--2---:R-:W-:Y:S01]  /*129300*/  STSM.16.M88.4 [R2], R20 ;  /* 0x0000001402007844 */ /* 0x004fe20000000200 */
[----:B------:R-:W-:Y:S06]  /*129310*/  BAR.SYNC.DEFER_BLOCKING 0x0 ;  /* 0x0000000000007b1d */ /* 0x000fec0000010000 */
[----:B------:R-:W1:Y:S01]  /*129320*/  LDS.128 R20, [R0] ;  /* 0x0000000000147984 */ /* 0x000e620000000c00 */
[----:B---3--:R-:W-:-:S03]  /*129330*/  PRMT R4, R8, 0x4210, R3 ;  /* 0x0000421008047816 */ /* 0x008fc60000000003 */
[----:B0-----:R-:W2:Y:S04]  /*129340*/  LDL.LU R3, [R1+0x1c] ;  /* 0x00001c0001037983 */ /* 0x001ea80000300800 */
[----:B-1----:R0:W-:Y:S04]  /*129350*/  STL.64 [R1+0x30], R20 ;  /* 0x0000301401007387 */ /* 0x0021e80000100a00 */
[----:B------:R-:W-:Y:S04]  /*129360*/  STL [R1+0x3c], R23 ;  /* 0x00003c1701007387 */ /* 0x000fe80000100800 */
[----:B0-----:R-:W3:Y:S01]  /*129370*/  LDL.LU R21, [R1+0x5720] ;  /* 0x0057200001157983 */ /* 0x001ee20000300800 */
[----:B------:R-:W-:-:S02]  /*129380*/  PRMT R5, R5, 0x4210, R14 ;  /* 0x0000421005057816 */ /* 0x000fc4000000000e */
[----:B----4-:R-:W-:Y:S02]  /*129390*/  PRMT R6, R6, 0x4210, R13 ;  /* 0x0000421006067816 */ /* 0x010fe4000000000d */
[----:B------:R-:W-:Y:S01]  /*1293a0*/  PRMT R7, R7, 0x4210, R12 ;  /* 0x0000421007077816 */ /* 0x000fe2000000000c */
[----:B------:R-:W-:Y:S01]  /*1293b0*/  BAR.SYNC.DEFER_BLOCKING 0x0 ;  /* 0x0000000000007b1d */ /* 0x000fe20000010000 */
[----:B------:R-:W-:Y:S01]  /*1293c0*/  IMAD.MOV.U32 R27, RZ, RZ, R22 ;  /* 0x000000ffff1b7224 */ /* 0x000fe200078e0016 */
[----:B------:R-:W-:-:S04]  /*1293d0*/  LOP3.LUT R15, R15, 0xffff, RZ, 0xc0, !PT ;  /* 0x0000ffff0f0f7812 */ /* 0x000fc800078ec0ff */
[----:B------:R0:W-:Y:S04]  /*1293e0*/  STSM.16.M88.4 [R2], R4 ;  /* 0x0000000402007844 */ /* 0x0001e80000000200 */
[----:B------:R-:W-:Y:S01]  /*1293f0*/  STL.64 [R1+0x5308], R26 ;  /* 0x0053081a01007387 */ /* 0x000fe20000100a00 */
[----:B0-----:R-:W-:Y:S02]  /*129400*/  LOP3.LUT R6, R16, 0xffff, RZ, 0xc0, !PT ;  /* 0x0000ffff10067812 */ /* 0x001fe400078ec0ff */
[----:B------:R-:W-:Y:S02]  /*129410*/  LOP3.LUT R7, R17, 0xffff, RZ, 0xc0, !PT ;  /* 0x0000ffff11077812 */ /* 0x000fe400078ec0ff */
[----:B------:R-:W-:Y:S02]  /*129420*/  PRMT R4, R29, 0x4210, R15 ;  /* 0x000042101d047816 */ /* 0x000fe4000000000f */
[----:B------:R-:W4:Y:S01]  /*129430*/  LDL.LU R29, [R1+0x571c] ;  /* 0x00571c00011d7983 */ /* 0x000f220000300800 */
[----:B------:R-:W-:Y:S01]  /*129440*/  BAR.SYNC.DEFER_BLOCKING 0x0 ;  /* 0x0000000000007b1d */ /* 0x000fe20000010000 */
[----:B---3--:R-:W-:-:S05]  /*129450*/  LOP3.LUT R5, R21, 0xffff, RZ, 0xc0, !PT ;  /* 0x0000ffff15057812 */ /* 0x008fca00078ec0ff */
[----:B------:R0:W-:Y:S04]  /*129460*/  STL [R1+0x167c], R5 ;  /* 0x00167c0501007387 */ /* 0x0001e80000100800 */
[----:B------:R-:W-:Y:S04]  /*129470*/  STL [R1+0x565c], R15 ;  /* 0x00565c0f01007387 */ /* 0x000fe80000100800 */
[----:B------:R1:W-:Y:S01]  /*129480*/  STL [R1+0x1678], R6 ;  /* 0x0016780601007387 */ /* 0x0003e20000100800 */
[----:B0-----:R-:W-:-:S03]  /*129490*/  PRMT R5, R11, 0x4210, R5 ;  /* 0x000042100b057816 */ /* 0x001fc60000000005 */
[----:B------:R0:W-:Y:S04]  /*1294a0*/  STL [R1+0x1684], R7 ;  /* 0x0016840701007387 */ /* 0x0001e80000100800 */
[----:B------:R-:W3:Y:S01]  /*1294b0*/  LDL.LU R21, [R1+0x28f4] ;  /* 0x0028f40001157983 */ /* 0x000ee20000300800 */
[----:B-1----:R-:W-:-:S03]  /*1294c0*/  PRMT R6, R10, 0x4210, R6 ;  /* 0x000042100a067816 */ /* 0x002fc60000000006 */
[----:B------:R-:W3:Y:S01]  /*1294d0*/  LDL.LU R16, [R1+0x286c] ;  /* 0x00286c0001107983 */ /* 0x000ee20000300800 */
[----:B0-----:R-:W-:-:S03]  /*1294e0*/  PRMT R7, R9, 0x4210, R7 ;  /* 0x0000421009077816 */ /* 0x001fc60000000007 */
[----:B------:R-:W0:Y:S01]  /*1294f0*/  LDS.128 R8, [R0] ;  /* 0x0000000000087984 */ /* 0x000e220000000c00 */
[----:B------:R-:W-:Y:S06]  /*129500*/  BAR.SYNC.DEFER_BLOCKING 0x0 ;  /* 0x0000000000007b1d */ /* 0x000fec0000010000 */
[----:B------:R-:W3:Y:S04]  /*129510*/  LDL.LU R17, [R1+0x28a4] ;  /* 0x0028a40001117983 */ /* 0x000ee80000300800 */
[----:B------:R-:W-:Y:S04]  /*129520*/  STL [R1+0x5654], R0 ;  /* 0x0056540001007387 */ /* 0x000fe80000100800 */
[----:B------:R1:W-:Y:S04]  /*129530*/  STSM.16.M88.4 [R2], R4 ;  /* 0x0000000402007844 */ /* 0x0003e80000000200 */
[----:B0-----:R3:W-:Y:S04]  /*129540*/  STL.64 [R1+0x20], R8 ;  /* 0x0000200801007387 */ /* 0x0017e80000100a00 */
[----:B------:R-:W-:Y:S01]  /*129550*/  STL.64 [R1+0x28], R10 ;  /* 0x0000280a01007387 */ /* 0x000fe20000100a00 */
[----:B-1----:R-:W-:-:S03]  /*129560*/  SHF.R.U32.HI R4, RZ, 0x8, R28 ;  /* 0x00000008ff047819 */ /* 0x002fc6000001161c */
[----:B------:R0:W-:Y:S04]  /*129570*/  STL [R1+0x5658], R2 ;  /* 0x0056580201007387 */ /* 0x0001e80000100800 */
[----:B------:R-:W3:Y:S01]  /*129580*/  LDL.LU R28, [R1+0x5718] ;  /* 0x00571800011c7983 */ /* 0x000ee20000300800 */
[----:B------:R-:W-:Y:S02]  /*129590*/  SHF.R.U32.HI R5, RZ, 0x8, R18 ;  /* 0x00000008ff057819 */ /* 0x000fe40000011612 */
[----:B------:R-:W-:Y:S01]  /*1295a0*/  SHF.R.U32.HI R7, RZ, 0x8, R19 ;  /* 0x00000008ff077819 */ /* 0x000fe20000011613 */
[----:B------:R-:W3:Y:S01]  /*1295b0*/  LDL.LU R12, [R1+0x27c0] ;  /* 0x0027c000010c7983 */ /* 0x000ee20000300800 */
[----:B--2---:R-:W-:Y:S02]  /*1295c0*/  SHF.R.U32.HI R6, RZ, 0x8, R3 ;  /* 0x00000008ff067819 */ /* 0x004fe40000011603 */
[----:B------:R-:W-:Y:S01]  /*1295d0*/  LOP3.LUT R5, R5, 0xffff, RZ, 0xc0, !PT ;  /* 0x0000ffff05057812 */ /* 0x000fe200078ec0ff */
[----:B------:R-:W2:Y:S01]  /*1295e0*/  LDL.LU R13, [R1+0x2778] ;  /* 0x00277800010d7983 */ /* 0x000ea20000300800 */
[----:B------:R-:W-:-:S02]  /*1295f0*/  LOP3.LUT R4, R4, 0xffff, RZ, 0xc0, !PT ;  /* 0x0000ffff04047812 */ /* 0x000fc400078ec0ff */
[----:B------:R-:W-:Y:S01]  /*129600*/  LOP3.LUT R7, R7, 0xffff, RZ, 0xc0, !PT ;  /* 0x0000ffff07077812 */ /* 0x000fe200078ec0ff */
[----:B------:R-:W2:Y:S01]  /*129610*/  LDL.LU R18, [R1+0x28fc] ;  /* 0x0028fc0001127983 */ /* 0x000ea20000300800 */
[----:B------:R-:W-:Y:S02]  /*129620*/  LOP3.LUT R6, R6, 0xffff, RZ, 0xc0, !PT ;  /* 0x0000ffff06067812 */ /* 0x000fe400078ec0ff */
[----:B------:R-:W-:Y:S01]  /*129630*/  PRMT R25, R5, 0x3340, R4 ;  /* 0x0000334005197816 */ /* 0x000fe20000000004 */
[----:B------:R-:W2:Y:S01]  /*129640*/  LDL.LU R19, [R1+0x287c] ;  /* 0x00287c0001137983 */ /* 0x000ea20000300800 */
[----:B------:R-:W-:-:S03]  /*129650*/  PRMT R20, R7, 0x3340, R6 ;  /* 0x0000334007147816 */ /* 0x000fc60000000006 */
[----:B------:R-:W-:Y:S04]  /*129660*/  STL [R1+0x56e4], R25 ;  /* 0x0056e41901007387 */ /* 0x000fe80000100800 */
[----:B------:R-:W-:Y:S01]  /*129670*/  STL [R1+0x56e8], R20 ;  /* 0x0056e81401007387 */ /* 0x000fe20000100800 */
[----:B----4-:R-:W-:-:S04]  /*129680*/  SHF.R.U32.HI R5, RZ, 0x8, R29 ;  /* 0x00000008ff057819 */ /* 0x010fc8000001161d */
[----:B------:R-:W-:-:S04]  /*129690*/  LOP3.LUT R5, R5, 0xffff, RZ, 0xc0, !PT ;  /* 0x0000ffff05057812 */ /* 0x000fc800078ec0ff */
[----:B------:R-:W-:Y:S01]  /*1296a0*/  PRMT R0, R5, 0x3340, R1 ;  /* 0x0000334005007816 */ /* 0x000fe20000000001 */
[----:B------:R-:W-:Y:S01]  /*1296b0*/  BAR.SYNC.DEFER_BLOCKING 0x0 ;  /* 0x0000000000007b1d */ /* 0x000fe20000010000 */
[----:B---3--:R-:W-:-:S05]  /*1296c0*/  SHF.R.U32.HI R4, RZ, 0x8, R28 ;  /* 0x00000008ff047819 */ /* 0x008fca000001161c */
[----:B------:R-:W3:Y:S04]  /*1296d0*/  LDL.LU R28, [R1+0x5714] ;  /* 0x00571400011c7983 */ /* 0x000ee80000300800 */
[----:B------:R-:W4:Y:S01]  /*1296e0*/  LDL.LU R3, [R1+0x28ac] ;  /* 0x0028ac0001037983 */ /* 0x000f220000300800 */
[----:B------:R-:W-:Y:S02]  /*1296f0*/  LOP3.LUT R4, R4, 0xffff, RZ, 0xc0, !PT ;  /* 0x0000ffff04047812 */ /* 0x000fe400078ec0ff */
[----:B------:R-:W-:Y:S01]  /*129700*/  LOP3.LUT R8, R21, 0xffff, RZ, 0xc0, !PT ;  /* 0x0000ffff15087812 */ /* 0x000fe200078ec0ff */
[----:B------:R-:W4:Y:S01]  /*129710*/  LDL.LU R29, [R1+0x5710] ;  /* 0x00571000011d7983 */ /* 0x000f220000300800 */
[----:B------:R-:W-:Y:S02]  /*129720*/  LOP3.LUT R6, R16, 0xffff, RZ, 0xc0, !PT ;  /* 0x0000ffff10067812 */ /* 0x000fe400078ec0ff */
[----:B------:R-:W-:-:S02]  /*129730*/  LOP3.LUT R7, R17, 0xffff, RZ, 0xc0, !PT ;  /* 0x0000ffff11077812 */ /* 0x000fc400078ec0ff */
[--C-:B0-----:R-:W-:Y:S02]  /*129740*/  PRMT R2, R4, 0x3340, R1.reuse ;  /* 0x0000334004027816 */ /* 0x101fe40000000001 */
[----:B------:R-:W-:Y:S02]  /*129750*/  PRMT R4, R6, 0x3340, R1 ;  /* 0x0000334006047816 */ /* 0x000fe40000000001 */
[----:B------:R-:W-:Y:S01]  /*129760*/  PRMT R5, R8, 0x3340, R7 ;  /* 0x0000334008057816 */ /* 0x000fe20000000007 */
[----:B------:R-:W-:Y:S04]  /*129770*/  STL [R1+0x300], R2 ;  /* 0x0003000201007387 */ /* 0x000fe80000100800 */
[----:B------:R0:W-:Y:S04]  /*129780*/  STL [R1+0x2fc], R0 ;  /* 0x0002fc0001007387 */ /* 0x0001e80000100800 */
[----:B------:R-:W4:Y:S04]  /*129790*/  LDL.LU R21, [R1+0x28c4] ;  /* 0x0028c40001157983 */ /* 0x000f280000300800 */
[----:B------:R-:W4:Y:S01]  /*1297a0*/  LDL.LU R16, [R1+0x2858] ;  /* 0x0028580001107983 */ /* 0x000f220000300800 */
[----:B0-----:R-:W-:-:S05]  /*1297b0*/  PRMT R0, R5, 0x5410, R4 ;  /* 0x0000541005007816 */ /* 0x001fca0000000004 */
[----:B------:R3:W-:Y:S04]  /*1297c0*/  STL [R1+0x1664], R0 ;  /* 0x0016640001007387 */ /* 0x0007e80000100800 */
[----:B------:R-:W4:Y:S01]  /*1297d0*/  LDL.LU R17, [R1+0x2890] ;  /* 0x0028900001117983 */ /* 0x000f220000300800 */
[----:B------:R-:W-:Y:S02]  /*1297e0*/  SHF.R.U32.HI R5, RZ, 0x8, R8 ;  /* 0x00000008ff057819 */ /* 0x000fe40000011608 */
[----:B------:R-:W-:Y:S02]  /*1297f0*/  SHF.R.U32.HI R4, RZ, 0x8, R7 ;  /* 0x00000008ff047819 */ /* 0x000fe40000011607 */
[----:B------:R-:W-:Y:S02]  /*129800*/  SHF.R.U32.HI R6, RZ, 0x8, R6 ;  /* 0x00000008ff067819 */ /* 0x000fe40000011606 */
[----:B------:R-:W-:-:S02]  /*129810*/  LOP3.LUT R5, R5, 0xffff, RZ, 0xc0, !PT ;  /* 0x0000ffff05057812 */ /* 0x000fc400078ec0ff */
[----:B------:R-:W-:Y:S02]  /*129820*/  LOP3.LUT R4, R4, 0xffff, RZ, 0xc0, !PT ;  /* 0x0000ffff04047812 */ /* 0x000fe400078ec0ff */
[----:B------:R-:W-:Y:S02]  /*129830*/  LOP3.LUT R6, R6, 0xffff, RZ, 0xc0, !PT ;  /* 0x0000ffff06067812 */ /* 0x000fe400078ec0ff */
[----:B------:R-:W-:Y:S02]  /*129840*/  PRMT R23, R5, 0x3340, R4 ;  /* 0x0000334005177816 */ /* 0x000fe40000000004 */
[----:B------:R-:W-:-:S03]  /*129850*/  PRMT R2, R6, 0x3340, R1 ;  /* 0x0000334006027816 */ /* 0x000fc60000000001 */
[----:B------:R-:W-:Y:S01]  /*129860*/  STL [R1+0x56ec], R23 ;  /* 0x0056ec1701007387 */ /* 0x000fe20000100800 */
[----:B--2---:R-:W-:-:S03]  /*129870*/  LOP3.LUT R9, R18, 0xffff, RZ, 0xc0, !PT ;  /* 0x0000ffff12097812 */ /* 0x004fc600078ec0ff */
[----:B------:R0:W-:Y:S01]  /*129880*/  STL [R1+0x2f8], R2 ;  /* 0x0002f80201007387 */ /* 0x0001e20000100800 */
[----:B------:R-:W-:Y:S02]  /*129890*/  LOP3.LUT R10, R19, 0xffff, RZ, 0xc0, !PT ;  /* 0x0000ffff130a7812 */ /* 0x000fe400078ec0ff */
[----:B------:R-:W-:Y:S02]  /*1298a0*/  LOP3.LUT R7, R12, 0xffff, RZ, 0xc0, !PT ;  /* 0x0000ffff0c077812 */ /* 0x000fe400078ec0ff */
[----:B------:R-:W-:-:S04]  /*1298b0*/  LOP3.LUT R6, R13, 0xffff, RZ, 0xc0, !PT ;  /* 0x0000ffff0d067812 */ /* 0x000fc800078ec0ff */
[----:B------:R-:W-:Y:S02]  /*1298c0*/  PRMT R5, R7, 0x3340, R6 ;  /* 0x0000334007057816 */ /* 0x000fe40000000006 */
[----:B---3--:R-:W-:Y:S02]  /*1298d0*/  LOP3.LUT R0, R28, 0xffff, RZ, 0xc0, !PT ;  /* 0x0000ffff1c007812 */ /* 0x008fe400078ec0ff */
[----:B------:R-:W2:Y:S04]  /*1298e0*/  LDL.LU R28, [R1+0x570c] ;  /* 0x00570c00011c7983 */ /* 0x000ea80000300800 */
[----:B------:R-:W3:Y:S04]  /*1298f0*/  LDL.LU R18, [R1+0x28d0] ;  /* 0x0028d00001127983 */ /* 0x000ee80000300800 */
[----:B------:R-:W2:Y:S01]  /*129900*/  LDL.LU R19, [R1+0x2864] ;  /* 0x0028640001137983 */ /* 0x000ea20000300800 */
[----:B------:R-:W-:-:S02]  /*129910*/  PRMT R4, R0, 0x3340, R1 ;  /* 0x0000334000047816 */ /* 0x000fc40000000001 */
[----:B----4-:R-:W-:Y:S02]  /*129920*/  LOP3.LUT R8, R3, 0xffff, RZ, 0xc0, !PT ;  /* 0x0000ffff03087812 */ /* 0x010fe400078ec0ff */
[----:B------:R-:W-:Y:S02]  /*129930*/  PRMT R26, R5, 0x5410, R4 ;  /* 0x00005410051a7816 */ /* 0x000fe40000000004 */
[----:B------:R-:W-:Y:S02]  /*129940*/  PRMT R4, R10, 0x3340, R1 ;  /* 0x000033400a047816 */ /* 0x000fe40000000001 */
[----:B------:R-:W-:-:S04]  /*129950*/  PRMT R5, R9, 0x3340, R8 ;  /* 0x0000334009057816 */ /* 0x000fc80000000008 */
[----:B0-----:R-:W-:-:S05]  /*129960*/  PRMT R2, R5, 0x5410, R4 ;  /* 0x0000541005027816 */ /* 0x001fca0000000004 */
[----:B------:R0:W-:Y:S01]  /*129970*/  STL [R1+0x1660], R2 ;  /* 0x0016600201007387 */ /* 0x0001e20000100800 */
[----:B------:R-:W-:-:S03]  /*129980*/  SHF.R.U32.HI R5, RZ, 0x8, R7 ;  /* 0x00000008ff057819 */ /* 0x000fc60000011607 */
[----:B------:R-:W4:Y:S01]  /*129990*/  LDL.LU R3, [R1+0x2898] ;  /* 0x0028980001037983 */ /* 0x000f220000300800 */
        /* <DEDUP_REMOVED lines=8> */
[----:B0-----:R-:W-:-:S03]  /*129a20*/  PRMT R2, R7, 0x3340, R6 ;  /* 0x0000334007027816 */ /* 0x001fc60000000006 */
[----:B------:R-:W-:Y:S01]  /*129a30*/  STL [R1+0x5668], R12 ;  /* 0x0056680c01007387 */ /* 0x000fe20000100800 */
[----:B------:R-:W-:Y:S02]  /*129a40*/  LOP3.LUT R8, R21, 0xffff, RZ, 0xc0, !PT ;  /* 0x0000ffff15087812 */ /* 0x000fe400078ec0ff */
[----:B------:R-:W-:Y:S01]  /*129a50*/  LOP3.LUT R6, R16, 0xffff, RZ, 0xc0, !PT ;  /* 0x0000ffff10067812 */ /* 0x000fe200078ec0ff */
[----:B------:R0:W-:Y:S01]  /*129a60*/  STL [R1+0x38c], R2 ;  /* 0x00038c0201007387 */ /* 0x0001e20000100800 */
[----:B------:R-:W-:-:S03]  /*129a70*/  LOP3.LUT R7, R17, 0xffff, RZ, 0xc0, !PT ;  /* 0x0000ffff11077812 */ /* 0x000fc600078ec0ff */
[----:B------:R-:W4:Y:S01]  /*129a80*/  LDL.LU R15, [R1+0x27fc] ;  /* 0x0027fc00010f7983 */ /* 0x000f220000300800 */
[----:B------:R-:W-:-:S03]  /*129a90*/  PRMT R4, R6, 0x3340, R1 ;  /* 0x0000334006047816 */ /* 0x000fc60000000001 */
[----:B------:R-:W4:Y:S01]  /*129aa0*/  LDL.LU R14, [R1+0x160c] ;  /* 0x00160c00010e7983 */ /* 0x000f220000300800 */
[----:B------:R-:W-:-:S03]  /*129ab0*/  PRMT R5, R8, 0x3340, R7 ;  /* 0x0000334008057816 */ /* 0x000fc60000000007 */
[----:B------:R-:W4:Y:S01]  /*129ac0*/  LDL.LU R24, [R1+0x27bc] ;  /* 0x0027bc0001187983 */ /* 0x000f220000300800 */
[----:B------:R-:W-:Y:S02]  /*129ad0*/  PRMT R22, R5, 0x5410, R4 ;  /* 0x0000541005167816 */ /* 0x000fe40000000004 */
[----:B------:R-:W-:Y:S02]  /*129ae0*/  SHF.R.U32.HI R5, RZ, 0x8, R8 ;  /* 0x00000008ff057819 */ /* 0x000fe40000011608 */
[----:B------:R-:W-:Y:S02]  /*129af0*/  SHF.R.U32.HI R4, RZ, 0x8, R7 ;  /* 0x00000008ff047819 */ /* 0x000fe40000011607 */
[----:B------:R-:W-:Y:S02]  /*129b00*/  SHF.R.U32.HI R6, RZ, 0x8, R6 ;  /* 0x00000008ff067819 */ /* 0x000fe40000011606 */
[----:B------:R-:W-:Y:S02]  /*129b10*/  LOP3.LUT R5, R5, 0xffff, RZ, 0xc0, !PT ;  /* 0x0000ffff05057812 */ /* 0x000fe400078ec0ff */
[----:B------:R-:W-:-:S02]  /*129b20*/  LOP3.LUT R4, R4, 0xffff, RZ, 0xc0, !PT ;  /* 0x0000ffff04047812 */ /* 0x000fc400078ec0ff */
[----:B------:R-:W-:Y:S02]  /*129b30*/  LOP3.LUT R6, R6, 0xffff, RZ, 0xc0, !PT ;  /* 0x0000ffff06067812 */ /* 0x000fe400078ec0ff */
[----:B0-----:R-:W-:Y:S02]  /*129b40*/  PRMT R2, R5, 0x3340, R4 ;  /* 0x0000334005027816 */ /* 0x001fe40000000004 */
[----:B------:R-:W-:Y:S01]  /*129b50*/  PRMT R4, R6, 0x3340, R1 ;  /* 0x0000334006047816 */ /* 0x000fe20000000001 */
[----:B------:R-:W-:Y:S04]  /*129b60*/  STL [R1+0x55d4], R22 ;  /* 0x0055d41601007387 */ /* 0x000fe80000100800 */
[----:B------:R2:W-:Y:S04]  /*129b70*/  STL [R1+0x368], R2 ;  /* 0x0003680201007387 */ /* 0x0005e80000100800 */
[----:B------:R0:W-:Y:S04]  /*129b80*/  STL [R1+0x2f4], R4 ;  /* 0x0002f40401007387 */ /* 0x0001e80000100800 */
[----:B------:R-:W4:Y:S04]  /*129b90*/  LDL.LU R13, [R1+0x2808] ;  /* 0x00280800010d7983 */ /* 0x000f280000300800 */
[----:B------:R-:W4:Y:S04]  /*129ba0*/  LDL.LU R21, [R1+0x1610] ;  /* 0x0016100001157983 */ /* 0x000f280000300800 */
[----:B------:R-:W4:Y:S04]  /*129bb0*/  LDL.LU R16, [R1+0x27c4] ;  /* 0x0027c40001107983 */ /* 0x000f280000300800 */
[----:B------:R-:W4:Y:S01]  /*129bc0*/  LDL.LU R17, [R1+0x27dc] ;  /* 0x0027dc0001117983 */ /* 0x000f220000300800 */
[----:B---3--:R-:W-:-:S03]  /*129bd0*/  LOP3.LUT R7, R18, 0xffff, RZ, 0xc0, !PT ;  /* 0x0000ffff12077812 */ /* 0x008fc600078ec0ff */
[----:B------:R-:W3:Y:S01]  /*129be0*/  LDL.LU R18, [R1+0x1604] ;  /* 0x0016040001127983 */ /* 0x000ee20000300800 */
[----:B--2---:R-:W-:-:S03]  /*129bf0*/  LOP3.LUT R2, R19, 0xffff, RZ, 0xc0, !PT ;  /* 0x0000ffff13027812 */ /* 0x004fc600078ec0ff */
[----:B------:R-:W2:Y:S01]  /*129c00*/  LDL.LU R19, [R1+0x27b4] ;  /* 0x0027b40001137983 */ /* 0x000ea20000300800 */
[----:B0-----:R-:W-:Y:S02]  /*129c10*/  PRMT R4, R2, 0x3340, R1 ;  /* 0x0000334002047816 */ /* 0x001fe40000000001 */
[----:B----4-:R-:W-:-:S04]  /*129c20*/  LOP3.LUT R6, R3, 0xffff, RZ, 0xc0, !PT ;  /* 0x0000ffff03067812 */ /* 0x010fc800078ec0ff */
[----:B------:R-:W-:Y:S02]  /*129c30*/  PRMT R5, R7, 0x3340, R6 ;  /* 0x0000334007057816 */ /* 0x000fe40000000006 */
[----:B------:R-:W-:Y:S02]  /*129c40*/  SHF.R.U32.HI R7, RZ, 0x8, R7 ;  /* 0x00000008ff077819 */ /* 0x000fe40000011607 */
[----:B------:R-:W-:Y:S02]  /*129c50*/  PRMT R27, R5, 0x5410, R4 ;  /* 0x00005410051b7816 */ /* 0x000fe40000000004 */
        /* <DEDUP_REMOVED lines=8> */
[----:B------:R-:W-:-:S03]  /*129ce0*/  LOP3.LUT R8, R15, 0xffff, RZ, 0xc0, !PT ;  /* 0x0000ffff0f087812 */ /* 0x000fc600078ec0ff */
[----:B------:R0:W-:Y:S01]  /*129cf0*/  STL [R1+0x2f0], R4 ;  /* 0x0002f00401007387 */ /* 0x0001e20000100800 */
[----:B------:R-:W-:Y:S02]  /*129d00*/  LOP3.LUT R6, R14, 0xffff, RZ, 0xc0, !PT ;  /* 0x0000ffff0e067812 */ /* 0x000fe400078ec0ff */
[----:B------:R-:W-:Y:S02]  /*129d10*/  LOP3.LUT R7, R24, 0xffff, RZ, 0xc0, !PT ;  /* 0x0000ffff18077812 */ /* 0x000fe400078ec0ff */
[----:B0-----:R-:W-:Y:S02]  /*129d20*/  PRMT R4, R6, 0x3340, R1 ;  /* 0x0000334006047816 */ /* 0x001fe40000000001 */
[----:B------:R-:W-:Y:S02]  /*129d30*/  PRMT R5, R8, 0x3340, R7 ;  /* 0x0000334008057816 */ /* 0x000fe40000000007 */
[----:B------:R-:W-:Y:S02]  /*129d40*/  SHF.R.U32.HI R6, RZ, 0x8, R6 ;  /* 0x00000008ff067819 */ /* 0x000fe40000011606 */
[----:B------:R-:W-:-:S02]  /*129d50*/  PRMT R3, R5, 0x5410, R4 ;  /* 0x0000541005037816 */ /* 0x000fc40000000004 */
[----:B------:R-:W-:Y:S02]  /*129d60*/  SHF.R.U32.HI R5, RZ, 0x8, R8 ;  /* 0x00000008ff057819 */ /* 0x000fe40000011608 */
[----:B------:R-:W-:Y:S02]  /*129d70*/  SHF.R.U32.HI R4, RZ, 0x8, R7 ;  /* 0x00000008ff047819 */ /* 0x000fe40000011607 */
[----:B------:R-:W-:Y:S02]  /*129d80*/  LOP3.LUT R5, R5, 0xffff, RZ, 0xc0, !PT ;  /* 0x0000ffff05057812 */ /* 0x000fe400078ec0ff */
[----:B------:R-:W-:Y:S02]  /*129d90*/  LOP3.LUT R4, R4, 0xffff, RZ, 0xc0, !PT ;  /* 0x0000ffff04047812 */ /* 0x000fe400078ec0ff */
[----:B------:R-:W-:Y:S01]  /*129da0*/  LOP3.LUT R6, R6, 0xffff, RZ, 0xc0, !PT ;  /* 0x0000ffff06067812 */ /* 0x000fe200078ec0ff */
[----:B------:R0:W-:Y:S01]  /*129db0*/  STL [R1+0x1650], R3 ;  /* 0x0016500301007387 */ /* 0x0001e20000100800 */
[----:B------:R-:W-:-:S05]  /*129dc0*/  PRMT R4, R5, 0x3340, R4 ;  /* 0x0000334005047816 */ /* 0x000fca0000000004 */
[----:B------:R1:W-:Y:S01]  /*129dd0*/  STL [R1+0x364], R4 ;  /* 0x0003640401007387 */ /* 0x0003e20000100800 */
[----:B0-----:R-:W-:Y:S02]  /*129de0*/  PRMT R3, R6, 0x3340, R1 ;  /* 0x0000334006037816 */ /* 0x001fe40000000001 */
[----:B------:R-:W-:-:S03]  /*129df0*/  LOP3.LUT R9, R13, 0xffff, RZ, 0xc0, !PT ;  /* 0x0000ffff0d097812 */ /* 0x000fc600078ec0ff */
[----:B------:R0:W-:Y:S01]  /*129e00*/  STL [R1+0x2ec], R3 ;  /* 0x0002ec0301007387 */ /* 0x0001e20000100800 */
[----:B------:R-:W-:-:S03]  /*129e10*/  LOP3.LUT R7, R16, 0xffff, RZ, 0xc0, !PT ;  /* 0x0000ffff10077812 */ /* 0x000fc600078ec0ff */
[----:B------:R-:W4:Y:S01]  /*129e20*/  LDL.LU R13, [R1+0x2924] ;  /* 0x00292400010d7983 */ /* 0x000f220000300800 */
[----:B------:R-:W-:-:S03]  /*129e30*/  LOP3.LUT R8, R17, 0xffff, RZ, 0xc0, !PT ;  /* 0x0000ffff11087812 */ /* 0x000fc600078ec0ff */
[----:B------:R-:W4:Y:S04]  /*129e40*/  LDL.LU R16, [R1+0x2894] ;  /* 0x0028940001107983 */ /* 0x000f280000300800 */
[----:B------:R-:W4:Y:S01]  /*129e50*/  LDL.LU R17, [R1+0x28cc] ;  /* 0x0028cc0001117983 */ /* 0x000f220000300800 */
[----:B------:R-:W-:Y:S02]  /*129e60*/  LOP3.LUT R11, R21, 0xffff, RZ, 0xc0, !PT ;  /* 0x0000ffff150b7812 */ /* 0x000fe400078ec0ff */
[----:B------:R-:W-:Y:S02]  /*129e70*/  PRMT R5, R9, 0x3340, R7 ;  /* 0x0000334009057816 */ /* 0x000fe40000000007 */
[----:B-1----:R-:W-:-:S04]  /*129e80*/  PRMT R4, R11, 0x3340, R1 ;  /* 0x000033400b047816 */ /* 0x002fc80000000001 */
[----:B0-----:R-:W-:-:S05]  /*129e90*/  PRMT R3, R5, 0x5410, R4 ;  /* 0x0000541005037816 */ /* 0x001fca0000000004 */
[----:B------:R0:W-:Y:S04]  /*129ea0*/  STL [R1+0x164c], R3 ;  /* 0x00164c0301007387 */ /* 0x0001e80000100800 */
[----:B------:R-:W4:Y:S04]  /*129eb0*/  LDL.LU R14, [R1+0x27f8] ;  /* 0x0027f800010e7983 */ /* 0x000f280000300800 */
[----:B------:R-:W4:Y:S01]  /*129ec0*/  LDL.LU R24, [R1+0x27b8] ;  /* 0x0027b80001187983 */ /* 0x000f220000300800 */
[----:B---3--:R-:W-:Y:S02]  /*129ed0*/  LOP3.LUT R10, R18, 0xffff, RZ, 0xc0, !PT ;  /* 0x0000ffff120a7812 */ /* 0x008fe400078ec0ff */
[----:B--2---:R-:W-:-:S02]  /*129ee0*/  LOP3.LUT R6, R19, 0xffff, RZ, 0xc0, !PT ;  /* 0x0000ffff13067812 */ /* 0x004fc400078ec0ff */
[----:B------:R-:W-:Y:S02]  /*129ef0*/  PRMT R4, R10, 0x3340, R1 ;  /* 0x000033400a047816 */ /* 0x000fe40000000001 */
[----:B------:R-:W-:-:S04]  /*129f00*/  PRMT R5, R8, 0x3340, R6 ;  /* 0x0000334008057816 */ /* 0x000fc80000000006 */
[----:B0-----:R-:W-:-:S05]  /*129f10*/  PRMT R3, R5, 0x5410, R4 ;  /* 0x0000541005037816 */ /* 0x001fca0000000004 */
[----:B------:R-:W-:Y:S04]  /*129f20*/  STL [R1+0x1648], R3 ;  /* 0x0016480301007387 */ /* 0x000fe80000100800 */
[----:B------:R-:W2:Y:S04]  /*129f30*/  LDL.LU R21, [R1+0x28e8] ;  /* 0x0028e80001157983 */ /* 0x000ea80000300800 */
[----:B------:R-:W3:Y:S04]  /*129f40*/  LDL.LU R18, [R1+0x2884] ;  /* 0x0028840001127983 */ /* 0x000ee80000300800 */
[----:B------:R-:W3:Y:S01]  /*129f50*/  LDL.LU R19, [R1+0x28c0] ;  /* 0x0028c00001137983 */ /* 0x000ee20000300800 */
[----:B------:R-:W-:-:S02]  /*129f60*/  SHF.R.U32.HI R5, RZ, 0x8, R8 ;  /* 0x00000008ff057819 */ /* 0x000fc40000011608 */
[----:B------:R-:W-:Y:S02]  /*129f70*/  SHF.R.U32.HI R4, RZ, 0x8, R6 ;  /* 0x00000008ff047819 */ /* 0x000fe40000011606 */
[----:B------:R-:W-:Y:S02]  /*129f80*/  LOP3.LUT R5, R5, 0xffff, RZ, 0xc0, !PT ;  /* 0x0000ffff05057812 */ /* 0x000fe400078ec0ff */
[----:B------:R-:W-:-:S04]  /*129f90*/  LOP3.LUT R4, R4, 0xffff, RZ, 0xc0, !PT ;  /* 0x0000ffff04047812 */ /* 0x000fc800078ec0ff */
[----:B------:R-:W-:Y:S02]  /*129fa0*/  PRMT R4, R5, 0x3340, R4 ;  /* 0x0000334005047816 */ /* 0x000fe40000000004 */
[----:B------:R-:W-:Y:S02]  /*129fb0*/  SHF.R.U32.HI R9, RZ, 0x8, R9 ;  /* 0x00000008ff097819 */ /* 0x000fe40000011609 */
[----:B------:R-:W-:Y:S01]  /*129fc0*/  SHF.R.U32.HI R6, RZ, 0x8, R7 ;  /* 0x00000008ff067819 */ /* 0x000fe20000011607 */
[----:B------:R0:W-:Y:S01]  /*129fd0*/  STL [R1+0x360], R4 ;  /* 0x0003600401007387 */ /* 0x0001e20000100800 */
[----:B------:R-:W-:Y:S02]  /*129fe0*/  LOP3.LUT R7, R9, 0xffff, RZ, 0xc0, !PT ;  /* 0x0000ffff09077812 */ /* 0x000fe400078ec0ff */
[----:B------:R-:W-:Y:S02]  /*129ff0*/  LOP3.LUT R6, R6, 0xffff, RZ, 0xc0, !PT ;  /* 0x0000ffff06067812 */ /* 0x000fe400078ec0ff */
[----:B------:R-:W-:-:S02]  /*12a000*/  SHF.R.U32.HI R5, RZ, 0x8, R10 ;  /* 0x00000008ff057819 */ /* 0x000fc4000001160a */
[----:B0-----:R-:W-:Y:S02]  /*12a010*/  SHF.R.U32.HI R4, RZ, 0x8, R11 ;  /* 0x00000008ff047819 */ /* 0x001fe4000001160b */
[----:B------:R-:W-:Y:S02]  /*12a020*/  PRMT R3, R7, 0x3340, R6 ;  /* 0x0000334007037816 */ /* 0x000fe40000000006 */
[----:B------:R-:W-:Y:S02]  /*12a030*/  LOP3.LUT R4, R4, 0xffff, RZ, 0xc0, !PT ;  /* 0x0000ffff04047812 */ /* 0x000fe400078ec0ff */
[----:B------:R-:W-:Y:S02]  /*12a040*/  LOP3.LUT R5, R5, 0xffff, RZ, 0xc0, !PT ;  /* 0x0000ffff05057812 */ /* 0x000fe400078ec0ff */
[--C-:B------:R-:W-:Y:S01]  /*12a050*/  PRMT R4, R4, 0x3340, R1.reuse ;  /* 0x0000334004047816 */ /* 0x100fe20000000001 */
[----:B------:R0:W-:Y:S04]  /*12a060*/  STL [R1+0x358], R3 ;  /* 0x0003580301007387 */ /* 0x0001e80000100800 */
[----:B------:R1:W-:Y:S01]  /*12a070*/  STL [R1+0x2e8], R4 ;  /* 0x0002e80401007387 */ /* 0x0003e20000100800 */
[----:B0-----:R-:W-:-:S05]  /*12a080*/  PRMT R3, R5, 0x3340, R1 ;  /* 0x0000334005037816 */ /* 0x001fca0000000001 */
[----:B------:R0:W-:Y:S01]  /*12a090*/  STL [R1+0x2e4], R3 ;  /* 0x0002e40301007387 */ /* 0x0001e20000100800 */
[----:B----4-:R-:W-:Y:S02]  /*12a0a0*/  LOP3.LUT R8, R13, 0xffff, RZ, 0xc0, !PT ;  /* 0x0000ffff0d087812 */ /* 0x010fe400078ec0ff */
[----:B------:R-:W-:Y:S02]  /*12a0b0*/  LOP3.LUT R6, R16, 0xffff, RZ, 0xc0, !PT ;  /* 0x0000ffff10067812 */ /* 0x000fe400078ec0ff */
[----:B------:R-:W-:Y:S02]  /*12a0c0*/  LOP3.LUT R7, R17, 0xffff, RZ, 0xc0, !PT ;  /* 0x0000ffff11077812 */ /* 0x000fe400078ec0ff */
[----:B-1----:R-:W-:Y:S02]  /*12a0d0*/  PRMT R4, R6, 0x3340, R1 ;  /* 0x0000334006047816 */ /* 0x002fe40000000001 */
[----:B------:R-:W-:-:S04]  /*12a0e0*/  PRMT R5, R8, 0x3340, R7 ;  /* 0x0000334008057816 */ /* 0x000fc80000000007 */
[----:B0-----:R-:W-:Y:S02]  /*12a0f0*/  PRMT R3, R5, 0x5410, R4 ;  /* 0x0000541005037816 */ /* 0x001fe40000000004 */
[----:B------:R-:W-:Y:S02]  /*12a100*/  SHF.R.U32.HI R5, RZ, 0x8, R8 ;  /* 0x00000008ff057819 */ /* 0x000fe40000011608 */
[----:B------:R-:W-:Y:S02]  /*12a110*/  SHF.R.U32.HI R4, RZ, 0x8, R7 ;  /* 0x00000008ff047819 */ /* 0x000fe40000011607 */
[----:B------:R-:W-:Y:S02]  /*12a120*/  LOP3.LUT R5, R5, 0xffff, RZ, 0xc0, !PT ;  /* 0x0000ffff05057812 */ /* 0x000fe400078ec0ff */
[----:B------:R-:W-:Y:S01]  /*12a130*/  LOP3.LUT R4, R4, 0xffff, RZ, 0xc0, !PT ;  /* 0x0000ffff04047812 */ /* 0x000fe200078ec0ff */
[----:B------:R0:W-:Y:S04]  /*12a140*/  STL [R1+0x1644], R3 ;  /* 0x0016440301007387 */ /* 0x0001e80000100800 */
[----:B------:R-:W4:Y:S01]  /*12a150*/  LDL.LU R13, [R1+0x2938] ;  /* 0x00293800010d7983 */ /* 0x000f220000300800 */
[----:B------:R-:W-:-:S03]  /*12a160*/  SHF.R.U32.HI R6, RZ, 0x8, R6 ;  /* 0x00000008ff067819 */ /* 0x000fc60000011606 */
[----:B------:R-:W4:Y:S01]  /*12a170*/  LDL.LU R16, [R1+0x28a8] ;  /* 0x0028a80001107983 */ /* 0x000f220000300800 */
[----:B0-----:R-:W-:-:S05]  /*12a180*/  PRMT R3, R5, 0x3340, R4 ;  /* 0x0000334005037816 */ /* 0x001fca0000000004 */
[----:B------:R0:W-:Y:S04]  /*12a190*/  STL [R1+0x35c], R3 ;  /* 0x00035c0301007387 */ /* 0x0001e80000100800 */
[----:B------:R-:W4:Y:S01]  /*12a1a0*/  LDL.LU R17, [R1+0x28d4] ;  /* 0x0028d40001117983 */ /* 0x000f220000300800 */
[----:B------:R-:W-:Y:S02]  /*12a1b0*/  LOP3.LUT R6, R6, 0xffff, RZ, 0xc0, !PT ;  /* 0x0000ffff06067812 */ /* 0x000fe400078ec0ff */
[----:B------:R-:W-:Y:S02]  /*12a1c0*/  LOP3.LUT R7, R14, 0xffff, RZ, 0xc0, !PT ;  /* 0x0000ffff0e077812 */ /* 0x000fe400078ec0ff */
[----:B------:R-:W-:Y:S02]  /*12a1d0*/  PRMT R4, R6, 0x3340, R1 ;  /* 0x0000334006047816 */ /* 0x000fe40000000001 */
[----:B0-----:R-:W-:-:S02]  /*12a1e0*/  LOP3.LUT R3, R29, 0xffff, RZ, 0xc0, !PT ;  /* 0x0000ffff1d037812 */ /* 0x001fc400078ec0ff */
[----:B------:R-:W-:Y:S01]  /*12a1f0*/  LOP3.LUT R6, R24, 0xffff, RZ, 0xc0, !PT ;  /* 0x0000ffff18067812 */ /* 0x000fe200078ec0ff */
[----:B------:R0:W-:Y:S03]  /*12a200*/  STL [R1+0x2e0], R4 ;  /* 0x0002e00401007387 */ /* 0x0001e60000100800 */
[----:B------:R-:W-:Y:S01]  /*12a210*/  PRMT R5, R7, 0x3340, R6 ;  /* 0x0000334007057816 */ /* 0x000fe20000000006 */
[----:B------:R-:W4:Y:S01]  /*12a220*/  LDL.LU R29, [R1+0x5708] ;  /* 0x00570800011d7983 */ /* 0x000f220000300800 */
[----:B0-----:R-:W-:-:S04]  /*12a230*/  PRMT R4, R3, 0x3340, R1 ;  /* 0x0000334003047816 */ /* 0x001fc80000000001 */
[----:B------:R-:W-:-:S05]  /*12a240*/  PRMT R24, R5, 0x5410, R4 ;  /* 0x0000541005187816 */ /* 0x000fca0000000004 */
[----:B------:R-:W-:Y:S01]  /*12a250*/  STL [R1+0x5610], R24 ;  /* 0x0056101801007387 */ /* 0x000fe20000100800 */
[----:B--2---:R-:W-:-:S03]  /*12a260*/  LOP3.LUT R9, R21, 0xffff, RZ, 0xc0, !PT ;  /* 0x0000ffff15097812 */ /* 0x004fc600078ec0ff */
[----:B------:R-:W2:Y:S01]  /*12a270*/  LDL.LU R21, [R1+0x283c] ;  /* 0x00283c0001157983 */ /* 0x000ea20000300800 */
[----:B---3--:R-:W-:-:S03]  /*12a280*/  LOP3.LUT R10, R18, 0xffff, RZ, 0xc0, !PT ;  /* 0x0000ffff120a7812 */ /* 0x008fc600078ec0ff */
[----:B------:R-:W3:Y:S01]  /*12a290*/  LDL.LU R18, [R1+0x1628] ;  /* 0x0016280001127983 */ /* 0x000ee20000300800 */
[----:B------:R-:W-:Y:S02]  /*12a2a0*/  LOP3.LUT R8, R19, 0xffff, RZ, 0xc0, !PT ;  /* 0x0000ffff13087812 */ /* 0x000fe400078ec0ff */
[----:B------:R-:W-:Y:S02]  /*12a2b0*/  PRMT R4, R10, 0x3340, R1 ;  /* 0x000033400a047816 */ /* 0x000fe40000000001 */
[----:B------:R-:W-:-:S04]  /*12a2c0*/  PRMT R5, R9, 0x3340, R8 ;  /* 0x0000334009057816 */ /* 0x000fc80000000008 */
[----:B------:R-:W-:-:S05]  /*12a2d0*/  PRMT R4, R5, 0x5410, R4 ;  /* 0x0000541005047816 */ /* 0x000fca0000000004 */
[----:B------:R0:W-:Y:S04]  /*12a2e0*/  STL [R1+0x1640], R4 ;  /* 0x0016400401007387 */ /* 0x0001e80000100800 */
[----:B------:R-:W2:Y:S01]  /*12a2f0*/  LDL.LU R19, [R1+0x27e8] ;  /* 0x0027e80001137983 */ /* 0x000ea20000300800 */
[----:B------:R-:W-:Y:S02]  /*12a300*/  SHF.R.U32.HI R5, RZ, 0x8, R7 ;  /* 0x00000008ff057819 */ /* 0x000fe40000011607 */
[----:B------:R-:W-:Y:S02]  /*12a310*/  SHF.R.U32.HI R7, RZ, 0x8, R9 ;  /* 0x00000008ff077819 */ /* 0x000fe40000011609 */
[----:B0-----:R-:W-:Y:S02]  /*12a320*/  SHF.R.U32.HI R4, RZ, 0x8, R6 ;  /* 0x00000008ff047819 */ /* 0x001fe40000011606 */
[----:B------:R-:W-:-:S02]  /*12a330*/  SHF.R.U32.HI R6, RZ, 0x8, R8 ;  /* 0x00000008ff067819 */ /* 0x000fc40000011608 */
[----:B------:R-:W-:Y:S02]  /*12a340*/  LOP3.LUT R5, R5, 0xffff, RZ, 0xc0, !PT ;  /* 0x0000ffff05057812 */ /* 0x000fe400078ec0ff */
[----:B------:R-:W-:Y:S02]  /*12a350*/  LOP3.LUT R4, R4, 0xffff, RZ, 0xc0, !PT ;  /* 0x0000ffff04047812 */ /* 0x000fe400078ec0ff */
[----:B------:R-:W-:Y:S02]  /*12a360*/  LOP3.LUT R7, R7, 0xffff, RZ, 0xc0, !PT ;  /* 0x0000ffff07077812 */ /* 0x000fe400078ec0ff */
[----:B------:R-:W-:Y:S02]  /*12a370*/  LOP3.LUT R6, R6, 0xffff, RZ, 0xc0, !PT ;  /* 0x0000ffff06067812 */ /* 0x000fe400078ec0ff */
[----:B------:R-:W-:Y:S02]  /*12a380*/  PRMT R22, R5, 0x3340, R4 ;  /* 0x0000334005167816 */ /* 0x000fe40000000004 */
[----:B------:R-:W-:-:S03]  /*12a390*/  PRMT R4, R7, 0x3340, R6 ;  /* 0x0000334007047816 */ /* 0x000fc60000000006 */
[----:B------:R-:W-:Y:S04]  /*12a3a0*/  STL [R1+0x5670], R22 ;  /* 0x0056701601007387 */ /* 0x000fe80000100800 */
[----:B------:R0:W-:Y:S01]  /*12a3b0*/  STL [R1+0x380], R4 ;  /* 0x0003800401007387 */ /* 0x0001e20000100800 */
[----:B----4-:R-:W-:Y:S02]  /*12a3c0*/  LOP3.LUT R8, R13, 0xffff, RZ, 0xc0, !PT ;  /* 0x0000ffff0d087812 */ /* 0x010fe400078ec0ff */
[----:B------:R-:W-:Y:S02]  /*12a3d0*/  LOP3.LUT R6, R16, 0xffff, RZ, 0xc0, !PT ;  /* 0x0000ffff10067812 */ /* 0x000fe400078ec0ff */
[----:B------:R-:W4:Y:S02]  /*12a3e0*/  LDL.LU R16, [R1+0x2840] ;  /* 0x0028400001107983 */ /* 0x000f240000300800 */
[----:B0-----:R-:W-:-:S02]  /*12a3f0*/  PRMT R4, R6, 0x3340, R1 ;  /* 0x0000334006047816 */ /* 0x001fc40000000001 */
[----:B------:R-:W-:Y:S02]  /*12a400*/  LOP3.LUT R7, R17, 0xffff, RZ, 0xc0, !PT ;  /* 0x0000ffff11077812 */ /* 0x000fe400078ec0ff */
[----:B------:R-:W4:Y:S02]  /*12a410*/  LDL.LU R17, [R1+0x162c] ;  /* 0x00162c0001117983 */ /* 0x000f240000300800 */
[----:B------:R-:W-:Y:S02]  /*12a420*/  PRMT R5, R8, 0x3340, R7 ;  /* 0x0000334008057816 */ /* 0x000fe40000000007 */
[----:B------:R-:W4:Y:S02]  /*12a430*/  LDL.LU R14, [R1+0x27ec] ;  /* 0x0027ec00010e7983 */ /* 0x000f240000300800 */
[----:B------:R-:W-:Y:S02]  /*12a440*/  PRMT R4, R5, 0x5410, R4 ;  /* 0x0000541005047816 */ /* 0x000fe40000000004 */
[----:B------:R-:W-:-:S03]  /*12a450*/  SHF.R.U32.HI R5, RZ, 0x8, R8 ;  /* 0x00000008ff057819 */ /* 0x000fc60000011608 */
[----:B------:R0:W-:Y:S01]  /*12a460*/  STL [R1+0x163c], R4 ;  /* 0x00163c0401007387 */ /* 0x0001e20000100800 */
[----:B------:R-:W-:Y:S02]  /*12a470*/  SHF.R.U32.HI R6, RZ, 0x8, R6 ;  /* 0x00000008ff067819 */ /* 0x000fe40000011606 */
[----:B------:R-:W-:Y:S02]  /*12a480*/  LOP3.LUT R5, R5, 0xffff, RZ, 0xc0, !PT ;  /* 0x0000ffff05057812 */ /* 0x000fe400078ec0ff */
[----:B------:R-:W-:Y:S02]  /*12a490*/  LOP3.LUT R6, R6, 0xffff, RZ, 0xc0, !PT ;  /* 0x0000ffff06067812 */ /* 0x000fe400078ec0ff */
[----:B0-----:R-:W-:-:S04]  /*12a4a0*/  SHF.R.U32.HI R4, RZ, 0x8, R7 ;  /* 0x00000008ff047819 */ /* 0x001fc80000011607 */
[----:B------:R-:W-:-:S04]  /*12a4b0*/  LOP3.LUT R4, R4, 0xffff, RZ, 0xc0, !PT ;  /* 0x0000ffff04047812 */ /* 0x000fc800078ec0ff */
[----:B------:R-:W-:Y:S02]  /*12a4c0*/  PRMT R5, R5, 0x3340, R4 ;  /* 0x0000334005057816 */ /* 0x000fe40000000004 */
[----:B------:R-:W-:-:S03]  /*12a4d0*/  PRMT R4, R6, 0x3340, R1 ;  /* 0x0000334006047816 */ /* 0x000fc60000000001 */
[----:B------:R-:W-:Y:S04]  /*12a4e0*/  STL [R1+0x354], R5 ;  /* 0x0003540501007387 */ /* 0x000fe80000100800 */
[----:B------:R0:W-:Y:S04]  /*12a4f0*/  STL [R1+0x2dc], R4 ;  /* 0x0002dc0401007387 */ /* 0x0001e80000100800 */
[----:B------:R-:W4:Y:S01]  /*12a500*/  LDL.LU R13, [R1+0x295c] ;  /* 0x00295c00010d7983 */ /* 0x000f220000300800 */
[----:B---3--:R-:W-:-:S03]  /*12a510*/  LOP3.LUT R9, R18, 0xffff, RZ, 0xc0, !PT ;  /* 0x0000ffff12097812 */ /* 0x008fc600078ec0ff */
[----:B------:R-:W3:Y:S01]  /*12a520*/  LDL.LU R18, [R1+0x28bc] ;  /* 0x0028bc0001127983 */ /* 0x000ee20000300800 */
[----:B--2---:R-:W-:-:S03]  /*12a530*/  LOP3.LUT R6, R19, 0xffff, RZ, 0xc0, !PT ;  /* 0x0000ffff13067812 */ /* 0x004fc600078ec0ff */
[----:B------:R-:W2:Y:S01]  /*12a540*/  LDL.LU R19, [R1+0x28ec] ;  /* 0x0028ec0001137983 */ /* 0x000ea20000300800 */
[----:B------:R-:W-:Y:S02]  /*12a550*/  LOP3.LUT R7, R21, 0xffff, RZ, 0xc0, !PT ;  /* 0x0000ffff15077812 */ /* 0x000fe400078ec0ff */
[----:B0-----:R-:W-:Y:S02]  /*12a560*/  PRMT R4, R9, 0x3340, R1 ;  /* 0x0000334009047816 */ /* 0x001fe40000000001 */
[----:B------:R-:W-:-:S04]  /*12a570*/  PRMT R5, R7, 0x3340, R6 ;  /* 0x0000334007057816 */ /* 0x000fc80000000006 */
[----:B------:R-:W-:Y:S02]  /*12a580*/  PRMT R5, R5, 0x5410, R4 ;  /* 0x0000541005057816 */ /* 0x000fe40000000004 */
[----:B------:R-:W-:Y:S02]  /*12a590*/  SHF.R.U32.HI R4, RZ, 0x8, R10 ;  /* 0x00000008ff047819 */ /* 0x000fe4000001160a */
[----:B------:R-:W-:Y:S01]  /*12a5a0*/  SHF.R.U32.HI R7, RZ, 0x8, R7 ;  /* 0x00000008ff077819 */ /* 0x000fe20000011607 */
[----:B------:R0:W-:Y:S01]  /*12a5b0*/  STL [R1+0x1630], R5 ;  /* 0x0016300501007387 */ /* 0x0001e20000100800 */
[----:B------:R-:W-:Y:S02]  /*12a5c0*/  LOP3.LUT R4, R4, 0xffff, RZ, 0xc0, !PT ;  /* 0x0000ffff04047812 */ /* 0x000fe400078ec0ff */
[----:B0-----:R-:W-:Y:S02]  /*12a5d0*/  SHF.R.U32.HI R5, RZ, 0x8, R6 ;  /* 0x00000008ff057819 */ /* 0x001fe40000011606 */
[----:B------:R-:W-:-:S02]  /*12a5e0*/  LOP3.LUT R6, R7, 0xffff, RZ, 0xc0, !PT ;  /* 0x0000ffff07067812 */ /* 0x000fc400078ec0ff */
[----:B------:R-:W-:Y:S02]  /*12a5f0*/  LOP3.LUT R5, R5, 0xffff, RZ, 0xc0, !PT ;  /* 0x0000ffff05057812 */ /* 0x000fe400078ec0ff */
[----:B------:R-:W-:Y:S02]  /*12a600*/  PRMT R7, R4, 0x3340, R1 ;  /* 0x0000334004077816 */ /* 0x000fe40000000001 */
[----:B------:R-:W-:-:S03]  /*12a610*/  PRMT R4, R6, 0x3340, R5 ;  /* 0x0000334006047816 */ /* 0x000fc60000000005 */
[----:B------:R0:W-:Y:S04]  /*12a620*/  STL [R1+0x2d8], R7 ;  /* 0x0002d80701007387 */ /* 0x0001e80000100800 */
[----:B------:R1:W-:Y:S04]  /*12a630*/  STL [R1+0x37c], R4 ;  /* 0x00037c0401007387 */ /* 0x0003e80000100800 */
[----:B------:R-:W2:Y:S01]  /*12a640*/  LDL.LU R21, [R1+0x2828] ;  /* 0x0028280001157983 */ /* 0x000ea20000300800 */
[----:B----4-:R-:W-:-:S03]  /*12a650*/  LOP3.LUT R8, R16, 0xffff, RZ, 0xc0, !PT ;  /* 0x0000ffff10087812 */ /* 0x010fc600078ec0ff */
[----:B------:R-:W4:Y:S01]  /*12a660*/  LDL.LU R16, [R1+0x1618] ;  /* 0x0016180001107983 */ /* 0x000f220000300800 */
[----:B------:R-:W-:-:S03]  /*12a670*/  LOP3.LUT R6, R17, 0xffff, RZ, 0xc0, !PT ;  /* 0x0000ffff11067812 */ /* 0x000fc600078ec0ff */
[----:B------:R-:W4:Y:S01]  /*12a680*/  LDL.LU R17, [R1+0x27d0] ;  /* 0x0027d00001117983 */ /* 0x000f220000300800 */
[----:B0-----:R-:W-:Y:S02]  /*12a690*/  LOP3.LUT R7, R14, 0xffff, RZ, 0xc0, !PT ;  /* 0x0000ffff0e077812 */ /* 0x001fe400078ec0ff */
[----:B-1----:R-:W-:Y:S02]  /*12a6a0*/  PRMT R4, R6, 0x3340, R1 ;  /* 0x0000334006047816 */ /* 0x002fe40000000001 */
[----:B------:R-:W-:Y:S02]  /*12a6b0*/  PRMT R5, R8, 0x3340, R7 ;  /* 0x0000334008057816 */ /* 0x000fe40000000007 */
[----:B------:R-:W-:Y:S02]  /*12a6c0*/  SHF.R.U32.HI R6, RZ, 0x8, R6 ;  /* 0x00000008ff067819 */ /* 0x000fe40000011606 */
[----:B------:R-:W-:Y:S02]  /*12a6d0*/  PRMT R10, R5, 0x5410, R4 ;  /* 0x00005410050a7816 */ /* 0x000fe40000000004 */
[----:B------:R-:W-:-:S02]  /*12a6e0*/  SHF.R.U32.HI R5, RZ, 0x8, R8 ;  /* 0x00000008ff057819 */ /* 0x000fc40000011608 */
[----:B------:R-:W-:Y:S02]  /*12a6f0*/  SHF.R.U32.HI R4, RZ, 0x8, R7 ;  /* 0x00000008ff047819 */ /* 0x000fe40000011607 */
[----:B------:R-:W-:Y:S02]  /*12a700*/  LOP3.LUT R6, R6, 0xffff, RZ, 0xc0, !PT ;  /* 0x0000ffff06067812 */ /* 0x000fe400078ec0ff */
[----:B------:R-:W-:Y:S02]  /*12a710*/  LOP3.LUT R5, R5, 0xffff, RZ, 0xc0, !PT ;  /* 0x0000ffff05057812 */ /* 0x000fe400078ec0ff */
[----:B------:R-:W-:-:S04]  /*12a720*/  LOP3.LUT R4, R4, 0xffff, RZ, 0xc0, !PT ;  /* 0x0000ffff04047812 */ /* 0x000fc800078ec0ff */
[----:B------:R-:W-:Y:S02]  /*12a730*/  PRMT R5, R5, 0x3340, R4 ;  /* 0x0000334005057816 */ /* 0x000fe40000000004 */
[----:B------:R-:W-:Y:S01]  /*12a740*/  PRMT R4, R6, 0x3340, R1 ;  /* 0x0000334006047816 */ /* 0x000fe20000000001 */
[----:B------:R3:W-:Y:S04]  /*12a750*/  STL [R1+0x1628], R10 ;  /* 0x0016280a01007387 */ /* 0x0007e80000100800 */
[----:B------:R-:W-:Y:S04]  /*12a760*/  STL [R1+0x304], R5 ;  /* 0x0003040501007387 */ /* 0x000fe80000100800 */
[----:B------:R0:W-:Y:S01]  /*12a770*/  STL [R1+0x2d4], R4 ;  /* 0x0002d40401007387 */ /* 0x0001e20000100800 */
        /* <DEDUP_REMOVED lines=17> */
[----:B------:R-:W-:Y:S04]  /*12a890*/  STL [R1+0x2d0], R7 ;  /* 0x0002d00701007387 */ /* 0x000fe80000100800 */
[----:B------:R0:W-:Y:S01]  /*12a8a0*/  STL [R1+0x378], R4 ;  /* 0x0003780401007387 */ /* 0x0001e20000100800 */
[----:B------:R-:W-:-:S03]  /*12a8b0*/  LOP3.LUT R8, R21, 0xffff, RZ, 0xc0, !PT ;  /* 0x0000ffff15087812 */ /* 0x000fc600078ec0ff */
[----:B------:R-:W3:Y:S04]  /*12a8c0*/  LDL.LU R13, [R1+0x2978] ;  /* 0x00297800010d7983 */ /* 0x000ee80000300800 */
[----:B------:R-:W3:Y:S01]  /*12a8d0*/  LDL.LU R21, [R1+0x28c8] ;  /* 0x0028c80001157983 */ /* 0x000ee20000300800 */
[----:B------:R-:W-:Y:S02]  /*12a8e0*/  LOP3.LUT R12, R28, 0xffff, RZ, 0xc0, !PT ;  /* 0x0000ffff1c0c7812 */ /* 0x000fe400078ec0ff */
[----:B----4-:R-:W-:Y:S02]  /*12a8f0*/  LOP3.LUT R6, R16, 0xffff, RZ, 0xc0, !PT ;  /* 0x0000ffff10067812 */ /* 0x010fe400078ec0ff */
[----:B------:R-:W4:Y:S02]  /*12a900*/  LDL.LU R16, [R1+0x28f8] ;  /* 0x0028f80001107983 */ /* 0x000f240000300800 */
[----:B0-----:R-:W-:-:S02]  /*12a910*/  PRMT R4, R6, 0x3340, R1 ;  /* 0x0000334006047816 */ /* 0x001fc40000000001 */
[----:B------:R-:W-:-:S04]  /*12a920*/  LOP3.LUT R7, R17, 0xffff, RZ, 0xc0, !PT ;  /* 0x0000ffff11077812 */ /* 0x000fc800078ec0ff */
[--C-:B------:R-:W-:Y:S02]  /*12a930*/  PRMT R5, R8, 0x3340, R7.reuse ;  /* 0x0000334008057816 */ /* 0x100fe40000000007 */
[----:B------:R-:W-:Y:S02]  /*12a940*/  SHF.R.U32.HI R6, RZ, 0x8, R6 ;  /* 0x00000008ff067819 */ /* 0x000fe40000011606 */
[----:B------:R-:W-:Y:S02]  /*12a950*/  PRMT R9, R5, 0x5410, R4 ;  /* 0x0000541005097816 */ /* 0x000fe40000000004 */
[----:B------:R-:W-:Y:S02]  /*12a960*/  SHF.R.U32.HI R5, RZ, 0x8, R8 ;  /* 0x00000008ff057819 */ /* 0x000fe40000011608 */
[----:B------:R-:W-:Y:S02]  /*12a970*/  SHF.R.U32.HI R4, RZ, 0x8, R7 ;  /* 0x00000008ff047819 */ /* 0x000fe40000011607 */
[----:B------:R-:W-:-:S02]  /*12a980*/  LOP3.LUT R6, R6, 0xffff, RZ, 0xc0, !PT ;  /* 0x0000ffff06067812 */ /* 0x000fc400078ec0ff */
[----:B------:R-:W-:Y:S02]  /*12a990*/  LOP3.LUT R5, R5, 0xffff, RZ, 0xc0, !PT ;  /* 0x0000ffff05057812 */ /* 0x000fe400078ec0ff */
[----:B------:R-:W-:-:S04]  /*12a9a0*/  LOP3.LUT R4, R4, 0xffff, RZ, 0xc0, !PT ;  /* 0x0000ffff04047812 */ /* 0x000fc800078ec0ff */
[----:B------:R-:W-:Y:S02]  /*12a9b0*/  PRMT R5, R5, 0x3340, R4 ;  /* 0x0000334005057816 */ /* 0x000fe40000000004 */
[----:B------:R-:W-:Y:S01]  /*12a9c0*/  PRMT R4, R6, 0x3340, R1 ;  /* 0x0000334006047816 */ /* 0x000fe20000000001 */
[----:B------:R-:W-:Y:S04]  /*12a9d0*/  STL [R1+0x1624], R9 ;  /* 0x0016240901007387 */ /* 0x000fe80000100800 */
[----:B------:R-:W-:Y:S04]  /*12a9e0*/  STL [R1+0x350], R5 ;  /* 0x0003500501007387 */ /* 0x000fe80000100800 */
[----:B------:R0:W-:Y:S04]  /*12a9f0*/  STL [R1+0x2cc], R4 ;  /* 0x0002cc0401007387 */ /* 0x0001e80000100800 */
[----:B------:R-:W4:Y:S04]  /*12aa00*/  LDL.LU R28, [R1+0x5704] ;  /* 0x00570400011c7983 */ /* 0x000f280000300800 */
[----:B------:R-:W4:Y:S01]  /*12aa10*/  LDL.LU R17, [R1+0x291c] ;  /* 0x00291c0001117983 */ /* 0x000f220000300800 */
[----:B--2---:R-:W-:-:S03]  /*12aa20*/  LOP3.LUT R6, R19, 0xffff, RZ, 0xc0, !PT ;  /* 0x0000ffff13067812 */ /* 0x004fc600078ec0ff */
[----:B------:R-:W2:Y:S01]  /*12aa30*/  LDL.LU R19, [R1+0x28b8] ;  /* 0x0028b80001137983 */ /* 0x000ea20000300800 */
[----:B---3--:R-:W-:-:S03]  /*12aa40*/  LOP3.LUT R7, R18, 0xffff, RZ, 0xc0, !PT ;  /* 0x0000ffff12077812 */ /* 0x008fc600078ec0ff */
[----:B------:R-:W3:Y:S01]  /*12aa50*/  LDL.LU R18, [R1+0x28e4] ;  /* 0x0028e40001127983 */ /* 0x000ee20000300800 */
[----:B0-----:R-:W-:Y:S02]  /*12aa60*/  PRMT R4, R12, 0x3340, R1 ;  /* 0x000033400c047816 */ /* 0x001fe40000000001 */
[----:B------:R-:W-:-:S04]  /*12aa70*/  PRMT R5, R7, 0x3340, R6 ;  /* 0x0000334007057816 */ /* 0x000fc80000000006 */
[----:B------:R-:W-:Y:S02]  /*12aa80*/  PRMT R5, R5, 0x5410, R4 ;  /* 0x0000541005057816 */ /* 0x000fe40000000004 */
[----:B------:R-:W-:Y:S02]  /*12aa90*/  SHF.R.U32.HI R7, RZ, 0x8, R7 ;  /* 0x00000008ff077819 */ /* 0x000fe40000011607 */
[----:B------:R-:W-:Y:S01]  /*12aaa0*/  SHF.R.U32.HI R4, RZ, 0x8, R10 ;  /* 0x00000008ff047819 */ /* 0x000fe2000001160a */
[----:B------:R0:W-:Y:S03]  /*12aab0*/  STL [R1+0x1634], R5 ;  /* 0x0016340501007387 */ /* 0x0001e60000100800 */
[----:B------:R-:W-:Y:S02]  /*12aac0*/  LOP3.LUT R4, R4, 0xffff, RZ, 0xc0, !PT ;  /* 0x0000ffff04047812 */ /* 0x000fe400078ec0ff */
[----:B0-----:R-:W-:-:S02]  /*12aad0*/  SHF.R.U32.HI R5, RZ, 0x8, R6 ;  /* 0x00000008ff057819 */ /* 0x001fc40000011606 */
[----:B------:R-:W-:Y:S02]  /*12aae0*/  LOP3.LUT R6, R7, 0xffff, RZ, 0xc0, !PT ;  /* 0x0000ffff07067812 */ /* 0x000fe400078ec0ff */
[----:B------:R-:W-:Y:S02]  /*12aaf0*/  LOP3.LUT R5, R5, 0xffff, RZ, 0xc0, !PT ;  /* 0x0000ffff05057812 */ /* 0x000fe400078ec0ff */
[----:B------:R-:W-:Y:S02]  /*12ab00*/  PRMT R4, R4, 0x3340, R1 ;  /* 0x0000334004047816 */ /* 0x000fe40000000001 */
[----:B------:R-:W-:-:S05]  /*12ab10*/  PRMT R24, R6, 0x3340, R5 ;  /* 0x0000334006187816 */ /* 0x000fca0000000005 */
[----:B------:R-:W-:Y:S04]  /*12ab20*/  STL [R1+0x5674], R24 ;  /* 0x0056741801007387 */ /* 0x000fe80000100800 */
[----:B------:R0:W-:Y:S04]  /*12ab30*/  STL [R1+0x2c8], R4 ;  /* 0x0002c80401007387 */ /* 0x0001e80000100800 */
[----:B------:R-:W3:Y:S01]  /*12ab40*/  LDL.LU R15, [R1+0x2870] ;  /* 0x00287000010f7983 */ /* 0x000ee20000300800 */
[----:B------:R-:W-:Y:S02]  /*12ab50*/  LOP3.LUT R8, R13, 0xffff, RZ, 0xc0, !PT ;  /* 0x0000ffff0d087812 */ /* 0x000fe400078ec0ff */
[----:B------:R-:W-:Y:S01]  /*12ab60*/  LOP3.LUT R6, R21, 0xffff, RZ, 0xc0, !PT ;  /* 0x0000ffff15067812 */ /* 0x000fe200078ec0ff */
[----:B------:R-:W3:Y:S04]  /*12ab70*/  LDL.LU R14, [R1+0x27cc] ;  /* 0x0027cc00010e7983 */ /* 0x000ee80000300800 */
[----:B------:R-:W3:Y:S01]  /*12ab80*/  LDL.LU R13, [R1+0x2824] ;  /* 0x00282400010d7983 */ /* 0x000ee20000300800 */
[----:B0-----:R-:W-:-:S02]  /*12ab90*/  PRMT R4, R6, 0x3340, R1 ;  /* 0x0000334006047816 */ /* 0x001fc40000000001 */
[----:B------:R-:W-:-:S04]  /*12aba0*/  SHF.R.U32.HI R6, RZ, 0x8, R6 ;  /* 0x00000008ff067819 */ /* 0x000fc80000011606 */
[----:B------:R-:W-:Y:S02]  /*12abb0*/  LOP3.LUT R6, R6, 0xffff, RZ, 0xc0, !PT ;  /* 0x0000ffff06067812 */ /* 0x000fe400078ec0ff */
[----:B----4-:R-:W-:-:S04]  /*12abc0*/  LOP3.LUT R7, R16, 0xffff, RZ, 0xc0, !PT ;  /* 0x0000ffff10077812 */ /* 0x010fc800078ec0ff */
[----:B------:R-:W-:-:S04]  /*12abd0*/  PRMT R5, R8, 0x3340, R7 ;  /* 0x0000334008057816 */ /* 0x000fc80000000007 */
[----:B------:R-:W-:Y:S02]  /*12abe0*/  PRMT R9, R5, 0x5410, R4 ;  /* 0x0000541005097816 */ /* 0x000fe40000000004 */
[----:B------:R-:W-:Y:S02]  /*12abf0*/  SHF.R.U32.HI R5, RZ, 0x8, R8 ;  /* 0x00000008ff057819 */ /* 0x000fe40000011608 */
[----:B------:R-:W-:Y:S02]  /*12ac00*/  SHF.R.U32.HI R4, RZ, 0x8, R7 ;  /* 0x00000008ff047819 */ /* 0x000fe40000011607 */
        /* <DEDUP_REMOVED lines=9> */
[----:B------:R-:W-:-:S03]  /*12aca0*/  LOP3.LUT R8, R17, 0xffff, RZ, 0xc0, !PT ;  /* 0x0000ffff11087812 */ /* 0x000fc600078ec0ff */
        /* <DEDUP_REMOVED lines=10> */
[----:B------:R0:W-:Y:S01]  /*12ad50*/  STL [R1+0x161c], R4 ;  /* 0x00161c0401007387 */ /* 0x0001e20000100800 */
[----:B------:R-:W-:Y:S02]  /*12ad60*/  LOP3.LUT R5, R5, 0xffff, RZ, 0xc0, !PT ;  /* 0x0000ffff05057812 */ /* 0x000fe400078ec0ff */
[----:B------:R-:W-:Y:S02]  /*12ad70*/  LOP3.LUT R6, R6, 0xffff, RZ, 0xc0, !PT ;  /* 0x0000ffff06067812 */ /* 0x000fe400078ec0ff */
[----:B0-----:R-:W-:-:S04]  /*12ad80*/  SHF.R.U32.HI R4, RZ, 0x8, R7 ;  /* 0x00000008ff047819 */ /* 0x001fc80000011607 */
[----:B------:R-:W-:-:S04]  /*12ad90*/  LOP3.LUT R4, R4, 0xffff, RZ, 0xc0, !PT ;  /* 0x0000ffff04047812 */ /* 0x000fc800078ec0ff */
[----:B------:R-:W-:Y:S02]  /*12ada0*/  PRMT R5, R5, 0x3340, R4 ;  /* 0x0000334005057816 */ /* 0x000fe40000000004 */
[----:B------:R-:W-:Y:S02]  /*12adb0*/  PRMT R4, R6, 0x3340, R1 ;  /* 0x0000334006047816 */ /* 0x000fe40000000001 */
[----:B------:R-:W-:Y:S01]  /*12adc0*/  LOP3.LUT R8, R15, 0xffff, RZ, 0xc0, !PT ;  /* 0x0000ffff0f087812 */ /* 0x000fe200078ec0ff */
[----:B------:R0:W-:Y:S01]  /*12add0*/  STL [R1+0x348], R5 ;  /* 0x0003480501007387 */ /* 0x0001e20000100800 */
[----:B------:R-:W-:Y:S02]  /*12ade0*/  LOP3.LUT R6, R14, 0xffff, RZ, 0xc0, !PT ;  /* 0x0000ffff0e067812 */ /* 0x000fe400078ec0ff */
[----:B------:R-:W-:Y:S01]  /*12adf0*/  LOP3.LUT R7, R13, 0xffff, RZ, 0xc0, !PT ;  /* 0x0000ffff0d077812 */ /* 0x000fe200078ec0ff */
[----:B------:R1:W-:Y:S03]  /*12ae00*/  STL [R1+0x2c0], R4 ;  /* 0x0002c00401007387 */ /* 0x0003e60000100800 */
[----:B0-----:R-:W-:-:S02]  /*12ae10*/  PRMT R5, R8, 0x3340, R7 ;  /* 0x0000334008057816 */ /* 0x001fc40000000007 */
[----:B-1----:R-:W-:Y:S02]  /*12ae20*/  PRMT R4, R6, 0x3340, R1 ;  /* 0x0000334006047816 */ /* 0x002fe40000000001 */
        /* <DEDUP_REMOVED lines=9> */
[----:B------:R4:W-:Y:S04]  /*12aec0*/  STL [R1+0x1610], R9 ;  /* 0x0016100901007387 */ /* 0x0009e80000100800 */
[----:B------:R-:W-:Y:S01]  /*12aed0*/  STL [R1+0x344], R5 ;  /* 0x0003440501007387 */ /* 0x000fe20000100800 */
[----:B------:R-:W-:-:S03]  /*12aee0*/  LOP3.LUT R10, R28, 0xffff, RZ, 0xc0, !PT ;  /* 0x0000ffff1c0a7812 */ /* 0x000fc600078ec0ff */
[----:B------:R0:W-:Y:S04]  /*12aef0*/  STL [R1+0x2bc], R4 ;  /* 0x0002bc0401007387 */ /* 0x0001e80000100800 */
[----:B------:R-:W3:Y:S01]  /*12af00*/  LDL.LU R28, [R1+0x5700] ;  /* 0x00570000011c7983 */ /* 0x000ee20000300800 */
[----:B----4-:R-:W-:Y:S02]  /*12af10*/  LOP3.LUT R9, R21, 0xffff, RZ, 0xc0, !PT ;  /* 0x0000ffff15097812 */ /* 0x010fe400078ec0ff */
[----:B------:R-:W-:Y:S01]  /*12af20*/  LOP3.LUT R11, R16, 0xffff, RZ, 0xc0, !PT ;  /* 0x0000ffff100b7812 */ /* 0x000fe200078ec0ff */
[----:B------:R-:W4:Y:S04]  /*12af30*/  LDL.LU R21, [R1+0x29b4] ;  /* 0x0029b40001157983 */ /* 0x000f280000300800 */
[----:B------:R-:W4:Y:S01]  /*12af40*/  LDL.LU R16, [R1+0x28e0] ;  /* 0x0028e00001107983 */ /* 0x000f220000300800 */
[----:B0-----:R-:W-:-:S02]  /*12af50*/  PRMT R4, R11, 0x3340, R1 ;  /* 0x000033400b047816 */ /* 0x001fc40000000001 */
[----:B------:R-:W-:-:S04]  /*12af60*/  LOP3.LUT R7, R17, 0xffff, RZ, 0xc0, !PT ;  /* 0x0000ffff11077812 */ /* 0x000fc800078ec0ff */
[----:B------:R-:W-:-:S04]  /*12af70*/  PRMT R5, R9, 0x3340, R7 ;  /* 0x0000334009057816 */ /* 0x000fc80000000007 */
[----:B------:R-:W-:Y:S02]  /*12af80*/  PRMT R13, R5, 0x5410, R4 ;  /* 0x00005410050d7816 */ /* 0x000fe40000000004 */
[----:B------:R-:W-:Y:S02]  /*12af90*/  PRMT R4, R10, 0x3340, R1 ;  /* 0x000033400a047816 */ /* 0x000fe40000000001 */
[----:B--2---:R-:W-:Y:S02]  /*12afa0*/  LOP3.LUT R8, R19, 0xffff, RZ, 0xc0, !PT ;  /* 0x0000ffff13087812 */ /* 0x004fe400078ec0ff */
[----:B------:R-:W2:Y:S01]  /*12afb0*/  LDL.LU R19, [R1+0x2918] ;  /* 0x0029180001137983 */ /* 0x000ea20000300800 */
[----:B---3--:R-:W-:-:S04]  /*12afc0*/  LOP3.LUT R6, R18, 0xffff, RZ, 0xc0, !PT ;  /* 0x0000ffff12067812 */ /* 0x008fc800078ec0ff */
[----:B------:R-:W-:Y:S01]  /*12afd0*/  PRMT R5, R8, 0x3340, R6 ;  /* 0x0000334008057816 */ /* 0x000fe20000000006 */
[----:B------:R0:W-:Y:S04]  /*12afe0*/  STL [R1+0x160c], R13 ;  /* 0x00160c0d01007387 */ /* 0x0001e80000100800 */
[----:B------:R-:W3:Y:S04]  /*12aff0*/  LDL.LU R15, [R1+0x2868] ;  /* 0x00286800010f7983 */ /* 0x000ee80000300800 */
[----:B------:R-:W3:Y:S01]  /*12b000*/  LDL.LU R14, [R1+0x2820] ;  /* 0x00282000010e7983 */ /* 0x000ee20000300800 */
[----:B------:R-:W-:-:S05]  /*12b010*/  PRMT R4, R5, 0x5410, R4 ;  /* 0x0000541005047816 */ /* 0x000fca0000000004 */
[----:B------:R1:W-:Y:S04]  /*12b020*/  STL [R1+0x1608], R4 ;  /* 0x0016080401007387 */ /* 0x0003e80000100800 */
[----:B0-----:R-:W3:Y:S04]  /*12b030*/  LDL.LU R13, [R1+0x29b8] ;  /* 0x0029b800010d7983 */ /* 0x001ee80000300800 */
[----:B------:R-:W3:Y:S04]  /*12b040*/  LDL.LU R17, [R1+0x28f0] ;  /* 0x0028f00001117983 */ /* 0x000ee80000300800 */
[----:B------:R-:W3:Y:S01]  /*12b050*/  LDL.LU R18, [R1+0x2920] ;  /* 0x0029200001127983 */ /* 0x000ee20000300800 */
[----:B------:R-:W-:-:S02]  /*12b060*/  SHF.R.U32.HI R5, RZ, 0x8, R8 ;  /* 0x00000008ff057819 */ /* 0x000fc40000011608 */
[----:B------:R-:W-:Y:S02]  /*12b070*/  SHF.R.U32.HI R9, RZ, 0x8, R9 ;  /* 0x00000008ff097819 */ /* 0x000fe40000011609 */
[----:B-1----:R-:W-:Y:S02]  /*12b080*/  SHF.R.U32.HI R4, RZ, 0x8, R6 ;  /* 0x00000008ff047819 */ /* 0x002fe40000011606 */
[----:B------:R-:W-:Y:S02]  /*12b090*/  SHF.R.U32.HI R6, RZ, 0x8, R7 ;  /* 0x00000008ff067819 */ /* 0x000fe40000011607 */
[----:B------:R-:W-:Y:S02]  /*12b0a0*/  LOP3.LUT R5, R5, 0xffff, RZ, 0xc0, !PT ;  /* 0x0000ffff05057812 */ /* 0x000fe400078ec0ff */
[----:B------:R-:W-:Y:S02]  /*12b0b0*/  LOP3.LUT R4, R4, 0xffff, RZ, 0xc0, !PT ;  /* 0x0000ffff04047812 */ /* 0x000fe400078ec0ff */
[----:B------:R-:W-:-:S02]  /*12b0c0*/  LOP3.LUT R7, R9, 0xffff, RZ, 0xc0, !PT ;  /* 0x0000ffff09077812 */ /* 0x000fc400078ec0ff */
[----:B------:R-:W-:Y:S02]  /*12b0d0*/  LOP3.LUT R6, R6, 0xffff, RZ, 0xc0, !PT ;  /* 0x0000ffff06067812 */ /* 0x000fe400078ec0ff */
[----:B------:R-:W-:Y:S02]  /*12b0e0*/  PRMT R4, R5, 0x3340, R4 ;  /* 0x0000334005047816 */ /* 0x000fe40000000004 */
[----:B------:R-:W-:-:S03]  /*12b0f0*/  PRMT R5, R7, 0x3340, R6 ;  /* 0x0000334007057816 */ /* 0x000fc60000000006 */
[----:B------:R0:W-:Y:S04]  /*12b100*/  STL [R1+0x340], R4 ;  /* 0x0003400401007387 */ /* 0x0001e80000100800 */
[----:B------:R1:W-:Y:S01]  /*12b110*/  STL [R1+0x330], R5 ;  /* 0x0003300501007387 */ /* 0x0003e20000100800 */
[----:B0-----:R-:W-:Y:S02]  /*12b120*/  SHF.R.U32.HI R4, RZ, 0x8, R11 ;  /* 0x00000008ff047819 */ /* 0x001fe4000001160b */
[----:B-1----:R-:W-:Y:S02]  /*12b130*/  SHF.R.U32.HI R5, RZ, 0x8, R10 ;  /* 0x00000008ff057819 */ /* 0x002fe4000001160a */
[----:B------:R-:W-:Y:S02]  /*12b140*/  LOP3.LUT R4, R4, 0xffff, RZ, 0xc0, !PT ;  /* 0x0000ffff04047812 */ /* 0x000fe400078ec0ff */
[----:B------:R-:W-:-:S02]  /*12b150*/  LOP3.LUT R5, R5, 0xffff, RZ, 0xc0, !PT ;  /* 0x0000ffff05057812 */ /* 0x000fc400078ec0ff */
[--C-:B------:R-:W-:Y:S02]  /*12b160*/  PRMT R6, R4, 0x3340, R1.reuse ;  /* 0x0000334004067816 */ /* 0x100fe40000000001 */
[----:B------:R-:W-:-:S03]  /*12b170*/  PRMT R4, R5, 0x3340, R1 ;  /* 0x0000334005047816 */ /* 0x000fc60000000001 */
[----:B------:R0:W-:Y:S04]  /*12b180*/  STL [R1+0x2b8], R6 ;  /* 0x0002b80601007387 */ /* 0x0001e80000100800 */
[----:B------:R1:W-:Y:S01]  /*12b190*/  STL [R1+0x2b4], R4 ;  /* 0x0002b40401007387 */ /* 0x0003e20000100800 */
[----:B----4-:R-:W-:Y:S02]  /*12b1a0*/  LOP3.LUT R8, R21, 0xffff, RZ, 0xc0, !PT ;  /* 0x0000ffff15087812 */ /* 0x010fe400078ec0ff */
[----:B0-----:R-:W-:Y:S01]  /*12b1b0*/  LOP3.LUT R6, R16, 0xffff, RZ, 0xc0, !PT ;  /* 0x0000ffff10067812 */ /* 0x001fe200078ec0ff */
[----:B------:R-:W4:Y:S04]  /*12b1c0*/  LDL.LU R21, [R1+0x2948] ;  /* 0x0029480001157983 */ /* 0x000f280000300800 */
[----:B------:R-:W4:Y:S01]  /*12b1d0*/  LDL.LU R16, [R1+0x28d8] ;  /* 0x0028d80001107983 */ /* 0x000f220000300800 */
[----:B-1----:R-:W-:-:S02]  /*12b1e0*/  PRMT R4, R6, 0x3340, R1 ;  /* 0x0000334006047816 */ /* 0x002fc40000000001 */
[----:B------:R-:W-:-:S04]  /*12b1f0*/  SHF.R.U32.HI R6, RZ, 0x8, R6 ;  /* 0x00000008ff067819 */ /* 0x000fc80000011606 */
[----:B------:R-:W-:Y:S02]  /*12b200*/  LOP3.LUT R6, R6, 0xffff, RZ, 0xc0, !PT ;  /* 0x0000ffff06067812 */ /* 0x000fe400078ec0ff */
[----:B--2---:R-:W-:-:S04]  /*12b210*/  LOP3.LUT R7, R19, 0xffff, RZ, 0xc0, !PT ;  /* 0x0000ffff13077812 */ /* 0x004fc800078ec0ff */
[----:B------:R-:W-:-:S04]  /*12b220*/  PRMT R5, R8, 0x3340, R7 ;  /* 0x0000334008057816 */ /* 0x000fc80000000007 */
[----:B------:R-:W-:-:S05]  /*12b230*/  PRMT R4, R5, 0x5410, R4 ;  /* 0x0000541005047816 */ /* 0x000fca0000000004 */
[----:B------:R0:W-:Y:S04]  /*12b240*/  STL [R1+0x1604], R4 ;  /* 0x0016040401007387 */ /* 0x0001e80000100800 */
[----:B------:R-:W2:Y:S01]  /*12b250*/  LDL.LU R19, [R1+0x2908] ;  /* 0x0029080001137983 */ /* 0x000ea20000300800 */
[----:B------:R-:W-:-:S04]  /*12b260*/  SHF.R.U32.HI R5, RZ, 0x8, R8 ;  /* 0x00000008ff057819 */ /* 0x000fc80000011608 */
[----:B------:R-:W-:Y:S02]  /*12b270*/  LOP3.LUT R5, R5, 0xffff, RZ, 0xc0, !PT ;  /* 0x0000ffff05057812 */ /* 0x000fe400078ec0ff */
[----:B0-----:R-:W-:-:S04]  /*12b280*/  SHF.R.U32.HI R4, RZ, 0x8, R7 ;  /* 0x00000008ff047819 */ /* 0x001fc80000011607 */
[----:B------:R-:W-:Y:S02]  /*12b290*/  LOP3.LUT R4, R4, 0xffff, RZ, 0xc0, !PT ;  /* 0x0000ffff04047812 */ /* 0x000fe400078ec0ff */
[----:B---3--:R-:W-:Y:S02]  /*12b2a0*/  LOP3.LUT R7, R15, 0xffff, RZ, 0xc0, !PT ;  /* 0x0000ffff0f077812 */ /* 0x008fe400078ec0ff */
[----:B------:R-:W-:Y:S02]  /*12b2b0*/  PRMT R5, R5, 0x3340, R4 ;  /* 0x0000334005057816 */ /* 0x000fe40000000004 */
[----:B------:R-:W-:Y:S02]  /*12b2c0*/  PRMT R4, R6, 0x3340, R1 ;  /* 0x0000334006047816 */ /* 0x000fe40000000001 */
[----:B------:R-:W-:Y:S02]  /*12b2d0*/  LOP3.LUT R15, R29, 0xffff, RZ, 0xc0, !PT ;  /* 0x0000ffff1d0f7812 */ /* 0x000fe400078ec0ff */
[----:B------:R-:W-:Y:S01]  /*12b2e0*/  LOP3.LUT R6, R14, 0xffff, RZ, 0xc0, !PT ;  /* 0x0000ffff0e067812 */ /* 0x000fe200078ec0ff */
[----:B------:R0:W-:Y:S04]  /*12b2f0*/  STL [R1+0x33c], R5 ;  /* 0x00033c0501007387 */ /* 0x0001e80000100800 */
[----:B------:R1:W-:Y:S01]  /*12b300*/  STL [R1+0x2b0], R4 ;  /* 0x0002b00401007387 */ /* 0x0003e20000100800 */
[----:B------:R-:W-:-:S02]  /*12b310*/  LOP3.LUT R9, R13, 0xffff, RZ, 0xc0, !PT ;  /* 0x0000ffff0d097812 */ /* 0x000fc400078ec0ff */
[----:B------:R-:W-:Y:S02]  /*12b320*/  LOP3.LUT R10, R17, 0xffff, RZ, 0xc0, !PT ;  /* 0x0000ffff110a7812 */ /* 0x000fe400078ec0ff */
[----:B------:R-:W-:Y:S01]  /*12b330*/  LOP3.LUT R8, R18, 0xffff, RZ, 0xc0, !PT ;  /* 0x0000ffff12087812 */ /* 0x000fe200078ec0ff */
[----:B------:R-:W3:Y:S01]  /*12b340*/  LDL.LU R29, [R1+0x56fc] ;  /* 0x0056fc00011d7983 */ /* 0x000ee20000300800 */
[----:B0-----:R-:W-:Y:S02]  /*12b350*/  PRMT R5, R7, 0x3340, R6 ;  /* 0x0000334007057816 */ /* 0x001fe40000000006 */
[----:B-1----:R-:W-:-:S04]  /*12b360*/  PRMT R4, R15, 0x3340, R1 ;  /* 0x000033400f047816 */ /* 0x002fc80000000001 */
[----:B------:R-:W-:Y:S02]  /*12b370*/  PRMT R11, R5, 0x5410, R4 ;  /* 0x00005410050b7816 */ /* 0x000fe40000000004 */
[----:B------:R-:W-:Y:S02]  /*12b380*/  PRMT R4, R10, 0x3340, R1 ;  /* 0x000033400a047816 */ /* 0x000fe40000000001 */
[----:B------:R-:W-:-:S04]  /*12b390*/  PRMT R5, R9, 0x3340, R8 ;  /* 0x0000334009057816 */ /* 0x000fc80000000008 */
[----:B------:R-:W-:Y:S01]  /*12b3a0*/  PRMT R4, R5, 0x5410, R4 ;  /* 0x0000541005047816 */ /* 0x000fe20000000004 */
[----:B------:R-:W-:Y:S04]  /*12b3b0*/  STL [R1+0x1614], R11 ;  /* 0x0016140b01007387 */ /* 0x000fe80000100800 */
[----:B------:R-:W3:Y:S04]  /*12b3c0*/  LDL.LU R20, [R1+0x2958] ;  /* 0x0029580001147983 */ /* 0x000ee80000300800 */
[----:B------:R-:W3:Y:S04]  /*12b3d0*/  LDL.LU R17, [R1+0x28dc] ;  /* 0x0028dc0001117983 */ /* 0x000ee80000300800 */
[----:B------:R0:W-:Y:S04]  /*12b3e0*/  STL [R1+0x1600], R4 ;  /* 0x0016000401007387 */ /* 0x0001e80000100800 */
[----:B------:R-:W3:Y:S01]  /*12b3f0*/  LDL.LU R18, [R1+0x290c] ;  /* 0x00290c0001127983 */ /* 0x000ee20000300800 */
[----:B------:R-:W-:-:S02]  /*12b400*/  SHF.R.U32.HI R5, RZ, 0x8, R7 ;  /* 0x00000008ff057819 */ /* 0x000fc40000011607 */
[----:B------:R-:W-:Y:S02]  /*12b410*/  SHF.R.U32.HI R7, RZ, 0x8, R9 ;  /* 0x00000008ff077819 */ /* 0x000fe40000011609 */
[----:B------:R-:W-:Y:S02]  /*12b420*/  LOP3.LUT R5, R5, 0xffff, RZ, 0xc0, !PT ;  /* 0x0000ffff05057812 */ /* 0x000fe400078ec0ff */
[----:B0-----:R-:W-:Y:S02]  /*12b430*/  SHF.R.U32.HI R4, RZ, 0x8, R6 ;  /* 0x00000008ff047819 */ /* 0x001fe40000011606 */
[----:B------:R-:W-:Y:S02]  /*12b440*/  SHF.R.U32.HI R6, RZ, 0x8, R8 ;  /* 0x00000008ff067819 */ /* 0x000fe40000011608 */
[----:B------:R-:W-:Y:S02]  /*12b450*/  LOP3.LUT R7, R7, 0xffff, RZ, 0xc0, !PT ;  /* 0x0000ffff07077812 */ /* 0x000fe400078ec0ff */
[----:B------:R-:W-:-:S02]  /*12b460*/  LOP3.LUT R4, R4, 0xffff, RZ, 0xc0, !PT ;  /* 0x0000ffff04047812 */ /* 0x000fc400078ec0ff */
[----:B------:R-:W-:Y:S02]  /*12b470*/  LOP3.LUT R6, R6, 0xffff, RZ, 0xc0, !PT ;  /* 0x0000ffff06067812 */ /* 0x000fe400078ec0ff */
[----:B------:R-:W-:Y:S02]  /*12b480*/  PRMT R5, R5, 0x3340, R4 ;  /* 0x0000334005057816 */ /* 0x000fe40000000004 */
[----:B------:R-:W-:-:S03]  /*12b490*/  PRMT R4, R7, 0x3340, R6 ;  /* 0x0000334007047816 */ /* 0x000fc60000000006 */
[----:B------:R-:W-:Y:S04]  /*12b4a0*/  STL [R1+0x3ac], R5 ;  /* 0x0003ac0501007387 */ /* 0x000fe80000100800 */
[----:B------:R0:W-:Y:S01]  /*12b4b0*/  STL [R1+0x338], R4 ;  /* 0x0003380401007387 */ /* 0x0001e20000100800 */
[----:B----4-:R-:W-:Y:S02]  /*12b4c0*/  LOP3.LUT R8, R21, 0xffff, RZ, 0xc0, !PT ;  /* 0x0000ffff15087812 */ /* 0x010fe400078ec0ff */
[----:B------:R-:W-:-:S04]  /*12b4d0*/  LOP3.LUT R6, R16, 0xffff, RZ, 0xc0, !PT ;  /* 0x0000ffff10067812 */ /* 0x000fc800078ec0ff */
[----:B0-----:R-:W-:Y:S02]  /*12b4e0*/  PRMT R4, R6, 0x3340, R1 ;  /* 0x0000334006047816 */ /* 0x001fe40000000001 */
[----:B------:R-:W-:-:S04]  /*12b4f0*/  SHF.R.U32.HI R6, RZ, 0x8, R6 ;  /* 0x00000008ff067819 */ /* 0x000fc80000011606 */
[----:B------:R-:W-:Y:S02]  /*12b500*/  LOP3.LUT R6, R6, 0xffff, RZ, 0xc0, !PT ;  /* 0x0000ffff06067812 */ /* 0x000fe400078ec0ff */
[----:B--2---:R-:W-:Y:S02]  /*12b510*/  LOP3.LUT R7, R19, 0xffff, RZ, 0xc0, !PT ;  /* 0x0000ffff13077812 */ /* 0x004fe400078ec0ff */
[----:B------:R-:W2:Y:S04]  /*12b520*/  LDL.LU R19, [R1+0x289c] ;  /* 0x00289c0001137983 */ /* 0x000ea80000300800 */
[----:B------:R-:W4:Y:S01]  /*12b530*/  LDL.LU R25, [R1+0x2810] ;  /* 0x0028100001197983 */ /* 0x000f220000300800 */
[----:B------:R-:W-:-:S03]  /*12b540*/  PRMT R5, R8, 0x3340, R7 ;  /* 0x0000334008057816 */ /* 0x000fc60000000007 */
[----:B------:R-:W4:Y:S01]  /*12b550*/  LDL.LU R14, [R1+0x285c] ;  /* 0x00285c00010e7983 */ /* 0x000f220000300800 */
[----:B------:R-:W-:-:S05]  /*12b560*/  PRMT R4, R5, 0x5410, R4 ;  /* 0x0000541005047816 */ /* 0x000fca0000000004 */
[----:B------:R0:W-:Y:S04]  /*12b570*/  STL [R1+0x15fc], R4 ;  /* 0x0015fc0401007387 */ /* 0x0001e80000100800 */
[----:B------:R-:W4:Y:S04]  /*12b580*/  LDL.LU R13, [R1+0x28a0] ;  /* 0x0028a000010d7983 */ /* 0x000f280000300800 */
[----:B------:R-:W4:Y:S04]  /*12b590*/  LDL.LU R21, [R1+0x2814] ;  /* 0x0028140001157983 */ /* 0x000f280000300800 */
[----:B------:R-:W4:Y:S01]  /*12b5a0*/  LDL.LU R16, [R1+0x2860] ;  /* 0x0028600001107983 */ /* 0x000f220000300800 */
[----:B------:R-:W-:-:S02]  /*12b5b0*/  SHF.R.U32.HI R5, RZ, 0x8, R8 ;  /* 0x00000008ff057819 */ /* 0x000fc40000011608 */
[----:B0-----:R-:W-:Y:S02]  /*12b5c0*/  SHF.R.U32.HI R4, RZ, 0x8, R7 ;  /* 0x00000008ff047819 */ /* 0x001fe40000011607 */
[----:B------:R-:W-:Y:S02]  /*12b5d0*/  LOP3.LUT R5, R5, 0xffff, RZ, 0xc0, !PT ;  /* 0x0000ffff05057812 */ /* 0x000fe400078ec0ff */
[----:B------:R-:W-:-:S04]  /*12b5e0*/  LOP3.LUT R4, R4, 0xffff, RZ, 0xc0, !PT ;  /* 0x0000ffff04047812 */ /* 0x000fc800078ec0ff */
[----:B------:R-:W-:Y:S02]  /*12b5f0*/  PRMT R5, R5, 0x3340, R4 ;  /* 0x0000334005057816 */ /* 0x000fe40000000004 */
[----:B------:R-:W-:-:S03]  /*12b600*/  PRMT R4, R6, 0x3340, R1 ;  /* 0x0000334006047816 */ /* 0x000fc60000000001 */
[----:B------:R-:W-:Y:S04]  /*12b610*/  STL [R1+0x328], R5 ;  /* 0x0003280501007387 */ /* 0x000fe80000100800 */
[----:B------:R0:W-:Y:S01]  /*12b620*/  STL [R1+0x2ac], R4 ;  /* 0x0002ac0401007387 */ /* 0x0001e20000100800 */
[----:B---3--:R-:W-:Y:S02]  /*12b630*/  LOP3.LUT R7, R20, 0xffff, RZ, 0xc0, !PT ;  /* 0x0000ffff14077812 */ /* 0x008fe400078ec0ff */
[----:B------:R-:W-:Y:S02]  /*12b640*/  LOP3.LUT R20, R17, 0xffff, RZ, 0xc0, !PT ;  /* 0x0000ffff11147812 */ /* 0x000fe400078ec0ff */
[----:B------:R-:W-:Y:S02]  /*12b650*/  LOP3.LUT R6, R18, 0xffff, RZ, 0xc0, !PT ;  /* 0x0000ffff12067812 */ /* 0x000fe400078ec0ff */
[----:B0-----:R-:W-:-:S02]  /*12b660*/  PRMT R4, R20, 0x3340, R1 ;  /* 0x0000334014047816 */ /* 0x001fc40000000001 */
[----:B------:R-:W-:-:S04]  /*12b670*/  PRMT R5, R7, 0x3340, R6 ;  /* 0x0000334007057816 */ /* 0x000fc80000000006 */
[----:B------:R-:W-:Y:S02]  /*12b680*/  PRMT R5, R5, 0x5410, R4 ;  /* 0x0000541005057816 */ /* 0x000fe40000000004 */
[----:B------:R-:W-:Y:S02]  /*12b690*/  SHF.R.U32.HI R4, RZ, 0x8, R10 ;  /* 0x00000008ff047819 */ /* 0x000fe4000001160a */
[----:B------:R-:W-:Y:S01]  /*12b6a0*/  SHF.R.U32.HI R7, RZ, 0x8, R7 ;  /* 0x00000008ff077819 */ /* 0x000fe20000011607 */
[----:B------:R0:W-:Y:S01]  /*12b6b0*/  STL [R1+0x15f8], R5 ;  /* 0x0015f80501007387 */ /* 0x0001e20000100800 */
[----:B------:R-:W-:-:S03]  /*12b6c0*/  LOP3.LUT R4, R4, 0xffff, RZ, 0xc0, !PT ;  /* 0x0000ffff04047812 */ /* 0x000fc600078ec0ff */
[----:B------:R-:W3:Y:S01]  /*12b6d0*/  LDL.LU R17, [R1+0x2888] ;  /* 0x0028880001117983 */ /* 0x000ee20000300800 */
[----:B0-----:R-:W-:Y:S02]  /*12b6e0*/  SHF.R.U32.HI R5, RZ, 0x8, R6 ;  /* 0x00000008ff057819 */ /* 0x001fe40000011606 */
[----:B------:R-:W-:Y:S02]  /*12b6f0*/  LOP3.LUT R6, R7, 0xffff, RZ, 0xc0, !PT ;  /* 0x0000ffff07067812 */ /* 0x000fe400078ec0ff */
[----:B------:R-:W-:Y:S02]  /*12b700*/  LOP3.LUT R5, R5, 0xffff, RZ, 0xc0, !PT ;  /* 0x0000ffff05057812 */ /* 0x000fe400078ec0ff */
[----:B------:R-:W-:Y:S02]  /*12b710*/  PRMT R7, R4, 0x3340, R1 ;  /* 0x0000334004077816 */ /* 0x000fe40000000001 */
[----:B------:R-:W-:-:S03]  /*12b720*/  PRMT R4, R6, 0x3340, R5 ;  /* 0x0000334006047816 */ /* 0x000fc60000000005 */
[----:B------:R0:W-:Y:S04]  /*12b730*/  STL [R1+0x2a8], R7 ;  /* 0x0002a80701007387 */ /* 0x0001e80000100800 */
[----:B------:R1:W-:Y:S04]  /*12b740*/  STL [R1+0x3a8], R4 ;  /* 0x0003a80401007387 */ /* 0x0003e80000100800 */
[----:B------:R-:W3:Y:S01]  /*12b750*/  LDL.LU R18, [R1+0x2848] ;  /* 0x0028480001127983 */ /* 0x000ee20000300800 */
[----:B--2---:R-:W-:Y:S02]  /*12b760*/  LOP3.LUT R9, R19, 0xffff, RZ, 0xc0, !PT ;  /* 0x0000ffff13097812 */ /* 0x004fe400078ec0ff */
[----:B----4-:R-:W-:Y:S01]  /*12b770*/  LOP3.LUT R11, R25, 0xffff, RZ, 0xc0, !PT ;  /* 0x0000ffff190b7812 */ /* 0x010fe200078ec0ff */
[----:B------:R-:W2:Y:S01]  /*12b780*/  LDL.LU R19, [R1+0x288c] ;  /* 0x00288c0001137983 */ /* 0x000ea20000300800 */
[----:B0-----:R-:W-:-:S02]  /*12b790*/  LOP3.LUT R7, R14, 0xffff, RZ, 0xc0, !PT ;  /* 0x0000ffff0e077812 */ /* 0x001fc400078ec0ff */
[----:B-1----:R-:W-:Y:S02]  /*12b7a0*/  PRMT R4, R11, 0x3340, R1 ;  /* 0x000033400b047816 */ /* 0x002fe40000000001 */
[----:B------:R-:W-:Y:S02]  /*12b7b0*/  PRMT R5, R9, 0x3340, R7 ;  /* 0x0000334009057816 */ /* 0x000fe40000000007 */
[----:B------:R-:W-:Y:S02]  /*12b7c0*/  LOP3.LUT R8, R13, 0xffff, RZ, 0xc0, !PT ;  /* 0x0000ffff0d087812 */ /* 0x000fe400078ec0ff */
[----:B------:R-:W-:Y:S02]  /*12b7d0*/  LOP3.LUT R10, R21, 0xffff, RZ, 0xc0, !PT ;  /* 0x0000ffff150a7812 */ /* 0x000fe400078ec0ff */
[----:B------:R-:W-:Y:S02]  /*12b7e0*/  LOP3.LUT R6, R16, 0xffff, RZ, 0xc0, !PT ;  /* 0x0000ffff10067812 */ /* 0x000fe400078ec0ff */
[----:B------:R-:W-:-:S02]  /*12b7f0*/  PRMT R13, R5, 0x5410, R4 ;  /* 0x00005410050d7816 */ /* 0x000fc40000000004 */
[----:B------:R-:W-:Y:S02]  /*12b800*/  PRMT R4, R10, 0x3340, R1 ;  /* 0x000033400a047816 */ /* 0x000fe40000000001 */
[----:B------:R-:W-:Y:S01]  /*12b810*/  PRMT R5, R8, 0x3340, R6 ;  /* 0x0000334008057816 */ /* 0x000fe20000000006 */
[----:B------:R0:W-:Y:S01]  /*12b820*/  STL [R1+0x3d0], R13 ;  /* 0x0003d00d01007387 */ /* 0x0001e20000100800 */
[----:B------:R-:W-:Y:S02]  /*12b830*/  SHF.R.U32.HI R9, RZ, 0x8, R9 ;  /* 0x00000008ff097819 */ /* 0x000fe40000011609 */
[----:B0-----:R-:W-:Y:S02]  /*12b840*/  PRMT R13, R5, 0x5410, R4 ;  /* 0x00005410050d7816 */ /* 0x001fe40000000004 */
[----:B------:R-:W-:Y:S02]  /*12b850*/  SHF.R.U32.HI R5, RZ, 0x8, R8 ;  /* 0x00000008ff057819 */ /* 0x000fe40000011608 */
[----:B------:R-:W-:-:S02]  /*12b860*/  SHF.R.U32.HI R4, RZ, 0x8, R6 ;  /* 0x00000008ff047819 */ /* 0x000fc40000011606 */
[----:B------:R-:W-:Y:S02]  /*12b870*/  LOP3.LUT R5, R5, 0xffff, RZ, 0xc0, !PT ;  /* 0x0000ffff05057812 */ /* 0x000fe400078ec0ff */
[----:B------:R-:W-:Y:S02]  /*12b880*/  LOP3.LUT R4, R4, 0xffff, RZ, 0xc0, !PT ;  /* 0x0000ffff04047812 */ /* 0x000fe400078ec0ff */
[----:B------:R-:W-:Y:S02]  /*12b890*/  SHF.R.U32.HI R6, RZ, 0x8, R7 ;  /* 0x00000008ff067819 */ /* 0x000fe40000011607 */
[----:B------:R-:W-:Y:S02]  /*12b8a0*/  PRMT R5, R5, 0x3340, R4 ;  /* 0x0000334005057816 */ /* 0x000fe40000000004 */
[----:B------:R-:W-:Y:S02]  /*12b8b0*/  LOP3.LUT R7, R9, 0xffff, RZ, 0xc0, !PT ;  /* 0x0000ffff09077812 */ /* 0x000fe400078ec0ff */
[----:B------:R-:W-:Y:S01]  /*12b8c0*/  LOP3.LUT R6, R6, 0xffff, RZ, 0xc0, !PT ;  /* 0x0000ffff06067812 */ /* 0x000fe200078ec0ff */
[----:B------:R-:W-:Y:S01]  /*12b8d0*/  STL [R1+0x3cc], R13 ;  /* 0x0003cc0d01007387 */ /* 0x000fe20000100800 */
[----:B------:R-:W-:-:S03]  /*12b8e0*/  SHF.R.U32.HI R4, RZ, 0x8, R11 ;  /* 0x00000008ff047819 */ /* 0x000fc6000001160b */
[----:B------:R0:W-:Y:S01]  /*12b8f0*/  STL [R1+0x324], R5 ;  /* 0x0003240501007387 */ /* 0x0001e20000100800 */
[----:B------:R-:W-:Y:S02]  /*12b900*/  PRMT R6, R7, 0x3340, R6 ;  /* 0x0000334007067816 */ /* 0x000fe40000000006 */
[----:B------:R-:W-:Y:S02]  /*12b910*/  LOP3.LUT R4, R4, 0xffff, RZ, 0xc0, !PT ;  /* 0x0000ffff04047812 */ /* 0x000fe400078ec0ff */
[----:B0-----:R-:W-:Y:S01]  /*12b920*/  SHF.R.U32.HI R5, RZ, 0x8, R10 ;  /* 0x00000008ff057819 */ /* 0x001fe2000001160a */
[----:B------:R0:W-:Y:S03]  /*12b930*/  STL [R1+0x310], R6 ;  /* 0x0003100601007387 */ /* 0x0001e60000100800 */
[----:B------:R-:W-:Y:S02]  /*12b940*/  LOP3.LUT R5, R5, 0xffff, RZ, 0xc0, !PT ;  /* 0x0000ffff05057812 */ /* 0x000fe400078ec0ff */
[----:B------:R-:W-:-:S02]  /*12b950*/  LOP3.LUT R11, R29, 0xffff, RZ, 0xc0, !PT ;  /* 0x0000ffff1d0b7812 */ /* 0x000fc400078ec0ff */
[--C-:B0-----:R-:W-:Y:S02]  /*12b960*/  PRMT R6, R4, 0x3340, R1.reuse ;  /* 0x0000334004067816 */ /* 0x101fe40000000001 */
[----:B------:R-:W-:-:S03]  /*12b970*/  PRMT R4, R5, 0x3340, R1 ;  /* 0x0000334005047816 */ /* 0x000fc60000000001 */
[----:B------:R-:W-:Y:S04]  /*12b980*/  STL [R1+0x290], R6 ;  /* 0x0002900601007387 */ /* 0x000fe80000100800 */
[----:B------:R0:W-:Y:S04]  /*12b990*/  STL [R1+0x28c], R4 ;  /* 0x00028c0401007387 */ /* 0x0001e80000100800 */
[----:B------:R-:W4:Y:S04]  /*12b9a0*/  LDL.LU R29, [R1+0x56f8] ;  /* 0x0056f800011d7983 */ /* 0x000f280000300800 */
[----:B------:R-:W4:Y:S04]  /*12b9b0*/  LDL.LU R13, [R1+0x29d8] ;  /* 0x0029d800010d7983 */ /* 0x000f280000300800 */
[----:B------:R-:W4:Y:S04]  /*12b9c0*/  LDL.LU R21, [R1+0x2910] ;  /* 0x0029100001157983 */ /* 0x000f280000300800 */
[----:B------:R-:W4:Y:S01]  /*12b9d0*/  LDL.LU R16, [R1+0x2968] ;  /* 0x0029680001107983 */ /* 0x000f220000300800 */
[----:B---3--:R-:W-:-:S03]  /*12b9e0*/  LOP3.LUT R7, R18, 0xffff, RZ, 0xc0, !PT ;  /* 0x0000ffff12077812 */ /* 0x008fc600078ec0ff */
[----:B------:R-:W3:Y:S01]  /*12b9f0*/  LDL.LU R18, [R1+0x29d4] ;  /* 0x0029d40001127983 */ /* 0x000ee20000300800 */
[----:B------:R-:W-:Y:S02]  /*12ba00*/  LOP3.LUT R9, R17, 0xffff, RZ, 0xc0, !PT ;  /* 0x0000ffff11097812 */ /* 0x000fe400078ec0ff */
[----:B0-----:R-:W-:Y:S02]  /*12ba10*/  PRMT R4, R11, 0x3340, R1 ;  /* 0x000033400b047816 */ /* 0x001fe40000000001 */
[----:B------:R-:W-:Y:S02]  /*12ba20*/  LOP3.LUT R10, R28, 0xffff, RZ, 0xc0, !PT ;  /* 0x0000ffff1c0a7812 */ /* 0x000fe400078ec0ff */
[----:B------:R-:W-:Y:S01]  /*12ba30*/  PRMT R5, R9, 0x3340, R7 ;  /* 0x0000334009057816 */ /* 0x000fe20000000007 */
[----:B------:R-:W3:Y:S03]  /*12ba40*/  LDL.LU R28, [R1+0x56f4] ;  /* 0x0056f400011c7983 */ /* 0x000ee60000300800 */
[----:B------:R-:W-:-:S02]  /*12ba50*/  PRMT R14, R5, 0x5410, R4 ;  /* 0x00005410050e7816 */ /* 0x000fc40000000004 */
[----:B------:R-:W-:Y:S02]  /*12ba60*/  PRMT R4, R10, 0x3340, R1 ;  /* 0x000033400a047816 */ /* 0x000fe40000000001 */
[----:B--2---:R-:W-:Y:S02]  /*12ba70*/  LOP3.LUT R8, R19, 0xffff, RZ, 0xc0, !PT ;  /* 0x0000ffff13087812 */ /* 0x004fe400078ec0ff */
[----:B------:R-:W2:Y:S04]  /*12ba80*/  LDL.LU R19, [R1+0x2914] ;  /* 0x0029140001137983 */ /* 0x000ea80000300800 */
[----:B------:R-:W2:Y:S04]  /*12ba90*/  LDL.LU R17, [R1+0x296c] ;  /* 0x00296c0001117983 */ /* 0x000ea80000300800 */
[----:B------:R-:W-:Y:S01]  /*12baa0*/  STL [R1+0x3c8], R14 ;  /* 0x0003c80e01007387 */ /* 0x000fe20000100800 */
[----:B----4-:R-:W-:-:S04]  /*12bab0*/  LOP3.LUT R6, R29, 0xffff, RZ, 0xc0, !PT ;  /* 0x0000ffff1d067812 */ /* 0x010fc800078ec0ff */
[----:B------:R-:W-:-:S04]  /*12bac0*/  PRMT R5, R8, 0x3340, R6 ;  /* 0x0000334008057816 */ /* 0x000fc80000000006 */
[----:B------:R-:W-:Y:S02]  /*12bad0*/  PRMT R29, R5, 0x5410, R4 ;  /* 0x00005410051d7816 */ /* 0x000fe40000000004 */
[----:B------:R-:W-:Y:S02]  /*12bae0*/  SHF.R.U32.HI R5, RZ, 0x8, R9 ;  /* 0x00000008ff057819 */ /* 0x000fe40000011609 */
[----:B------:R-:W-:Y:S02]  /*12baf0*/  SHF.R.U32.HI R4, RZ, 0x8, R7 ;  /* 0x00000008ff047819 */ /* 0x000fe40000011607 */
[----:B------:R-:W-:Y:S02]  /*12bb00*/  LOP3.LUT R5, R5, 0xffff, RZ, 0xc0, !PT ;  /* 0x0000ffff05057812 */ /* 0x000fe400078ec0ff */
[----:B------:R-:W-:Y:S02]  /*12bb10*/  LOP3.LUT R4, R4, 0xffff, RZ, 0xc0, !PT ;  /* 0x0000ffff04047812 */ /* 0x000fe400078ec0ff */
[----:B------:R-:W-:-:S02]  /*12bb20*/  SHF.R.U32.HI R8, RZ, 0x8, R8 ;  /* 0x00000008ff087819 */ /* 0x000fc40000011608 */
        /* <DEDUP_REMOVED lines=12> */
[----:B---3--:R-:W-:-:S02]  /*12bbf0*/  LOP3.LUT R8, R18, 0xffff, RZ, 0xc0, !PT ;  /* 0x0000ffff12087812 */ /* 0x008fc400078ec0ff */
[--C-:B0-----:R-:W-:Y:S02]  /*12bc00*/  PRMT R6, R4, 0x3340, R1.reuse ;  /* 0x0000334004067816 */ /* 0x101fe40000000001 */
[----:B------:R-:W-:-:S03]  /*12bc10*/  PRMT R4, R5, 0x3340, R1 ;  /* 0x0000334005047816 */ /* 0x000fc60000000001 */
[----:B------:R-:W-:Y:S04]  /*12bc20*/  STL [R1+0x18], R6 ;  /* 0x0000180601007387 */ /* 0x000fe80000100800 */
[----:B------:R0:W-:Y:S04]  /*12bc30*/  STL [R1+0x14], R4 ;  /* 0x0000140401007387 */ /* 0x0001e80000100800 */
[----:B------:R-:W3:Y:S01]  /*12bc40*/  LDL.LU R18, [R1+0x299c] ;  /* 0x00299c0001127983 */ /* 0x000ee20000300800 */
[----:B------:R-:W-:Y:S02]  /*12bc50*/  LOP3.LUT R9, R13, 0xffff, RZ, 0xc0, !PT ;  /* 0x0000ffff0d097812 */ /* 0x000fe400078ec0ff */
[----:B------:R-:W-:-:S02]  /*12bc60*/  LOP3.LUT R11, R21, 0xffff, RZ, 0xc0, !PT ;  /* 0x0000ffff150b7812 */ /* 0x000fc400078ec0ff */
[----:B------:R-:W-:-:S04]  /*12bc70*/  LOP3.LUT R7, R16, 0xffff, RZ, 0xc0, !PT ;  /* 0x0000ffff10077812 */ /* 0x000fc800078ec0ff */
[----:B------:R-:W-:Y:S02]  /*12bc80*/  PRMT R5, R9, 0x3340, R7 ;  /* 0x0000334009057816 */ /* 0x000fe40000000007 */
[----:B0-----:R-:W-:-:S04]  /*12bc90*/  PRMT R4, R11, 0x3340, R1 ;  /* 0x000033400b047816 */ /* 0x001fc80000000001 */
[----:B------:R-:W-:Y:S02]  /*12bca0*/  PRMT R13, R5, 0x5410, R4 ;  /* 0x00005410050d7816 */ /* 0x000fe40000000004 */
[----:B------:R-:W-:Y:S02]  /*12bcb0*/  SHF.R.U32.HI R9, RZ, 0x8, R9 ;  /* 0x00000008ff097819 */ /* 0x000fe40000011609 */
[----:B------:R-:W-:-:S04]  /*12bcc0*/  SHF.R.U32.HI R11, RZ, 0x8, R11 ;  /* 0x00000008ff0b7819 */ /* 0x000fc8000001160b */
[----:B------:R-:W-:-:S04]  /*12bcd0*/  LOP3.LUT R11, R11, 0xffff, RZ, 0xc0, !PT ;  /* 0x0000ffff0b0b7812 */ /* 0x000fc800078ec0ff */
[--C-:B------:R-:W-:Y:S02]  /*12bce0*/  PRMT R11, R11, 0x3340, R1.reuse ;  /* 0x000033400b0b7816 */ /* 0x100fe40000000001 */
[----:B--2---:R-:W-:Y:S02]  /*12bcf0*/  LOP3.LUT R10, R19, 0xffff, RZ, 0xc0, !PT ;  /* 0x0000ffff130a7812 */ /* 0x004fe400078ec0ff */
[----:B------:R-:W2:Y:S01]  /*12bd00*/  LDL.LU R19, [R1+0x2944] ;  /* 0x0029440001137983 */ /* 0x000ea20000300800 */
[----:B------:R-:W-:Y:S02]  /*12bd10*/  LOP3.LUT R6, R17, 0xffff, RZ, 0xc0, !PT ;  /* 0x0000ffff11067812 */ /* 0x000fe400078ec0ff */
[----:B------:R-:W-:Y:S02]  /*12bd20*/  PRMT R4, R10, 0x3340, R1 ;  /* 0x000033400a047816 */ /* 0x000fe40000000001 */
[----:B------:R-:W-:Y:S01]  /*12bd30*/  PRMT R5, R8, 0x3340, R6 ;  /* 0x0000334008057816 */ /* 0x000fe20000000006 */
[----:B------:R0:W-:Y:S01]  /*12bd40*/  STL [R1+0x3c4], R13 ;  /* 0x0003c40d01007387 */ /* 0x0001e20000100800 */
[----:B------:R-:W-:-:S02]  /*12bd50*/  SHF.R.U32.HI R10, RZ, 0x8, R10 ;  /* 0x00000008ff0a7819 */ /* 0x000fc4000001160a */
[----:B0-----:R-:W-:Y:S02]  /*12bd60*/  PRMT R13, R5, 0x5410, R4 ;  /* 0x00005410050d7816 */ /* 0x001fe40000000004 */
[----:B------:R-:W-:Y:S02]  /*12bd70*/  SHF.R.U32.HI R5, RZ, 0x8, R8 ;  /* 0x00000008ff057819 */ /* 0x000fe40000011608 */
[----:B------:R-:W-:Y:S02]  /*12bd80*/  SHF.R.U32.HI R4, RZ, 0x8, R6 ;  /* 0x00000008ff047819 */ /* 0x000fe40000011606 */
[----:B------:R-:W-:Y:S02]  /*12bd90*/  SHF.R.U32.HI R6, RZ, 0x8, R7 ;  /* 0x00000008ff067819 */ /* 0x000fe40000011607 */
[----:B------:R-:W-:Y:S02]  /*12bda0*/  LOP3.LUT R7, R9, 0xffff, RZ, 0xc0, !PT ;  /* 0x0000ffff09077812 */ /* 0x000fe400078ec0ff */
[----:B------:R-:W-:-:S02]  /*12bdb0*/  LOP3.LUT R5, R5, 0xffff, RZ, 0xc0, !PT ;  /* 0x0000ffff05057812 */ /* 0x000fc400078ec0ff */
[----:B------:R-:W-:Y:S02]  /*12bdc0*/  LOP3.LUT R4, R4, 0xffff, RZ, 0xc0, !PT ;  /* 0x0000ffff04047812 */ /* 0x000fe400078ec0ff */
[----:B------:R-:W-:Y:S02]  /*12bdd0*/  LOP3.LUT R6, R6, 0xffff, RZ, 0xc0, !PT ;  /* 0x0000ffff06067812 */ /* 0x000fe400078ec0ff */
[----:B------:R-:W-:Y:S01]  /*12bde0*/  LOP3.LUT R10, R10, 0xffff, RZ, 0xc0, !PT ;  /* 0x0000ffff0a0a7812 */ /* 0x000fe200078ec0ff */
[----:B------:R0:W-:Y:S01]  /*12bdf0*/  STL [R1+0x3c0], R13 ;  /* 0x0003c00d01007387 */ /* 0x0001e20000100800 */
[----:B------:R-:W-:-:S03]  /*12be00*/  PRMT R4, R5, 0x3340, R4 ;  /* 0x0000334005047816 */ /* 0x000fc60000000004 */
[----:B------:R-:W4:Y:S01]  /*12be10*/  LDL.LU R21, [R1+0x29a8] ;  /* 0x0029a80001157983 */ /* 0x000f220000300800 */
[----:B------:R-:W-:-:S03]  /*12be20*/  PRMT R10, R10, 0x3340, R1 ;  /* 0x000033400a0a7816 */ /* 0x000fc60000000001 */
[----:B------:R-:W4:Y:S04]  /*12be30*/  LDL.LU R16, [R1+0x2904] ;  /* 0x0029040001107983 */ /* 0x000f280000300800 */
[----:B------:R1:W-:Y:S01]  /*12be40*/  STL [R1+0x31c], R4 ;  /* 0x00031c0401007387 */ /* 0x0003e20000100800 */
[----:B0-----:R-:W-:Y:S02]  /*12be50*/  PRMT R13, R7, 0x3340, R6 ;  /* 0x00003340070d7816 */ /* 0x001fe40000000006 */
[----:B------:R-:W-:-:S03]  /*12be60*/  LOP3.LUT R6, R28, 0xffff, RZ, 0xc0, !PT ;  /* 0x0000ffff1c067812 */ /* 0x000fc600078ec0ff */
[----:B------:R-:W-:Y:S04]  /*12be70*/  STL [R1+0x56a4], R13 ;  /* 0x0056a40d01007387 */ /* 0x000fe80000100800 */
[----:B------:R-:W-:Y:S04]  /*12be80*/  STL [R1+0x56a8], R11 ;  /* 0x0056a80b01007387 */ /* 0x000fe80000100800 */
[----:B------:R-:W-:Y:S04]  /*12be90*/  STL [R1+0x56ac], R10 ;  /* 0x0056ac0a01007387 */ /* 0x000fe80000100800 */
[----:B------:R-:W4:Y:S01]  /*12bea0*/  LDL.LU R17, [R1+0x39c] ;  /* 0x00039c0001117983 */ /* 0x000f220000300800 */
[----:B---3--:R-:W-:-:S03]  /*12beb0*/  LOP3.LUT R8, R18, 0xffff, RZ, 0xc0, !PT ;  /* 0x0000ffff12087812 */ /* 0x008fc600078ec0ff */
[----:B------:R-:W3:Y:S04]  /*12bec0*/  LDL.LU R18, [R1+0x398] ;  /* 0x0003980001127983 */ /* 0x000ee80000300800 */
[----:B------:R-:W3:Y:S01]  /*12bed0*/  LDL.LU R28, [R1+0x56f0] ;  /* 0x0056f000011c7983 */ /* 0x000ee20000300800 */
[----:B-1----:R-:W-:-:S03]  /*12bee0*/  PRMT R4, R6, 0x3340, R1 ;  /* 0x0000334006047816 */ /* 0x002fc60000000001 */
[----:B------:R-:W3:Y:S04]  /*12bef0*/  LDL.LU R22, [R1+0x3ec] ;  /* 0x0003ec0001167983 */ /* 0x000ee80000300800 */
[----:B------:R-:W3:Y:S01]  /*12bf00*/  LDL.LU R25, [R1+0x3a0] ;  /* 0x0003a00001197983 */ /* 0x000ee20000300800 */
[----:B------:R-:W-:-:S04]  /*12bf10*/  SHF.R.U32.HI R9, RZ, 0x8, R6 ;  /* 0x00000008ff097819 */ /* 0x000fc80000011606 */
[----:B------:R-:W-:-:S04]  /*12bf20*/  LOP3.LUT R9, R9, 0xffff, RZ, 0xc0, !PT ;  /* 0x0000ffff09097812 */ /* 0x000fc800078ec0ff */
[----:B------:R-:W-:Y:S02]  /*12bf30*/  PRMT R9, R9, 0x3340, R1 ;  /* 0x0000334009097816 */ /* 0x000fe40000000001 */
[----:B--2---:R-:W-:-:S04]  /*12bf40*/  LOP3.LUT R7, R19, 0xffff, RZ, 0xc0, !PT ;  /* 0x0000ffff13077812 */ /* 0x004fc800078ec0ff */
[----:B------:R-:W-:-:S04]  /*12bf50*/  PRMT R5, R8, 0x3340, R7 ;  /* 0x0000334008057816 */ /* 0x000fc80000000007 */
[----:B------:R-:W-:Y:S02]  /*12bf60*/  PRMT R4, R5, 0x5410, R4 ;  /* 0x0000541005047816 */ /* 0x000fe40000000004 */
[----:B------:R-:W-:-:S03]  /*12bf70*/  SHF.R.U32.HI R5, RZ, 0x8, R8 ;  /* 0x00000008ff057819 */ /* 0x000fc60000011608 */
[----:B------:R0:W-:Y:S04]  /*12bf80*/  STL [R1+0x3bc], R4 ;  /* 0x0003bc0401007387 */ /* 0x0001e80000100800 */
[----:B------:R-:W2:Y:S01]  /*12bf90*/  LDL.LU R19, [R1+0x15d0] ;  /* 0x0015d00001137983 */ /* 0x000ea20000300800 */
[----:B------:R-:W-:Y:S02]  /*12bfa0*/  LOP3.LUT R5, R5, 0xffff, RZ, 0xc0, !PT ;  /* 0x0000ffff05057812 */ /* 0x000fe400078ec0ff */
[----:B0-----:R-:W-:-:S04]  /*12bfb0*/  SHF.R.U32.HI R4, RZ, 0x8, R7 ;  /* 0x00000008ff047819 */ /* 0x001fc80000011607 */
[----:B------:R-:W-:-:S04]  /*12bfc0*/  LOP3.LUT R4, R4, 0xffff, RZ, 0xc0, !PT ;  /* 0x0000ffff04047812 */ /* 0x000fc800078ec0ff */
[----:B------:R-:W-:Y:S01]  /*12bfd0*/  PRMT R4, R5, 0x3340, R4 ;  /* 0x0000334005047816 */ /* 0x000fe20000000004 */
[----:B------:R0:W-:Y:S01]  /*12bfe0*/  STL [R1+0x56a0], R9 ;  /* 0x0056a00901007387 */ /* 0x0001e20000100800 */
[----:B----4-:R-:W-:-:S03]  /*12bff0*/  LOP3.LUT R7, R21, 0xffff, RZ, 0xc0, !PT ;  /* 0x0000ffff15077812 */ /* 0x010fc600078ec0ff */
[----:B------:R1:W-:Y:S04]  /*12c000*/  STL [R1+0x318], R4 ;  /* 0x0003180401007387 */ /* 0x0003e80000100800 */
[----:B------:R-:W4:Y:S04]  /*12c010*/  LDL.LU R23, [R1+0x15f0] ;  /* 0x0015f00001177983 */ /* 0x000f280000300800 */
[----:B------:R-:W4:Y:S04]  /*12c020*/  LDL.LU R14, [R1+0x15e0] ;  /* 0x0015e000010e7983 */ /* 0x000f280000300800 */
[----:B------:R-:W4:Y:S01]  /*12c030*/  LDL.LU R21, [R1+0x15d8] ;  /* 0x0015d80001157983 */ /* 0x000f220000300800 */
[----:B0-----:R-:W-:-:S04]  /*12c040*/  LOP3.LUT R9, R16, 0xffff, RZ, 0xc0, !PT ;  /* 0x0000ffff10097812 */ /* 0x001fc800078ec0ff */
[----:B-1----:R-:W-:Y:S02]  /*12c050*/  PRMT R4, R9, 0x3340, R1 ;  /* 0x0000334009047816 */ /* 0x002fe40000000001 */
[----:B---3--:R-:W-:-:S04]  /*12c060*/  LOP3.LUT R6, R28, 0xffff, RZ, 0xc0, !PT ;  /* 0x0000ffff1c067812 */ /* 0x008fc800078ec0ff */
[----:B------:R-:W-:-:S04]  /*12c070*/  PRMT R5, R7, 0x3340, R6 ;  /* 0x0000334007057816 */ /* 0x000fc80000000006 */
[----:B------:R-:W-:Y:S02]  /*12c080*/  PRMT R28, R5, 0x5410, R4 ;  /* 0x00005410051c7816 */ /* 0x000fe40000000004 */
[----:B------:R-:W-:Y:S02]  /*12c090*/  SHF.R.U32.HI R5, RZ, 0x8, R7 ;  /* 0x00000008ff057819 */ /* 0x000fe40000011607 */
[----:B------:R-:W-:Y:S02]  /*12c0a0*/  SHF.R.U32.HI R4, RZ, 0x8, R6 ;  /* 0x00000008ff047819 */ /* 0x000fe40000011606 */
[----:B------:R-:W-:Y:S01]  /*12c0b0*/  SHF.R.U32.HI R7, RZ, 0x8, R17 ;  /* 0x00000008ff077819 */ /* 0x000fe20000011611 */
[----:B------:R-:W-:Y:S04]  /*12c0c0*/  STL [R1+0x5678], R28 ;  /* 0x0056781c01007387 */ /* 0x000fe80000100800 */
[----:B------:R-:W3:Y:S01]  /*12c0d0*/  LDL.LU R16, [R1+0x388] ;  /* 0x0003880001107983 */ /* 0x000ee20000300800 */
[----:B------:R-:W-:-:S03]  /*12c0e0*/  SHF.R.U32.HI R6, RZ, 0x8, R18 ;  /* 0x00000008ff067819 */ /* 0x000fc60000011612 */
[----:B------:R-:W3:Y:S04]  /*12c0f0*/  LDL.LU R17, [R1+0x384] ;  /* 0x0003840001117983 */ /* 0x000ee80000300800 */
[----:B------:R-:W3:Y:S01]  /*12c100*/  LDL.LU R18, [R1+0x3a4] ;  /* 0x0003a40001127983 */ /* 0x000ee20000300800 */
[----:B------:R-:W-:Y:S02]  /*12c110*/  LOP3.LUT R5, R5, 0xffff, RZ, 0xc0, !PT ;  /* 0x0000ffff05057812 */ /* 0x000fe400078ec0ff */
[----:B------:R-:W-:Y:S02]  /*12c120*/  LOP3.LUT R4, R4, 0xffff, RZ, 0xc0, !PT ;  /* 0x0000ffff04047812 */ /* 0x000fe400078ec0ff */
[----:B------:R-:W-:Y:S02]  /*12c130*/  LOP3.LUT R7, R7, 0xffff, RZ, 0xc0, !PT ;  /* 0x0000ffff07077812 */ /* 0x000fe400078ec0ff */
[----:B------:R-:W-:-:S02]  /*12c140*/  LOP3.LUT R6, R6, 0xffff, RZ, 0xc0, !PT ;  /* 0x0000ffff06067812 */ /* 0x000fc400078ec0ff */
[----:B------:R-:W-:Y:S02]  /*12c150*/  PRMT R4, R5, 0x3340, R4 ;  /* 0x0000334005047816 */ /* 0x000fe40000000004 */
[----:B------:R-:W-:-:S03]  /*12c160*/  PRMT R6, R7, 0x3340, R6 ;  /* 0x0000334007067816 */ /* 0x000fc60000000006 */
[----:B------:R0:W-:Y:S04]  /*12c170*/  STL [R1+0x39c], R4 ;  /* 0x00039c0401007387 */ /* 0x0001e80000100800 */
[----:B------:R2:W-:Y:S01]  /*12c180*/  STL [R1+0x32c], R6 ;  /* 0x00032c0601007387 */ /* 0x0005e20000100800 */
[----:B------:R-:W-:-:S04]  /*12c190*/  SHF.R.U32.HI R5, RZ, 0x8, R22 ;  /* 0x00000008ff057819 */ /* 0x000fc80000011616 */
[----:B------:R-:W-:Y:S02]  /*12c1a0*/  LOP3.LUT R5, R5, 0xffff, RZ, 0xc0, !PT ;  /* 0x0000ffff05057812 */ /* 0x000fe400078ec0ff */
[----:B0-----:R-:W-:-:S04]  /*12c1b0*/  SHF.R.U32.HI R4, RZ, 0x8, R25 ;  /* 0x00000008ff047819 */ /* 0x001fc80000011619 */
[----:B------:R-:W-:-:S04]  /*12c1c0*/  LOP3.LUT R4, R4, 0xffff, RZ, 0xc0, !PT ;  /* 0x0000ffff04047812 */ /* 0x000fc800078ec0ff */
[----:B------:R-:W-:Y:S02]  /*12c1d0*/  PRMT R4, R5, 0x3340, R4 ;  /* 0x0000334005047816 */ /* 0x000fe40000000004 */
[----:B--2---:R-:W-:Y:S02]  /*12c1e0*/  SHF.R.U32.HI R6, RZ, 0x8, R19 ;  /* 0x00000008ff067819 */ /* 0x004fe40000011613 */
[----:B------:R-:W2:Y:S04]  /*12c1f0*/  LDL.LU R19, [R1+0x16a4] ;  /* 0x0016a40001137983 */ /* 0x000ea80000300800 */
[----:B------:R-:W2:Y:S04]  /*12c200*/  LDL.LU R29, [R1+0x15e4] ;  /* 0x0015e400011d7983 */ /* 0x000ea80000300800 */
[----:B------:R-:W2:Y:S01]  /*12c210*/  LDL.LU R25, [R1+0x16a0] ;  /* 0x0016a00001197983 */ /* 0x000ea20000300800 */
[----:B------:R-:W-:-:S04]  /*12c220*/  LOP3.LUT R6, R6, 0xffff, RZ, 0xc0, !PT ;  /* 0x0000ffff06067812 */ /* 0x000fc800078ec0ff */
[----:B------:R-:W-:Y:S01]  /*12c230*/  PRMT R6, R6, 0x3340, R1 ;  /* 0x0000334006067816 */ /* 0x000fe20000000001 */
[----:B------:R0:W-:Y:S04]  /*12c240*/  STL [R1+0x314], R4 ;  /* 0x0003140401007387 */ /* 0x0001e80000100800 */
[----:B------:R-:W-:Y:S04]  /*12c250*/  STL [R1+0x56b0], R6 ;  /* 0x0056b00601007387 */ /* 0x000fe80000100800 */
[----:B------:R-:W2:Y:S04]  /*12c260*/  LDL.LU R24, [R1+0x16a8] ;  /* 0x0016a80001187983 */ /* 0x000ea80000300800 */
[----:B------:R-:W2:Y:S01]  /*12c270*/  LDL.LU R22, [R1+0x16ac] ;  /* 0x0016ac0001167983 */ /* 0x000ea20000300800 */
[----:B----4-:R-:W-:-:S02]  /*12c280*/  SHF.R.U32.HI R5, RZ, 0x8, R23 ;  /* 0x00000008ff057819 */ /* 0x010fc40000011617 */
[----:B------:R-:W-:Y:S02]  /*12c290*/  SHF.R.U32.HI R7, RZ, 0x8, R14 ;  /* 0x00000008ff077819 */ /* 0x000fe4000001160e */
[----:B0-----:R-:W-:Y:S01]  /*12c2a0*/  SHF.R.U32.HI R4, RZ, 0x8, R21 ;  /* 0x00000008ff047819 */ /* 0x001fe20000011615 */
[----:B------:R-:W4:Y:S01]  /*12c2b0*/  LDL.LU R23, [R1+0x16b0] ;  /* 0x0016b00001177983 */ /* 0x000f220000300800 */
[----:B------:R-:W-:Y:S02]  /*12c2c0*/  LOP3.LUT R5, R5, 0xffff, RZ, 0xc0, !PT ;  /* 0x0000ffff05057812 */ /* 0x000fe400078ec0ff */
[----:B------:R-:W-:Y:S02]  /*12c2d0*/  LOP3.LUT R7, R7, 0xffff, RZ, 0xc0, !PT ;  /* 0x0000ffff07077812 */ /* 0x000fe400078ec0ff */
[----:B------:R-:W-:Y:S02]  /*12c2e0*/  LOP3.LUT R4, R4, 0xffff, RZ, 0xc0, !PT ;  /* 0x0000ffff04047812 */ /* 0x000fe400078ec0ff */
[----:B------:R-:W-:-:S05]  /*12c2f0*/  PRMT R5, R5, 0x3340, R1 ;  /* 0x0000334005057816 */ /* 0x000fca0000000001 */
[----:B------:R0:W-:Y:S02]  /*12c300*/  STL [R1+0x56b4], R5 ;  /* 0x0056b40501007387 */ /* 0x0001e40000100800 */
[----:B0-----:R-:W-:-:S05]  /*12c310*/  PRMT R5, R7, 0x3340, R4 ;  /* 0x0000334007057816 */ /* 0x001fca0000000004 */
[----:B------:R-:W-:Y:S04]  /*12c320*/  STL [R1+0x370], R5 ;  /* 0x0003700501007387 */ /* 0x000fe80000100800 */
[----:B------:R-:W4:Y:S04]  /*12c330*/  LDL.LU R14, [R1+0x16c4] ;  /* 0x0016c400010e7983 */ /* 0x000f280000300800 */
[----:B------:R-:W4:Y:S01]  /*12c340*/  LDL.LU R21, [R1+0x16bc] ;  /* 0x0016bc0001157983 */ /* 0x000f220000300800 */
[----:B---3--:R-:W-:Y:S02]  /*12c350*/  SHF.R.U32.HI R7, RZ, 0x8, R16 ;  /* 0x00000008ff077819 */ /* 0x008fe40000011610 */
[----:B------:R-:W-:-:S02]  /*12c360*/  SHF.R.U32.HI R4, RZ, 0x8, R17 ;  /* 0x00000008ff047819 */ /* 0x000fc40000011611 */
[----:B------:R-:W-:Y:S01]  /*12c370*/  SHF.R.U32.HI R8, RZ, 0x8, R18 ;  /* 0x00000008ff087819 */ /* 0x000fe20000011612 */
[----:B------:R-:W3:Y:S01]  /*12c380*/  LDL.LU R16, [R1+0x16c0] ;  /* 0x0016c00001107983 */ /* 0x000ee20000300800 */
[----:B------:R-:W-:Y:S02]  /*12c390*/  LOP3.LUT R7, R7, 0xffff, RZ, 0xc0, !PT ;  /* 0x0000ffff07077812 */ /* 0x000fe400078ec0ff */
[----:B------:R-:W-:Y:S02]  /*12c3a0*/  LOP3.LUT R4, R4, 0xffff, RZ, 0xc0, !PT ;  /* 0x0000ffff04047812 */ /* 0x000fe400078ec0ff */
[----:B------:R-:W-:Y:S02]  /*12c3b0*/  LOP3.LUT R8, R8, 0xffff, RZ, 0xc0, !PT ;  /* 0x0000ffff08087812 */ /* 0x000fe400078ec0ff */
[----:B------:R-:W-:Y:S02]  /*12c3c0*/  PRMT R4, R7, 0x3340, R4 ;  /* 0x0000334007047816 */ /* 0x000fe40000000004 */
[----:B------:R-:W-:-:S05]  /*12c3d0*/  PRMT R8, R8, 0x3340, R1 ;  /* 0x0000334008087816 */ /* 0x000fca0000000001 */
[----:B------:R-:W-:Y:S04]  /*12c3e0*/  STL [R1+0x56b8], R8 ;  /* 0x0056b80801007387 */ /* 0x000fe80000100800 */
[----:B------:R0:W-:Y:S04]  /*12c3f0*/  STL [R1+0x334], R4 ;  /* 0x0003340401007387 */ /* 0x0001e80000100800 */
[----:B------:R-:W3:Y:S04]  /*12c400*/  LDL.LU R17, [R1+0x16c8] ;  /* 0x0016c80001117983 */ /* 0x000ee80000300800 */
[----:B------:R-:W3:Y:S01]  /*12c410*/  LDL.LU R18, [R1+0x16d0] ;  /* 0x0016d00001127983 */ /* 0x000ee20000300800 */
[----:B--2---:R-:W-:-:S03]  /*12c420*/  SHF.R.U32.HI R7, RZ, 0x8, R19 ;  /* 0x00000008ff077819 */ /* 0x004fc60000011613 */
[----:B------:R-:W2:Y:S01]  /*12c430*/  LDL.LU R19, [R1+0x16cc] ;  /* 0x0016cc0001137983 */ /* 0x000ea20000300800 */
[----:B------:R-:W-:Y:S02]  /*12c440*/  LOP3.LUT R7, R7, 0xffff, RZ, 0xc0, !PT ;  /* 0x0000ffff07077812 */ /* 0x000fe400078ec0ff */
[----:B0-----:R-:W-:Y:S02]  /*12c450*/  SHF.R.U32.HI R4, RZ, 0x8, R29 ;  /* 0x00000008ff047819 */ /* 0x001fe4000001161d */
[----:B------:R-:W-:Y:S02]  /*12c460*/  SHF.R.U32.HI R6, RZ, 0x8, R25 ;  /* 0x00000008ff067819 */ /* 0x000fe40000011619 */
[----:B------:R-:W-:Y:S02]  /*12c470*/  PRMT R7, R7, 0x3340, R1 ;  /* 0x0000334007077816 */ /* 0x000fe40000000001 */
[----:B------:R-:W-:Y:S02]  /*12c480*/  LOP3.LUT R5, R4, 0xffff, RZ, 0xc0, !PT ;  /* 0x0000ffff04057812 */ /* 0x000fe400078ec0ff */
[----:B------:R-:W-:Y:S01]  /*12c490*/  LOP3.LUT R4, R6, 0xffff, RZ, 0xc0, !PT ;  /* 0x0000ffff06047812 */ /* 0x000fe200078ec0ff */
[----:B------:R0:W-:Y:S04]  /*12c4a0*/  STL [R1+0x56bc], R7 ;  /* 0x0056bc0701007387 */ /* 0x0001e80000100800 */
[----:B------:R-:W2:Y:S01]  /*12c4b0*/  LDL.LU R25, [R1+0x16d4] ;  /* 0x0016d40001197983 */ /* 0x000ea20000300800 */
[----:B------:R-:W-:-:S02]  /*12c4c0*/  PRMT R5, R5, 0x3340, R4 ;  /* 0x0000334005057816 */ /* 0x000fc40000000004 */
[----:B------:R-:W-:-:S03]  /*12c4d0*/  SHF.R.U32.HI R4, RZ, 0x8, R24 ;  /* 0x00000008ff047819 */ /* 0x000fc60000011618 */
[----:B------:R4:W-:Y:S01]  /*12c4e0*/  STL [R1+0x384], R5 ;  /* 0x0003840501007387 */ /* 0x0009e20000100800 */
[----:B0-----:R-:W-:Y:S02]  /*12c4f0*/  SHF.R.U32.HI R7, RZ, 0x8, R22 ;  /* 0x00000008ff077819 */ /* 0x001fe40000011616 */
[----:B------:R-:W-:Y:S02]  /*12c500*/  LOP3.LUT R6, R4, 0xffff, RZ, 0xc0, !PT ;  /* 0x0000ffff04067812 */ /* 0x000fe400078ec0ff */
[----:B------:R-:W-:Y:S02]  /*12c510*/  LOP3.LUT R4, R7, 0xffff, RZ, 0xc0, !PT ;  /* 0x0000ffff07047812 */ /* 0x000fe400078ec0ff */
[----:B----4-:R-:W-:Y:S02]  /*12c520*/  SHF.R.U32.HI R5, RZ, 0x8, R23 ;  /* 0x00000008ff057819 */ /* 0x010fe40000011617 */
[----:B------:R-:W-:Y:S02]  /*12c530*/  PRMT R7, R6, 0x3340, R4 ;  /* 0x0000334006077816 */ /* 0x000fe40000000004 */
[----:B------:R-:W-:-:S04]  /*12c540*/  LOP3.LUT R5, R5, 0xffff, RZ, 0xc0, !PT ;  /* 0x0000ffff05057812 */ /* 0x000fc800078ec0ff */
[----:B------:R-:W-:Y:S01]  /*12c550*/  PRMT R6, R5, 0x3340, R1 ;  /* 0x0000334005067816 */ /* 0x000fe20000000001 */
[----:B------:R0:W-:Y:S04]  /*12c560*/  STL [R1+0x374], R7 ;  /* 0x0003740701007387 */ /* 0x0001e80000100800 */
[----:B------:R3:W-:Y:S01]  /*12c570*/  STL [R1+0xc], R6 ;  /* 0x00000c0601007387 */ /* 0x0007e20000100800 */
[----:B------:R-:W-:Y:S02]  /*12c580*/  SHF.R.U32.HI R4, RZ, 0x8, R14 ;  /* 0x00000008ff047819 */ /* 0x000fe4000001160e */
[----:B------:R-:W-:Y:S01]  /*12c590*/  SHF.R.U32.HI R5, RZ, 0x8, R21 ;  /* 0x00000008ff057819 */ /* 0x000fe20000011615 */
[----:B------:R-:W4:Y:S04]  /*12c5a0*/  LDL.LU R14, [R1+0x29cc] ;  /* 0x0029cc00010e7983 */ /* 0x000f280000300800 */
[----:B------:R-:W4:Y:S01]  /*12c5b0*/  LDL.LU R21, [R1+0x292c] ;  /* 0x00292c0001157983 */ /* 0x000f220000300800 */
[----:B------:R-:W-:-:S02]  /*12c5c0*/  LOP3.LUT R4, R4, 0xffff, RZ, 0xc0, !PT ;  /* 0x0000ffff04047812 */ /* 0x000fc400078ec0ff */
[----:B------:R-:W-:Y:S02]  /*12c5d0*/  LOP3.LUT R5, R5, 0xffff, RZ, 0xc0, !PT ;  /* 0x0000ffff05057812 */ /* 0x000fe400078ec0ff */
[----:B0-----:R-:W-:Y:S02]  /*12c5e0*/  PRMT R7, R4, 0x3340, R1 ;  /* 0x0000334004077816 */ /* 0x001fe40000000001 */
[----:B---3--:R-:W-:Y:S02]  /*12c5f0*/  SHF.R.U32.HI R6, RZ, 0x8, R16 ;  /* 0x00000008ff067819 */ /* 0x008fe40000011610 */
[----:B------:R-:W3:Y:S02]  /*12c600*/  LDL.LU R16, [R1+0x2984] ;  /* 0x0029840001107983 */ /* 0x000ee40000300800 */
[----:B------:R-:W-:Y:S02]  /*12c610*/  LOP3.LUT R6, R6, 0xffff, RZ, 0xc0, !PT ;  /* 0x0000ffff06067812 */ /* 0x000fe400078ec0ff */
[----:B------:R0:W-:Y:S02]  /*12c620*/  STL [R1+0x10], R7 ;  /* 0x0000100701007387 */ /* 0x0001e40000100800 */
[----:B------:R-:W-:-:S02]  /*12c630*/  PRMT R6, R5, 0x3340, R6 ;  /* 0x0000334005067816 */ /* 0x000fc40000000006 */
[----:B------:R-:W-:-:S04]  /*12c640*/  SHF.R.U32.HI R4, RZ, 0x8, R17 ;  /* 0x00000008ff047819 */ /* 0x000fc80000011611 */
[----:B------:R-:W-:Y:S01]  /*12c650*/  LOP3.LUT R4, R4, 0xffff, RZ, 0xc0, !PT ;  /* 0x0000ffff04047812 */ /* 0x000fe200078ec0ff */
[----:B------:R2:W-:Y:S04]  /*12c660*/  STL [R1+0x388], R6 ;  /* 0x0003880601007387 */ /* 0x0005e80000100800 */
[----:B------:R-:W3:Y:S01]  /*12c670*/  LDL.LU R17, [R1+0x29d0] ;  /* 0x0029d00001117983 */ /* 0x000ee20000300800 */
[----:B0-----:R-:W-:Y:S02]  /*12c680*/  PRMT R7, R4, 0x3340, R1 ;  /* 0x0000334004077816 */ /* 0x001fe40000000001 */
[----:B------:R-:W-:-:S03]  /*12c690*/  SHF.R.U32.HI R5, RZ, 0x8, R18 ;  /* 0x00000008ff057819 */ /* 0x000fc60000011612 */
[----:B------:R-:W-:Y:S04]  /*12c6a0*/  STL [R1+0x288], R7 ;  /* 0x0002880701007387 */ /* 0x000fe80000100800 */
[----:B------:R-:W3:Y:S01]  /*12c6b0*/  LDL.LU R18, [R1+0x2934] ;  /* 0x0029340001127983 */ /* 0x000ee20000300800 */
[----:B------:R-:W-:Y:S02]  /*12c6c0*/  LOP3.LUT R5, R5, 0xffff, RZ, 0xc0, !PT ;  /* 0x0000ffff05057812 */ /* 0x000fe400078ec0ff */
[----:B--2---:R-:W-:-:S04]  /*12c6d0*/  SHF.R.U32.HI R6, RZ, 0x8, R19 ;  /* 0x00000008ff067819 */ /* 0x004fc80000011613 */
[----:B------:R-:W-:-:S04]  /*12c6e0*/  LOP3.LUT R6, R6, 0xffff, RZ, 0xc0, !PT ;  /* 0x0000ffff06067812 */ /* 0x000fc800078ec0ff */
[----:B------:R-:W-:-:S05]  /*12c6f0*/  PRMT R4, R5, 0x3340, R6 ;  /* 0x0000334005047816 */ /* 0x000fca0000000006 */
[----:B------:R0:W-:Y:S04]  /*12c700*/  STL [R1+0x398], R4 ;  /* 0x0003980401007387 */ /* 0x0001e80000100800 */
[----:B------:R-:W2:Y:S01]  /*12c710*/  LDL.LU R19, [R1+0x2990] ;  /* 0x0029900001137983 */ /* 0x000ea20000300800 */
[----:B------:R-:W-:Y:S02]  /*12c720*/  SHF.R.U32.HI R5, RZ, 0x8, R9 ;  /* 0x00000008ff057819 */ /* 0x000fe40000011609 */
[----:B0-----:R-:W-:-:S04]  /*12c730*/  SHF.R.U32.HI R4, RZ, 0x8, R25 ;  /* 0x00000008ff047819 */ /* 0x001fc80000011619 */
[----:B------:R-:W-:Y:S02]  /*12c740*/  LOP3.LUT R4, R4, 0xffff, RZ, 0xc0, !PT ;  /* 0x0000ffff04047812 */ /* 0x000fe400078ec0ff */
[----:B------:R-:W-:Y:S02]  /*12c750*/  LOP3.LUT R5, R5, 0xffff, RZ, 0xc0, !PT ;  /* 0x0000ffff05057812 */ /* 0x000fe400078ec0ff */
[--C-:B------:R-:W-:Y:S02]  /*12c760*/  PRMT R7, R4, 0x3340, R1.reuse ;  /* 0x0000334004077816 */ /* 0x100fe40000000001 */
[----:B------:R-:W-:Y:S02]  /*12c770*/  SHF.R.U32.HI R4, RZ, 0x8, R20 ;  /* 0x00000008ff047819 */ /* 0x000fe40000011614 */
[----:B------:R-:W-:Y:S02]  /*12c780*/  PRMT R6, R5, 0x3340, R1 ;  /* 0x0000334005067816 */ /* 0x000fe40000000001 */
[----:B------:R-:W-:-:S02]  /*12c790*/  SHF.R.U32.HI R5, RZ, 0x8, R15 ;  /* 0x00000008ff057819 */ /* 0x000fc4000001160f */
[----:B------:R-:W-:Y:S01]  /*12c7a0*/  LOP3.LUT R4, R4, 0xffff, RZ, 0xc0, !PT ;  /* 0x0000ffff04047812 */ /* 0x000fe200078ec0ff */
[----:B------:R0:W-:Y:S01]  /*12c7b0*/  STL [R1+0x298], R7 ;  /* 0x0002980701007387 */ /* 0x0001e20000100800 */
[----:B------:R-:W-:-:S03]  /*12c7c0*/  LOP3.LUT R5, R5, 0xffff, RZ, 0xc0, !PT ;  /* 0x0000ffff05057812 */ /* 0x000fc600078ec0ff */
[----:B------:R4:W-:Y:S01]  /*12c7d0*/  STL [R1+0x2a4], R6 ;  /* 0x0002a40601007387 */ /* 0x0009e20000100800 */
[--C-:B0-----:R-:W-:Y:S02]  /*12c7e0*/  PRMT R7, R4, 0x3340, R1.reuse ;  /* 0x0000334004077816 */ /* 0x101fe40000000001 */
[--C-:B------:R-:W-:Y:S02]  /*12c7f0*/  PRMT R4, R5, 0x3340, R1.reuse ;  /* 0x0000334005047816 */ /* 0x100fe40000000001 */
[----:B----4-:R-:W-:Y:S02]  /*12c800*/  LOP3.LUT R6, R14, 0xffff, RZ, 0xc0, !PT ;  /* 0x0000ffff0e067812 */ /* 0x010fe400078ec0ff */
[----:B------:R-:W-:Y:S01]  /*12c810*/  LOP3.LUT R5, R21, 0xffff, RZ, 0xc0, !PT ;  /* 0x0000ffff15057812 */ /* 0x000fe200078ec0ff */
[----:B------:R-:W-:Y:S04]  /*12c820*/  STL [R1+0x2a0], R7 ;  /* 0x0002a00701007387 */ /* 0x000fe80000100800 */
[----:B------:R0:W-:Y:S02]  /*12c830*/  STL [R1+0x29c], R4 ;  /* 0x00029c0401007387 */ /* 0x0001e40000100800 */
[----:B0-----:R-:W-:-:S02]  /*12c840*/  PRMT R4, R5, 0x3340, R1 ;  /* 0x0000334005047816 */ /* 0x001fc40000000001 */
[----:B------:R-:W-:-:S04]  /*12c850*/  SHF.R.U32.HI R5, RZ, 0x8, R5 ;  /* 0x00000008ff057819 */ /* 0x000fc80000011605 */
[----:B------:R-:W-:-:S04]  /*12c860*/  LOP3.LUT R5, R5, 0xffff, RZ, 0xc0, !PT ;  /* 0x0000ffff05057812 */ /* 0x000fc800078ec0ff */
[----:B------:R-:W-:Y:S02]  /*12c870*/  PRMT R28, R5, 0x3340, R1 ;  /* 0x00003340051c7816 */ /* 0x000fe40000000001 */
[----:B---3--:R-:W-:-:S04]  /*12c880*/  LOP3.LUT R7, R16, 0xffff, RZ, 0xc0, !PT ;  /* 0x0000ffff10077812 */ /* 0x008fc800078ec0ff */
[--C-:B------:R-:W-:Y:S02]  /*12c890*/  PRMT R8, R6, 0x3340, R7.reuse ;  /* 0x0000334006087816 */ /* 0x100fe40000000007 */
[----:B------:R-:W-:Y:S02]  /*12c8a0*/  SHF.R.U32.HI R6, RZ, 0x8, R6 ;  /* 0x00000008ff067819 */ /* 0x000fe40000011606 */
[----:B------:R-:W-:Y:S02]  /*12c8b0*/  PRMT R8, R8, 0x5410, R4 ;  /* 0x0000541008087816 */ /* 0x000fe40000000004 */
[----:B------:R-:W-:Y:S02]  /*12c8c0*/  SHF.R.U32.HI R4, RZ, 0x8, R7 ;  /* 0x00000008ff047819 */ /* 0x000fe40000011607 */
[----:B------:R-:W-:Y:S02]  /*12c8d0*/  LOP3.LUT R6, R6, 0xffff, RZ, 0xc0, !PT ;  /* 0x0000ffff06067812 */ /* 0x000fe400078ec0ff */
[----:B------:R-:W-:-:S04]  /*12c8e0*/  LOP3.LUT R4, R4, 0xffff, RZ, 0xc0, !PT ;  /* 0x0000ffff04047812 */ /* 0x000fc800078ec0ff */
[----:B------:R-:W-:Y:S01]  /*12c8f0*/  PRMT R24, R6, 0x3340, R4 ;  /* 0x0000334006187816 */ /* 0x000fe20000000004 */
[----:B------:R0:W-:Y:S04]  /*12c900*/  STL [R1+0x1618], R8 ;  /* 0x0016180801007387 */ /* 0x0001e80000100800 */
[----:B------:R-:W-:Y:S04]  /*12c910*/  STL [R1+0x567c], R24 ;  /* 0x00567c1801007387 */ /* 0x000fe80000100800 */
[----:B------:R-:W-:Y:S01]  /*12c920*/  STL [R1+0x5680], R28 ;  /* 0x0056801c01007387 */ /* 0x000fe20000100800 */
[----:B------:R-:W-:-:S03]  /*12c930*/  LOP3.LUT R5, R18, 0xffff, RZ, 0xc0, !PT ;  /* 0x0000ffff12057812 */ /* 0x000fc600078ec0ff */
[----:B------:R-:W3:Y:S01]  /*12c940*/  LDL.LU R18, [R1+0x16e8] ;  /* 0x0016e80001127983 */ /* 0x000ee20000300800 */
[----:B------:R-:W-:Y:S02]  /*12c950*/  LOP3.LUT R6, R17, 0xffff, RZ, 0xc0, !PT ;  /* 0x0000ffff11067812 */ /* 0x000fe400078ec0ff */
[----:B------:R-:W-:Y:S02]  /*12c960*/  PRMT R4, R5, 0x3340, R1 ;  /* 0x0000334005047816 */ /* 0x000fe40000000001 */
[----:B------:R-:W-:Y:S02]  /*12c970*/  SHF.R.U32.HI R3, RZ, 0x8, R3 ;  /* 0x00000008ff037819 */ /* 0x000fe40000011603 */
[----:B------:R-:W-:-:S04]  /*12c980*/  SHF.R.U32.HI R0, RZ, 0x8, R0 ;  /* 0x00000008ff007819 */ /* 0x000fc80000011600 */
[----:B------:R-:W-:-:S04]  /*12c990*/  LOP3.LUT R0, R0, 0xffff, RZ, 0xc0, !PT ;  /* 0x0000ffff00007812 */ /* 0x000fc800078ec0ff */
[----:B------:R-:W-:Y:S02]  /*12c9a0*/  PRMT R15, R0, 0x3340, R1 ;  /* 0x00003340000f7816 */ /* 0x000fe40000000001 */
[----:B--2---:R-:W-:-:S04]  /*12c9b0*/  LOP3.LUT R7, R19, 0xffff, RZ, 0xc0, !PT ;  /* 0x0000ffff13077812 */ /* 0x004fc800078ec0ff */
[----:B0-----:R-:W-:-:S04]  /*12c9c0*/  PRMT R8, R6, 0x3340, R7 ;  /* 0x0000334006087816 */ /* 0x001fc80000000007 */
[----:B------:R-:W-:Y:S02]  /*12c9d0*/  PRMT R8, R8, 0x5410, R4 ;  /* 0x0000541008087816 */ /* 0x000fe40000000004 */
[----:B------:R-:W-:-:S04]  /*12c9e0*/  SHF.R.U32.HI R4, RZ, 0x8, R12 ;  /* 0x00000008ff047819 */ /* 0x000fc8000001160c */
[----:B------:R-:W-:-:S04]  /*12c9f0*/  LOP3.LUT R4, R4, 0xffff, RZ, 0xc0, !PT ;  /* 0x0000ffff04047812 */ /* 0x000fc800078ec0ff */
[----:B------:R-:W-:Y:S02]  /*12ca00*/  PRMT R22, R4, 0x3340, R1 ;  /* 0x0000334004167816 */ /* 0x000fe40000000001 */
[----:B------:R-:W-:Y:S02]  /*12ca10*/  SHF.R.U32.HI R4, RZ, 0x8, R5 ;  /* 0x00000008ff047819 */ /* 0x000fe40000011605 */
[----:B------:R-:W-:Y:S02]  /*12ca20*/  SHF.R.U32.HI R6, RZ, 0x8, R6 ;  /* 0x00000008ff067819 */ /* 0x000fe40000011606 */
[----:B------:R-:W-:Y:S02]  /*12ca30*/  SHF.R.U32.HI R7, RZ, 0x8, R7 ;  /* 0x00000008ff077819 */ /* 0x000fe40000011607 */
[----:B------:R-:W-:Y:S02]  /*12ca40*/  LOP3.LUT R4, R4, 0xffff, RZ, 0xc0, !PT ;  /* 0x0000ffff04047812 */ /* 0x000fe400078ec0ff */
[----:B------:R-:W-:Y:S01]  /*12ca50*/  LOP3.LUT R5, R3, 0xffff, RZ, 0xc0, !PT ;  /* 0x0000ffff03057812 */ /* 0x000fe200078ec0ff */
[----:B------:R-:W-:Y:S01]  /*12ca60*/  STL [R1+0x1638], R8 ;  /* 0x0016380801007387 */ /* 0x000fe20000100800 */
[----:B------:R-:W-:-:S02]  /*12ca70*/  LOP3.LUT R6, R6, 0xffff, RZ, 0xc0, !PT ;  /* 0x0000ffff06067812 */ /* 0x000fc400078ec0ff */
[----:B------:R-:W-:Y:S02]  /*12ca80*/  PRMT R3, R4, 0x3340, R1 ;  /* 0x0000334004037816 */ /* 0x000fe40000000001 */
[----:B------:R-:W-:Y:S02]  /*12ca90*/  SHF.R.U32.HI R4, RZ, 0x8, R2 ;  /* 0x00000008ff047819 */ /* 0x000fe40000011602 */
[----:B------:R-:W-:Y:S01]  /*12caa0*/  LOP3.LUT R7, R7, 0xffff, RZ, 0xc0, !PT ;  /* 0x0000ffff07077812 */ /* 0x000fe200078ec0ff */
[----:B------:R-:W2:Y:S01]  /*12cab0*/  LDL.LU R19, [R1+0x1798] ;  /* 0x0017980001137983 */ /* 0x000ea20000300800 */
[----:B------:R-:W-:Y:S02]  /*12cac0*/  LOP3.LUT R4, R4, 0xffff, RZ, 0xc0, !PT ;  /* 0x0000ffff04047812 */ /* 0x000fe400078ec0ff */
[----:B------:R-:W-:Y:S02]  /*12cad0*/  PRMT R12, R6, 0x3340, R7 ;  /* 0x00003340060c7816 */ /* 0x000fe40000000007 */
[--C-:B------:R-:W-:Y:S01]  /*12cae0*/  PRMT R14, R5, 0x3340, R1.reuse ;  /* 0x00003340050e7816 */ /* 0x100fe20000000001 */
[----:B------:R-:W-:Y:S01]  /*12caf0*/  STL [R1+0x5684], R22 ;  /* 0x0056841601007387 */ /* 0x000fe20000100800 */
[----:B------:R-:W-:-:S03]  /*12cb00*/  PRMT R29, R4, 0x3340, R1 ;  /* 0x00003340041d7816 */ /* 0x000fc60000000001 */
[----:B------:R-:W-:Y:S04]  /*12cb10*/  STL [R1+0x5688], R12 ;  /* 0x0056880c01007387 */ /* 0x000fe80000100800 */
[----:B------:R-:W-:Y:S04]  /*12cb20*/  STL [R1+0x568c], R3 ;  /* 0x00568c0301007387 */ /* 0x000fe80000100800 */
[----:B------:R-:W-:Y:S04]  /*12cb30*/  STL [R1+0x5690], R14 ;  /* 0x0056900e01007387 */ /* 0x000fe80000100800 */
[----:B------:R-:W-:Y:S04]  /*12cb40*/  STL [R1+0x5694], R29 ;  /* 0x0056941d01007387 */ /* 0x000fe80000100800 */
[----:B------:R-:W-:Y:S04]  /*12cb50*/  STL [R1+0x5698], R15 ;  /* 0x0056980f01007387 */ /* 0x000fe80000100800 */
[----:B------:R-:W4:Y:S04]  /*12cb60*/  LDL.LU R6, [R1+0x16e4] ;  /* 0x0016e40001067983 */ /* 0x000f280000300800 */
[----:B------:R-:W4:Y:S04]  /*12cb70*/  LDL.LU R16, [R1+0x1774] ;  /* 0x0017740001107983 */ /* 0x000f280000300800 */
[----:B------:R-:W4:Y:S04]  /*12cb80*/  LDL.LU R10, [R1+0x16e0] ;  /* 0x0016e000010a7983 */ /* 0x000f280000300800 */
[----:B------:R-:W4:Y:S04]  /*12cb90*/  LDL.LU R17, [R1+0x1770] ;  /* 0x0017700001117983 */ /* 0x000f280000300800 */
[----:B------:R-:W4:Y:S01]  /*12cba0*/  LDL.LU R11, [R1+0x16dc] ;  /* 0x0016dc00010b7983 */ /* 0x000f220000300800 */
[----:B---3--:R-:W-:-:S03]  /*12cbb0*/  SHF.R.U32.HI R4, RZ, 0x8, R18 ;  /* 0x00000008ff047819 */ /* 0x008fc60000011612 */
[----:B------:R-:W3:Y:S04]  /*12cbc0*/  LDL.LU R18, [R1+0x1764] ;  /* 0x0017640001127983 */ /* 0x000ee80000300800 */
[----:B------:R-:W3:Y:S01]  /*12cbd0*/  LDL.LU R13, [R1+0x16d8] ;  /* 0x0016d800010d7983 */ /* 0x000ee20000300800 */
[----:B------:R-:W-:-:S04]  /*12cbe0*/  LOP3.LUT R4, R4, 0xffff, RZ, 0xc0, !PT ;  /* 0x0000ffff04047812 */ /* 0x000fc800078ec0ff */
[----:B------:R-:W-:Y:S02]  /*12cbf0*/  PRMT R2, R4, 0x3340, R1 ;  /* 0x0000334004027816 */ /* 0x000fe40000000001 */
[----:B--2---:R-:W-:Y:S02]  /*12cc00*/  SHF.R.U32.HI R0, RZ, 0x8, R19 ;  /* 0x00000008ff007819 */ /* 0x004fe40000011613 */
[----:B------:R-:W2:Y:S04]  /*12cc10*/  LDL.LU R19, [R1+0x1768] ;  /* 0x0017680001137983 */ /* 0x000ea80000300800 */
[----:B------:R0:W-:Y:S04]  /*12cc20*/  STL [R1+0x569c], R2 ;  /* 0x00569c0201007387 */ /* 0x0001e80000100800 */
[----:B------:R-:W2:Y:S04]  /*12cc30*/  LDL.LU R23, [R1+0x16b8] ;  /* 0x0016b80001177983 */ /* 0x000ea80000300800 */
[----:B------:R-:W2:Y:S04]  /*12cc40*/  LDL.LU R20, [R1+0x16b4] ;  /* 0x0016b40001147983 */ /* 0x000ea80000300800 */
[----:B------:R-:W2:Y:S04]  /*12cc50*/  LDL.LU R25, [R1+0x1688] ;  /* 0x0016880001197983 */ /* 0x000ea80000300800 */
[----:B------:R-:W2:Y:S01]  /*12cc60*/  LDL.LU R21, [R1+0x1754] ;  /* 0x0017540001157983 */ /* 0x000ea20000300800 */
[----:B------:R-:W-:-:S03]  /*12cc70*/  LOP3.LUT R0, R0, 0xffff, RZ, 0xc0, !PT ;  /* 0x0000ffff00007812 */ /* 0x000fc600078ec0ff */
        /* <DEDUP_REMOVED lines=9> */
[----:B------:R-:W-:-:S03]  /*12cd10*/  PRMT R0, R0, 0x3340, R1 ;  /* 0x0000334000007816 */ /* 0x000fc60000000001 */
[----:B------:R-:W2:Y:S04]  /*12cd20*/  LDL.LU R24, [R1+0x35c] ;  /* 0x00035c0001187983 */ /* 0x000ea80000300800 */
[----:B------:R-:W2:Y:S04]  /*12cd30*/  LDL.LU R7, [R1+0x2dc] ;  /* 0x0002dc0001077983 */ /* 0x000ea80000300800 */
[----:B------:R-:W2:Y:S04]  /*12cd40*/  LDL.LU R8, [R1+0x354] ;  /* 0x0003540001087983 */ /* 0x000ea80000300800 */
[----:B------:R-:W2:Y:S04]  /*12cd50*/  LDL.LU R5, [R1+0x2d8] ;  /* 0x0002d80001057983 */ /* 0x000ea80000300800 */
[----:B------:R-:W2:Y:S01]  /*12cd60*/  LDL.LU R9, [R1+0x380] ;  /* 0x0003800001097983 */ /* 0x000ea20000300800 */
[----:B----4-:R-:W-:-:S02]  /*12cd70*/  PRMT R16, R16, 0x5410, R6 ;  /* 0x0000541010107816 */ /* 0x010fc40000000006 */
[----:B------:R-:W-:Y:S01]  /*12cd80*/  PRMT R17, R17, 0x5410, R10 ;  /* 0x0000541011117816 */ /* 0x000fe2000000000a */
[----:B------:R0:W-:Y:S04]  /*12cd90*/  STL [R1+0x56c0], R0 ;  /* 0x0056c00001007387 */ /* 0x0001e80000100800 */
[----:B0-----:R-:W4:Y:S01]  /*12cda0*/  LDL.LU R0, [R1+0x368] ;  /* 0x0003680001007983 */ /* 0x001f220000300800 */
[----:B---3--:R-:W-:-:S05]  /*12cdb0*/  PRMT R18, R18, 0x5410, R11 ;  /* 0x0000541012127816 */ /* 0x008fca000000000b */
[----:B------:R0:W-:Y:S04]  /*12cdc0*/  STL [R1+0x5570], R18 ;  /* 0x0055701201007387 */ /* 0x0001e80000100800 */
[----:B0-----:R-:W3:Y:S04]  /*12cdd0*/  LDL.LU R18, [R1+0x175c] ;  /* 0x00175c0001127983 */ /* 0x001ee80000300800 */
[----:B------:R0:W-:Y:S04]  /*12cde0*/  STL.64 [R1+0x5568], R16 ;  /* 0x0055681001007387 */ /* 0x0001e80000100a00 */
[----:B0-----:R-:W4:Y:S04]  /*12cdf0*/  LDL.LU R17, [R1+0x1758] ;  /* 0x0017580001117983 */ /* 0x001f280000300800 */
[----:B------:R-:W4:Y:S04]  /*12ce00*/  LDL.LU R16, [R1+0x2f4] ;  /* 0x0002f40001107983 */ /* 0x000f280000300800 */
[----:B------:R-:W4:Y:S04]  /*12ce10*/  LDL.LU R6, [R1+0x2d4] ;  /* 0x0002d40001067983 */ /* 0x000f280000300800 */
[----:B------:R-:W4:Y:S04]  /*12ce20*/  LDL.LU R10, [R1+0x304] ;  /* 0x00030400010a7983 */ /* 0x000f280000300800 */
[----:B------:R-:W4:Y:S01]  /*12ce30*/  LDL.LU R11, [R1+0x2d0] ;  /* 0x0002d000010b7983 */ /* 0x000f220000300800 */
[----:B--2---:R-:W-:-:S03]  /*12ce40*/  PRMT R19, R19, 0x5410, R13 ;  /* 0x0000541013137816 */ /* 0x004fc6000000000d */
[----:B------:R-:W2:Y:S04]  /*12ce50*/  LDL.LU R13, [R1+0x37c] ;  /* 0x00037c00010d7983 */ /* 0x000ea80000300800 */
[----:B------:R0:W-:Y:S01]  /*12ce60*/  STL [R1+0x56c4], R19 ;  /* 0x0056c41301007387 */ /* 0x0001e20000100800 */
[----:B------:R-:W-:-:S03]  /*12ce70*/  PRMT R21, R21, 0x5410, R25 ;  /* 0x0000541015157816 */ /* 0x000fc60000000019 */
[----:B0-----:R-:W2:Y:S01]  /*12ce80*/  LDL.LU R19, [R1+0x2f8] ;  /* 0x0002f80001137983 */ /* 0x001ea20000300800 */
[----:B---3--:R-:W-:Y:S02]  /*12ce90*/  PRMT R18, R18, 0x5410, R20 ;  /* 0x0000541012127816 */ /* 0x008fe40000000014 */
[----:B----4-:R-:W-:Y:S02]  /*12cea0*/  PRMT R17, R17, 0x5410, R23 ;  /* 0x0000541011117816 */ /* 0x010fe40000000017 */
[----:B------:R-:W2:Y:S04]  /*12ceb0*/  LDL.LU R23, [R1+0x56ec] ;  /* 0x0056ec0001177983 */ /* 0x000ea80000300800 */
[----:B------:R0:W-:Y:S04]  /*12cec0*/  STL [R1+0x56c8], R17 ;  /* 0x0056c81101007387 */ /* 0x0001e80000100800 */
[----:B0-----:R-:W3:Y:S04]  /*12ced0*/  LDL.LU R17, [R1+0x2fc] ;  /* 0x0002fc0001117983 */ /* 0x001ee80000300800 */
[----:B------:R-:W4:Y:S04]  /*12cee0*/  LDL.LU R20, [R1+0x56e8] ;  /* 0x0056e80001147983 */ /* 0x000f280000300800 */
[----:B------:R0:W-:Y:S04]  /*12cef0*/  STL [R1+0x56cc], R18 ;  /* 0x0056cc1201007387 */ /* 0x0001e80000100800 */
[----:B0-----:R-:W4:Y:S04]  /*12cf00*/  LDL.LU R18, [R1+0x300] ;  /* 0x0003000001127983 */ /* 0x001f280000300800 */
[----:B------:R-:W3:Y:S01]  /*12cf10*/  LDL.LU R25, [R1+0x56e4] ;  /* 0x0056e40001197983 */ /* 0x000ee20000300800 */
[----:B------:R-:W-:-:S03]  /*12cf20*/  PRMT R16, R0, 0x5410, R16 ;  /* 0x0000541000107816 */ /* 0x000fc60000000010 */
[----:B------:R-:W-:Y:S01]  /*12cf30*/  STL.64 [R1+0x55f8], R26 ;  /* 0x0055f81a01007387 */ /* 0x000fe20000100a00 */
[----:B------:R-:W-:Y:S02]  /*12cf40*/  PRMT R0, R4, 0x5410, R2 ;  /* 0x0000541004007816 */ /* 0x000fe40000000002 */
[----:B------:R-:W-:Y:S02]  /*12cf50*/  PRMT R4, R29, 0x5410, R15 ;  /* 0x000054101d047816 */ /* 0x000fe4000000000f */
[----:B------:R-:W-:Y:S02]  /*12cf60*/  PRMT R2, R3, 0x5410, R14 ;  /* 0x0000541003027816 */ /* 0x000fe4000000000e */
[----:B------:R-:W-:Y:S02]  /*12cf70*/  PRMT R3, R24, 0x5410, R28 ;  /* 0x0000541018037816 */ /* 0x000fe4000000001c */
[----:B--2---:R-:W-:Y:S02]  /*12cf80*/  PRMT R23, R23, 0x5410, R19 ;  /* 0x0000541017177816 */ /* 0x004fe40000000013 */
[----:B---3--:R-:W-:-:S02]  /*12cf90*/  PRMT R25, R25, 0x5410, R17 ;  /* 0x0000541019197816 */ /* 0x008fc40000000011 */
[----:B----4-:R-:W-:-:S03]  /*12cfa0*/  PRMT R20, R20, 0x5410, R18 ;  /* 0x0000541014147816 */ /* 0x010fc60000000012 */
[----:B------:R-:W-:Y:S04]  /*12cfb0*/  STL [R1+0x55f0], R25 ;  /* 0x0055f01901007387 */ /* 0x000fe80000100800 */
[----:B------:R-:W-:Y:S04]  /*12cfc0*/  STL [R1+0x55b0], R23 ;  /* 0x0055b01701007387 */ /* 0x000fe80000100800 */
[----:B------:R-:W-:Y:S04]  /*12cfd0*/  STL.64 [R1+0x55a8], R20 ;  /* 0x0055a81401007387 */ /* 0x000fe80000100a00 */
[----:B------:R-:W-:Y:S04]  /*12cfe0*/  STL [R1+0x15dc], R16 ;  /* 0x0015dc1001007387 */ /* 0x000fe80000100800 */
[----:B------:R0:W-:Y:S04]  /*12cff0*/  STL [R1+0x3e4], R0 ;  /* 0x0003e40001007387 */ /* 0x0001e80000100800 */
[----:B------:R-:W-:Y:S04]  /*12d000*/  STL [R1+0x36c], R4 ;  /* 0x00036c0401007387 */ /* 0x000fe80000100800 */
[----:B------:R1:W-:Y:S01]  /*12d010*/  STL [R1+0x368], R2 ;  /* 0x0003680201007387 */ /* 0x0003e20000100800 */
[----:B0-----:R-:W-:-:S02]  /*12d020*/  PRMT R0, R22, 0x5410, R12 ;  /* 0x0000541016007816 */ /* 0x001fc4000000000c */
[----:B-1----:R-:W-:-:S03]  /*12d030*/  PRMT R2, R8, 0x5410, R7 ;  /* 0x0000541008027816 */ /* 0x002fc60000000007 */
[----:B------:R0:W-:Y:S04]  /*12d040*/  STL [R1+0x364], R0 ;  /* 0x0003640001007387 */ /* 0x0001e80000100800 */
[----:B------:R1:W-:Y:S04]  /*12d050*/  STL [R1+0x360], R3 ;  /* 0x0003600301007387 */ /* 0x0003e80000100800 */
[----:B------:R-:W2:Y:S04]  /*12d060*/  LDL.LU R29, [R1+0x2cc] ;  /* 0x0002cc00011d7983 */ /* 0x000ea80000300800 */
[----:B------:R3:W-:Y:S04]  /*12d070*/  STL [R1+0x35c], R2 ;  /* 0x00035c0201007387 */ /* 0x0007e80000100800 */
[----:B------:R-:W2:Y:S01]  /*12d080*/  LDL.LU R14, [R1+0x350] ;  /* 0x00035000010e7983 */ /* 0x000ea20000300800 */
[----:B0-----:R-:W-:-:S05]  /*12d090*/  PRMT R0, R9, 0x5410, R5 ;  /* 0x0000541009007816 */ /* 0x001fca0000000005 */
[----:B------:R0:W-:Y:S04]  /*12d0a0*/  STL [R1+0x358], R0 ;  /* 0x0003580001007387 */ /* 0x0001e80000100800 */
[----:B-1----:R-:W4:Y:S04]  /*12d0b0*/  LDL.LU R3, [R1+0x2c8] ;  /* 0x0002c80001037983 */ /* 0x002f280000300800 */
[----:B------:R-:W4:Y:S04]  /*12d0c0*/  LDL.LU R12, [R1+0x378] ;  /* 0x00037800010c7983 */ /* 0x000f280000300800 */
[----:B------:R-:W2:Y:S01]  /*12d0d0*/  LDL.LU R22, [R1+0x2c4] ;  /* 0x0002c40001167983 */ /* 0x000ea20000300800 */
[----:B---3--:R-:W-:-:S03]  /*12d0e0*/  PRMT R2, R10, 0x5410, R6 ;  /* 0x000054100a027816 */ /* 0x008fc60000000006 */
[----:B------:R-:W3:Y:S04]  /*12d0f0*/  LDL.LU R9, [R1+0x34c] ;  /* 0x00034c0001097983 */ /* 0x000ee80000300800 */
[----:B------:R-:W2:Y:S04]  /*12d100*/  LDL.LU R28, [R1+0x2c0] ;  /* 0x0002c000011c7983 */ /* 0x000ea80000300800 */
[----:B------:R-:W2:Y:S04]  /*12d110*/  LDL.LU R24, [R1+0x348] ;  /* 0x0003480001187983 */ /* 0x000ea80000300800 */
[----:B------:R-:W2:Y:S04]  /*12d120*/  LDL.LU R20, [R1+0x344] ;  /* 0x0003440001147983 */ /* 0x000ea80000300800 */
[----:B------:R-:W-:Y:S04]  /*12d130*/  STL [R1+0x304], R2 ;  /* 0x0003040201007387 */ /* 0x000fe80000100800 */
[----:B------:R-:W2:Y:S01]  /*12d140*/  LDL.LU R18, [R1+0x2b0] ;  /* 0x0002b00001127983 */ /* 0x000ea20000300800 */
[----:B0-----:R-:W-:-:S05]  /*12d150*/  PRMT R0, R13, 0x5410, R11 ;  /* 0x000054100d007816 */ /* 0x001fca000000000b */
[----:B------:R-:W-:Y:S04]  /*12d160*/  STL [R1+0x300], R0 ;  /* 0x0003000001007387 */ /* 0x000fe80000100800 */
[----:B--2---:R0:W-:Y:S04]  /*12d170*/  STL [R1+0x56d0], R18 ;  /* 0x0056d01201007387 */ /* 0x0041e80000100800 */
[----:B0-----:R-:W2:Y:S04]  /*12d180*/  LDL.LU R18, [R1+0x340] ;  /* 0x0003400001127983 */ /* 0x001ea80000300800 */
[----:B--2---:R0:W-:Y:S04]  /*12d190*/  STL [R1+0x56d8], R18 ;  /* 0x0056d81201007387 */ /* 0x0041e80000100800 */
[----:B0-----:R-:W2:Y:S04]  /*12d1a0*/  LDL.LU R18, [R1+0x330] ;  /* 0x0003300001127983 */ /* 0x001ea80000300800 */
[----:B--2---:R0:W-:Y:S04]  /*12d1b0*/  STL [R1+0x56e0], R18 ;  /* 0x0056e01201007387 */ /* 0x0041e80000100800 */
[----:B0-----:R-:W2:Y:S04]  /*12d1c0*/  LDL.LU R18, [R1+0x2bc] ;  /* 0x0002bc0001127983 */ /* 0x001ea80000300800 */
[----:B------:R-:W2:Y:S04]  /*12d1d0*/  LDL.LU R17, [R1+0x33c] ;  /* 0x00033c0001117983 */ /* 0x000ea80000300800 */
[----:B--2---:R0:W-:Y:S04]  /*12d1e0*/  STL [R1+0x56d4], R17 ;  /* 0x0056d41101007387 */ /* 0x0041e80000100800 */
[----:B0-----:R-:W2:Y:S01]  /*12d1f0*/  LDL.LU R17, [R1+0x2b4] ;  /* 0x0002b40001117983 */ /* 0x001ea20000300800 */
[----:B------:R-:W-:-:S02]  /*12d200*/  PRMT R4, R14, 0x5410, R29 ;  /* 0x000054100e047816 */ /* 0x000fc4000000001d */
[----:B----4-:R-:W-:Y:S02]  /*12d210*/  PRMT R2, R12, 0x5410, R3 ;  /* 0x000054100c027816 */ /* 0x010fe40000000003 */
[----:B---3--:R-:W-:Y:S02]  /*12d220*/  PRMT R3, R9, 0x5410, R22 ;  /* 0x0000541009037816 */ /* 0x008fe40000000016 */
[----:B------:R-:W-:Y:S01]  /*12d230*/  PRMT R20, R20, 0x5410, R18 ;  /* 0x0000541014147816 */ /* 0x000fe20000000012 */
[----:B--2---:R0:W-:Y:S04]  /*12d240*/  STL [R1+0x56dc], R17 ;  /* 0x0056dc1101007387 */ /* 0x0041e80000100800 */
[----:B0-----:R-:W2:Y:S04]  /*12d250*/  LDL.LU R17, [R1+0x2b8] ;  /* 0x0002b80001117983 */ /* 0x001ea80000300800 */
        /* <DEDUP_REMOVED lines=12> */
[----:B------:R-:W2:Y:S04]  /*12d320*/  LDL.LU R9, [R1+0x31c] ;  /* 0x00031c0001097983 */ /* 0x000ea80000300800 */
[----:B------:R1:W-:Y:S04]  /*12d330*/  STL [R1+0x2f8], R2 ;  /* 0x0002f80201007387 */ /* 0x0003e80000100800 */
[----:B------:R-:W-:Y:S04]  /*12d340*/  STL [R1+0x2f4], R3 ;  /* 0x0002f40301007387 */ /* 0x000fe80000100800 */
[----:B------:R-:W2:Y:S04]  /*12d350*/  LDL.LU R23, [R1+0x314] ;  /* 0x0003140001177983 */ /* 0x000ea80000300800 */
[----:B0-----:R-:W2:Y:S01]  /*12d360*/  LDL.LU R4, [R1+0x32c] ;  /* 0x00032c0001047983 */ /* 0x001ea20000300800 */
[----:B-1----:R-:W-:-:S05]  /*12d370*/  PRMT R2, R24, 0x5410, R28 ;  /* 0x0000541018027816 */ /* 0x002fca000000001c */
[----:B------:R0:W-:Y:S04]  /*12d380*/  STL [R1+0x2f0], R2 ;  /* 0x0002f00201007387 */ /* 0x0001e80000100800 */
        /* <DEDUP_REMOVED lines=14> */
[----:B0-----:R-:W3:Y:S01]  /*12d470*/  LDL.LU R20, [R1+0x18] ;  /* 0x0000180001147983 */ /* 0x001ee20000300800 */
[----:B--2---:R-:W-:-:S03]  /*12d480*/  PRMT R18, R18, 0x5410, R17 ;  /* 0x0000541012127816 */ /* 0x004fc60000000011 */
[----:B------:R-:W2:Y:S04]  /*12d490*/  LDL.LU R17, [R1+0x56dc] ;  /* 0x0056dc0001117983 */ /* 0x000ea80000300800 */
[----:B------:R0:W-:Y:S04]  /*12d4a0*/  STL [R1+0x2cc], R18 ;  /* 0x0002cc1201007387 */ /* 0x0001e80000100800 */
[----:B0-----:R-:W2:Y:S02]  /*12d4b0*/  LDL.LU R18, [R1+0x56d8] ;  /* 0x0056d80001127983 */ /* 0x001ea40000300800 */
[----:B--2---:R-:W-:-:S02]  /*12d4c0*/  PRMT R18, R18, 0x5410, R17 ;  /* 0x0000541012127816 */ /* 0x004fc40000000011 */
[----:B------:R-:W2:Y:S04]  /*12d4d0*/  LDL.LU R17, [R1+0x56d4] ;  /* 0x0056d40001117983 */ /* 0x000ea80000300800 */
[----:B------:R0:W-:Y:S04]  /*12d4e0*/  STL [R1+0x2c8], R18 ;  /* 0x0002c81201007387 */ /* 0x0001e80000100800 */
[----:B0-----:R-:W2:Y:S01]  /*12d4f0*/  LDL.LU R18, [R1+0x56d0] ;  /* 0x0056d00001127983 */ /* 0x001ea20000300800 */
[----:B---3--:R-:W-:Y:S02]  /*12d500*/  PRMT R0, R0, 0x5410, R19 ;  /* 0x0000541000007816 */ /* 0x008fe40000000013 */
[----:B----4-:R-:W-:-:S02]  /*12d510*/  PRMT R8, R8, 0x5410, R7 ;  /* 0x0000541008087816 */ /* 0x010fc40000000007 */
[----:B------:R-:W-:Y:S02]  /*12d520*/  PRMT R10, R10, 0x5410, R6 ;  /* 0x000054100a0a7816 */ /* 0x000fe40000000006 */
[----:B------:R-:W-:Y:S02]  /*12d530*/  PRMT R21, R21, 0x5410, R5 ;  /* 0x0000541015157816 */ /* 0x000fe40000000005 */
[----:B------:R-:W-:Y:S02]  /*12d540*/  PRMT R13, R13, 0x5410, R11 ;  /* 0x000054100d0d7816 */ /* 0x000fe4000000000b */
[----:B------:R-:W-:Y:S02]  /*12d550*/  PRMT R20, R16, 0x5410, R20 ;  /* 0x0000541010147816 */ /* 0x000fe40000000014 */
[----:B--2---:R-:W-:Y:S02]  /*12d560*/  PRMT R17, R17, 0x5410, R18 ;  /* 0x0000541011117816 */ /* 0x004fe40000000012 */
[----:B------:R-:W2:Y:S04]  /*12d570*/  LDL.LU R18, [R1+0x56cc] ;  /* 0x0056cc0001127983 */ /* 0x000ea80000300800 */
[----:B------:R0:W-:Y:S04]  /*12d580*/  STL [R1+0x2c4], R17 ;  /* 0x0002c41101007387 */ /* 0x0001e80000100800 */
[----:B0-----:R-:W3:Y:S04]  /*12d590*/  LDL.LU R17, [R1+0x56c8] ;  /* 0x0056c80001117983 */ /* 0x001ee80000300800 */
[----:B------:R-:W2:Y:S04]  /*12d5a0*/  LDL.LU R19, [R1+0x56c4] ;  /* 0x0056c40001137983 */ /* 0x000ea80000300800 */
[----:B------:R0:W-:Y:S04]  /*12d5b0*/  STL [R1+0x2e4], R0 ;  /* 0x0002e40001007387 */ /* 0x0001e80000100800 */
[----:B0-----:R-:W4:Y:S04]  /*12d5c0*/  LDL.LU R0, [R1+0x56c0] ;  /* 0x0056c00001007983 */ /* 0x001f280000300800 */
[----:B------:R-:W2:Y:S04]  /*12d5d0*/  LDL.LU R7, [R1+0x56bc] ;  /* 0x0056bc0001077983 */ /* 0x000ea80000300800 */
[----:B------:R0:W-:Y:S04]  /*12d5e0*/  STL [R1+0x2c0], R8 ;  /* 0x0002c00801007387 */ /* 0x0001e80000100800 */
[----:B0-----:R-:W2:Y:S04]  /*12d5f0*/  LDL.LU R8, [R1+0x56b8] ;  /* 0x0056b80001087983 */ /* 0x001ea80000300800 */
[----:B------:R-:W2:Y:S04]  /*12d600*/  LDL.LU R5, [R1+0x56b4] ;  /* 0x0056b40001057983 */ /* 0x000ea80000300800 */
[----:B------:R-:W2:Y:S04]  /*12d610*/  LDL.LU R6, [R1+0x56b0] ;  /* 0x0056b00001067983 */ /* 0x000ea80000300800 */
[----:B------:R0:W-:Y:S04]  /*12d620*/  STL [R1+0x2b8], R10 ;  /* 0x0002b80a01007387 */ /* 0x0001e80000100800 */
[----:B0-----:R-:W2:Y:S04]  /*12d630*/  LDL.LU R10, [R1+0x56ac] ;  /* 0x0056ac00010a7983 */ /* 0x001ea80000300800 */
[----:B------:R-:W3:Y:S04]  /*12d640*/  LDL.LU R16, [R1+0x1760] ;  /* 0x0017600001107983 */ /* 0x000ee80000300800 */
[----:B------:R-:W3:Y:S04]  /*12d650*/  LDL.LU R11, [R1+0x56a8] ;  /* 0x0056a800010b7983 */ /* 0x000ee80000300800 */
[----:B------:R0:W-:Y:S04]  /*12d660*/  STL [R1+0x2b4], R13 ;  /* 0x0002b40d01007387 */ /* 0x0001e80000100800 */
[----:B0-----:R-:W3:Y:S01]  /*12d670*/  LDL.LU R13, [R1+0x56a4] ;  /* 0x0056a400010d7983 */ /* 0x001ee20000300800 */
[----:B--2---:R-:W-:-:S02]  /*12d680*/  PRMT R10, R9, 0x5410, R10 ;  /* 0x00005410090a7816 */ /* 0x004fc4000000000a */
[----:B---3--:R-:W-:Y:S02]  /*12d690*/  PRMT R13, R13, 0x5410, R11 ;  /* 0x000054100d0d7816 */ /* 0x008fe4000000000b */
[----:B------:R-:W2:Y:S04]  /*12d6a0*/  LDL.LU R11, [R1+0x318] ;  /* 0x00031800010b7983 */ /* 0x000ea80000300800 */
[----:B------:R0:W-:Y:S04]  /*12d6b0*/  STL [R1+0x2b0], R13 ;  /* 0x0002b00d01007387 */ /* 0x0001e80000100800 */
[----:B0-----:R-:W4:Y:S04]  /*12d6c0*/  LDL.LU R13, [R1+0x176c] ;  /* 0x00176c00010d7983 */ /* 0x001f280000300800 */
[----:B------:R-:W2:Y:S04]  /*12d6d0*/  LDL.LU R9, [R1+0x56a0] ;  /* 0x0056a00001097983 */ /* 0x000ea80000300800 */
[----:B------:R0:W-:Y:S01]  /*12d6e0*/  STL [R1+0x2ac], R10 ;  /* 0x0002ac0a01007387 */ /* 0x0001e20000100800 */
[----:B------:R-:W-:-:S02]  /*12d6f0*/  PRMT R4, R4, 0x5410, R5 ;  /* 0x0000541004047816 */ /* 0x000fc40000000005 */
[----:B------:R-:W-:Y:S01]  /*12d700*/  PRMT R5, R26, 0x5410, R7 ;  /* 0x000054101a057816 */ /* 0x000fe20000000007 */
[----:B0-----:R-:W3:Y:S01]  /*12d710*/  LDL.LU R10, [R1+0x398] ;  /* 0x00039800010a7983 */ /* 0x001ee20000300800 */
[----:B--2---:R-:W-:Y:S02]  /*12d720*/  PRMT R11, R11, 0x5410, R9 ;  /* 0x000054100b0b7816 */ /* 0x004fe40000000009 */
[----:B------:R-:W-:Y:S02]  /*12d730*/  PRMT R9, R23, 0x5410, R6 ;  /* 0x0000541017097816 */ /* 0x000fe40000000006 */
[----:B------:R-:W2:Y:S04]  /*12d740*/  LDL.LU R6, [R1+0x384] ;  /* 0x0003840001067983 */ /* 0x000ea80000300800 */
[----:B------:R0:W-:Y:S02]  /*12d750*/  STL [R1+0x2a8], R11 ;  /* 0x0002a80b01007387 */ /* 0x0001e40000100800 */
[----:B0-----:R-:W-:-:S02]  /*12d760*/  PRMT R11, R25, 0x5410, R8 ;  /* 0x00005410190b7816 */ /* 0x001fc40000000008 */
[----:B------:R-:W4:Y:S04]  /*12d770*/  LDL.LU R8, [R1+0x388] ;  /* 0x0003880001087983 */ /* 0x000f280000300800 */
[----:B------:R-:W4:Y:S04]  /*12d780*/  LDL.LU R23, [R1+0x1678] ;  /* 0x0016780001177983 */ /* 0x000f280000300800 */
[----:B------:R-:W4:Y:S04]  /*12d790*/  LDL.LU R25, [R1+0x168c] ;  /* 0x00168c0001197983 */ /* 0x000f280000300800 */
[----:B------:R-:W4:Y:S04]  /*12d7a0*/  LDL.LU R7, [R1+0xc] ;  /* 0x00000c0001077983 */ /* 0x000f280000300800 */
[----:B------:R-:W4:Y:S01]  /*12d7b0*/  LDL.LU R26, [R1+0x1690] ;  /* 0x00169000011a7983 */ /* 0x000f220000300800 */
[----:B------:R-:W-:-:S02]  /*12d7c0*/  PRMT R3, R3, 0x5410, R14 ;  /* 0x0000541003037816 */ /* 0x000fc4000000000e */
[----:B---3--:R-:W-:Y:S02]  /*12d7d0*/  PRMT R10, R10, 0x5410, R29 ;  /* 0x000054100a0a7816 */ /* 0x008fe4000000001d */
[----:B------:R-:W-:Y:S02]  /*12d7e0*/  PRMT R22, R22, 0x5410, R12 ;  /* 0x0000541016167816 */ /* 0x000fe4000000000c */
[----:B------:R-:W-:Y:S02]  /*12d7f0*/  PRMT R24, R24, 0x5410, R28 ;  /* 0x0000541018187816 */ /* 0x000fe4000000001c */
[----:B--2---:R-:W-:Y:S02]  /*12d800*/  PRMT R6, R6, 0x5410, R2 ;  /* 0x0000541006067816 */ /* 0x004fe40000000002 */
[----:B----4-:R-:W-:Y:S02]  /*12d810*/  PRMT R8, R8, 0x5410, R15 ;  /* 0x0000541008087816 */ /* 0x010fe4000000000f */
[----:B------:R-:W-:-:S02]  /*12d820*/  PRMT R7, R27, 0x5410, R7 ;  /* 0x000054101b077816 */ /* 0x000fc40000000007 */
[----:B------:R-:W2:Y:S04]  /*12d830*/  LDL.LU R27, [R1+0x1694] ;  /* 0x00169400011b7983 */ /* 0x000ea80000300800 */
[----:B------:R-:W3:Y:S04]  /*12d840*/  LDL.LU R2, [R1+0x569c] ;  /* 0x00569c0001027983 */ /* 0x000ee80000300800 */
[----:B------:R-:W4:Y:S04]  /*12d850*/  LDL.LU R15, [R1+0x5698] ;  /* 0x00569800010f7983 */ /* 0x000f280000300800 */
[----:B------:R-:W2:Y:S04]  /*12d860*/  LDL.LU R29, [R1+0x5694] ;  /* 0x00569400011d7983 */ /* 0x000ea80000300800 */
[----:B------:R-:W2:Y:S04]  /*12d870*/  LDL.LU R14, [R1+0x5690] ;  /* 0x00569000010e7983 */ /* 0x000ea80000300800 */
[----:B------:R0:W-:Y:S04]  /*12d880*/  STL [R1+0xc], R3 ;  /* 0x00000c0301007387 */ /* 0x0001e80000100800 */
[----:B0-----:R-:W2:Y:S04]  /*12d890*/  LDL.LU R3, [R1+0x568c] ;  /* 0x00568c0001037983 */ /* 0x001ea80000300800 */
[----:B------:R-:W2:Y:S04]  /*12d8a0*/  LDL.LU R12, [R1+0x5688] ;  /* 0x00568800010c7983 */ /* 0x000ea80000300800 */
[----:B------:R0:W-:Y:S04]  /*12d8b0*/  STL [R1+0x2a4], R22 ;  /* 0x0002a41601007387 */ /* 0x0001e80000100800 */
[----:B0-----:R-:W2:Y:S04]  /*12d8c0*/  LDL.LU R22, [R1+0x5684] ;  /* 0x0056840001167983 */ /* 0x001ea80000300800 */
[----:B------:R-:W2:Y:S04]  /*12d8d0*/  LDL.LU R28, [R1+0x5680] ;  /* 0x00568000011c7983 */ /* 0x000ea80000300800 */
[----:B------:R0:W-:Y:S04]  /*12d8e0*/  STL [R1+0x2a0], R24 ;  /* 0x0002a01801007387 */ /* 0x0001e80000100800 */
[----:B0-----:R-:W2:Y:S02]  /*12d8f0*/  LDL.LU R24, [R1+0x567c] ;  /* 0x00567c0001187983 */ /* 0x001ea40000300800 */
[----:B--2---:R-:W-:-:S02]  /*12d900*/  PRMT R24, R24, 0x5410, R28 ;  /* 0x0000541018187816 */ /* 0x004fc4000000001c */
[----:B------:R-:W2:Y:S04]  /*12d910*/  LDL.LU R28, [R1+0x5678] ;  /* 0x00567800011c7983 */ /* 0x000ea80000300800 */
[----:B------:R0:W-:Y:S04]  /*12d920*/  STL [R1+0x2ec], R24 ;  /* 0x0002ec1801007387 */ /* 0x0001e80000100800 */
[----:B0-----:R-:W2:Y:S01]  /*12d930*/  LDL.LU R24, [R1+0x5674] ;  /* 0x0056740001187983 */ /* 0x001ea20000300800 */
[----:B------:R-:W-:Y:S02]  /*12d940*/  PRMT R12, R12, 0x5410, R3 ;  /* 0x000054100c0c7816 */ /* 0x000fe40000000003 */
[----:B--2---:R-:W-:-:S02]  /*12d950*/  PRMT R24, R24, 0x5410, R22 ;  /* 0x0000541018187816 */ /* 0x004fc40000000016 */
[----:B------:R-:W2:Y:S04]  /*12d960*/  LDL.LU R22, [R1+0x5670] ;  /* 0x0056700001167983 */ /* 0x000ea80000300800 */
[----:B------:R0:W-:Y:S04]  /*12d970*/  STL [R1+0x5618], R24 ;  /* 0x0056181801007387 */ /* 0x0001e80000100800 */
[----:B0-----:R-:W4:Y:S04]  /*12d980*/  LDL.LU R24, [R1+0x167c] ;  /* 0x00167c0001187983 */ /* 0x001f280000300800 */
[----:B------:R-:W4:Y:S04]  /*12d990*/  LDL.LU R3, [R1+0x566c] ;  /* 0x00566c0001037983 */ /* 0x000f280000300800 */
[----:B------:R0:W-:Y:S04]  /*12d9a0*/  STL [R1+0x30c], R12 ;  /* 0x00030c0c01007387 */ /* 0x0001e80000100800 */
[----:B0-----:R-:W4:Y:S01]  /*12d9b0*/  LDL.LU R12, [R1+0x5668] ;  /* 0x00566800010c7983 */ /* 0x001f220000300800 */
[----:B--2---:R-:W-:-:S03]  /*12d9c0*/  PRMT R22, R22, 0x5410, R14 ;  /* 0x0000541016167816 */ /* 0x004fc6000000000e */
[----:B------:R-:W2:Y:S04]  /*12d9d0*/  LDL.LU R14, [R1+0x5664] ;  /* 0x00566400010e7983 */ /* 0x000ea80000300800 */
[----:B------:R-:W-:Y:S01]  /*12d9e0*/  STL [R1+0x5614], R22 ;  /* 0x0056141601007387 */ /* 0x000fe20000100800 */
[----:B---3--:R-:W-:Y:S02]  /*12d9f0*/  PRMT R16, R16, 0x5410, R2 ;  /* 0x0000541010107816 */ /* 0x008fe40000000002 */
[----:B----4-:R-:W-:Y:S02]  /*12da00*/  PRMT R3, R3, 0x5410, R29 ;  /* 0x0000541003037816 */ /* 0x010fe4000000001d */
[----:B------:R-:W3:Y:S04]  /*12da10*/  LDL.LU R29, [R1+0x5660] ;  /* 0x00566000011d7983 */ /* 0x000ee80000300800 */
[----:B------:R-:W-:Y:S01]  /*12da20*/  STL [R1+0x55d8], R3 ;  /* 0x0055d80301007387 */ /* 0x000fe20000100800 */
[----:B------:R-:W-:-:S02]  /*12da30*/  PRMT R13, R13, 0x5410, R0 ;  /* 0x000054100d0d7816 */ /* 0x000fc40000000000 */
[----:B------:R-:W-:Y:S02]  /*12da40*/  PRMT R12, R12, 0x5410, R15 ;  /* 0x000054100c0c7816 */ /* 0x000fe4000000000f */
[----:B------:R-:W4:Y:S04]  /*12da50*/  LDL.LU R15, [R1+0x565c] ;  /* 0x00565c00010f7983 */ /* 0x000f280000300800 */
[----:B------:R-:W3:Y:S04]  /*12da60*/  LDL.LU R2, [R1+0x5658] ;  /* 0x0056580001027983 */ /* 0x000ee80000300800 */
[----:B------:R-:W-:Y:S04]  /*12da70*/  STL.64 [R1+0x5580], R18 ;  /* 0x0055801201007387 */ /* 0x000fe80000100a00 */
[----:B------:R-:W-:Y:S04]  /*12da80*/  STL.64 [R1+0x5578], R16 ;  /* 0x0055781001007387 */ /* 0x000fe80000100a00 */
[----:B------:R-:W3:Y:S04]  /*12da90*/  LDL.LU R0, [R1+0x5654] ;  /* 0x0056540001007983 */ /* 0x000ee80000300800 */
[----:B--2---:R0:W-:Y:S04]  /*12daa0*/  STL [R1+0x5650], R14 ;  /* 0x0056500e01007387 */ /* 0x0041e80000100800 */
[----:B0-----:R-:W2:Y:S04]  /*12dab0*/  LDL.LU R14, [R1+0x1684] ;  /* 0x00168400010e7983 */ /* 0x001ea80000300800 */
[----:B------:R0:W-:Y:S04]  /*12dac0*/  STL.64 [R1+0x5648], R12 ;  /* 0x0056480c01007387 */ /* 0x0001e80000100a00 */
[----:B0-----:R-:W3:Y:S01]  /*12dad0*/  LDL.LU R13, [R1+0x1698] ;  /* 0x00169800010d7983 */ /* 0x001ee20000300800 */
[----:B----4-:R-:W-:-:S02]  /*12dae0*/  PRMT R15, R4, 0x5210, R15 ;  /* 0x00005210040f7816 */ /* 0x010fc4000000000f */
[----:B------:R-:W-:Y:S02]  /*12daf0*/  PRMT R12, R9, 0x5210, R24 ;  /* 0x00005210090c7816 */ /* 0x000fe40000000018 */
[----:B------:R-:W-:Y:S02]  /*12db00*/  PRMT R9, R5, 0x5210, R23 ;  /* 0x0000521005097816 */ /* 0x000fe40000000017 */
[----:B------:R-:W-:Y:S02]  /*12db10*/  PRMT R4, R6, 0x5210, R25 ;  /* 0x0000521006047816 */ /* 0x000fe40000000019 */
[----:B------:R-:W-:Y:S02]  /*12db20*/  PRMT R5, R7, 0x5210, R26 ;  /* 0x0000521007057816 */ /* 0x000fe4000000001a */
[----:B------:R-:W-:Y:S01]  /*12db30*/  PRMT R6, R8, 0x5210, R27 ;  /* 0x0000521008067816 */ /* 0x000fe2000000001b */
        /* <DEDUP_REMOVED lines=11> */
[----:B--2---:R-:W-:Y:S01]  /*12dbf0*/  PRMT R8, R11, 0x5210, R14 ;  /* 0x000052100b087816 */ /* 0x004fe2000000000e */
[----:B------:R-:W-:Y:S01]  /*12dc00*/  IMAD.MOV.U32 R11, RZ, RZ, R15 ;  /* 0x000000ffff0b7224 */ /* 0x000fe200078e000f */
[----:B---3--:R-:W-:Y:S01]  /*12dc10*/  PRMT R7, R10, 0x5210, R13 ;  /* 0x000052100a077816 */ /* 0x008fe2000000000d */
[----:B------:R-:W-:-:S02]  /*12dc20*/  IMAD.MOV.U32 R10, RZ, RZ, R12 ;  /* 0x000000ffff0a7224 */ /* 0x000fc400078e000c */
[----:B------:R-:W0:Y:S01]  /*12dc30*/  LDS.128 R12, [R0] ;  /* 0x00000000000c7984 */ /* 0x000e220000000c00 */
[----:B------:R-:W-:Y:S06]  /*12dc40*/  BAR.SYNC.DEFER_BLOCKING 0x0 ;  /* 0x0000000000007b1d */ /* 0x000fec0000010000 */
[----:B0-----:R-:W-:Y:S04]  /*12dc50*/  STL [R1+0x10], R12 ;  /* 0x0000100c01007387 */ /* 0x001fe80000100800 */
[----:B------:R0:W-:Y:S04]  /*12dc60*/  STL.64 [R1+0x18], R14 ;  /* 0x0000180e01007387 */ /* 0x0001e80000100a00 */
[----:B0-----:R-:W2:Y:S01]  /*12dc70*/  LDL.LU R14, [R1+0x5650] ;  /* 0x00565000010e7983 */ /* 0x001ea20000300800 */
[----:B------:R-:W-:-:S03]  /*12dc80*/  IMAD.MOV.U32 R15, RZ, RZ, R13 ;  /* 0x000000ffff0f7224 */ /* 0x000fc600078e000d */
[----:B------:R-:W3:Y:S04]  /*12dc90*/  LDL.LU.64 R12, [R1+0x5648] ;  /* 0x00564800010c7983 */ /* 0x000ee80000300a00 */
[----:B------:R0:W-:Y:S01]  /*12dca0*/  STSM.16.M88.4 [R2], R4 ;  /* 0x0000000402007844 */ /* 0x0001e20000000200 */
[----:B------:R-:W-:Y:S01]  /*12dcb0*/  BAR.SYNC.DEFER_BLOCKING 0x0 ;  /* 0x0000000000007b1d */ /* 0x000fe20000010000 */
[----:B0-----:R-:W-:Y:S02]  /*12dcc0*/  IMAD.MOV.U32 R4, RZ, RZ, R11 ;  /* 0x000000ffff047224 */ /* 0x001fe400078e000b */
[----:B------:R-:W-:Y:S02]  /*12dcd0*/  IMAD.MOV.U32 R5, RZ, RZ, R10 ;  /* 0x000000ffff057224 */ /* 0x000fe400078e000a */
[----:B------:R-:W-:-:S02]  /*12dce0*/  IMAD.MOV.U32 R6, RZ, RZ, R9 ;  /* 0x000000ffff067224 */ /* 0x000fc400078e0009 */
[----:B------:R-:W-:Y:S02]  /*12dcf0*/  IMAD.MOV.U32 R7, RZ, RZ, R8 ;  /* 0x000000ffff077224 */ /* 0x000fe400078e0008 */
[----:B------:R-:W0:Y:S01]  /*12dd00*/  LDS.128 R8, [R0] ;  /* 0x0000000000087984 */ /* 0x000e220000000c00 */
[----:B------:R-:W-:Y:S06]  /*12dd10*/  BAR.SYNC.DEFER_BLOCKING 0x0 ;  /* 0x0000000000007b1d */ /* 0x000fec0000010000 */
[----:B--2---:R1:W-:Y:S04]  /*12dd20*/  STL.64 [R1+0x5348], R14 ;  /* 0x0053480e01007387 */ /* 0x0043e80000100a00 */
[----:B-1----:R-:W2:Y:S04]  /*12dd30*/  LDL.LU R14, [R1+0x2950] ;  /* 0x00295000010e7983 */ /* 0x002ea80000300800 */
[----:B------:R-:W2:Y:S04]  /*12dd40*/  LDL.LU R15, [R1+0x2930] ;  /* 0x00293000010f7983 */ /* 0x000ea80000300800 */
[----:B---3--:R1:W-:Y:S04]  /*12dd50*/  STL.64 [R1+0x55b8], R12 ;  /* 0x0055b80c01007387 */ /* 0x0083e80000100a00 */
[----:B-1----:R-:W3:Y:S04]  /*12dd60*/  LDL.LU R13, [R1+0x2954] ;  /* 0x00295400010d7983 */ /* 0x002ee80000300800 */
[----:B0-----:R4:W-:Y:S04]  /*12dd70*/  STL.64 [R1+0x52c8], R8 ;  /* 0x0052c80801007387 */ /* 0x0019e80000100a00 */
[----:B------:R-:W-:Y:S04]  /*12dd80*/  STSM.16.M88.4 [R2], R4 ;  /* 0x0000000402007844 */ /* 0x000fe80000000200 */
[----:B------:R0:W-:Y:S01]  /*12dd90*/  STL.64 [R1+0x52a0], R10 ;  /* 0x0052a00a01007387 */ /* 0x0001e20000100a00 */
[----:B------:R-:W-:Y:S01]  /*12dda0*/  BAR.SYNC.DEFER_BLOCKING 0x0 ;  /* 0x0000000000007b1d */ /* 0x000fe20000010000 */
[----:B----4-:R-:W-:-:S02]  /*12ddb0*/  LOP3.LUT R9, R18, 0xffff, RZ, 0xc0, !PT ;  /* 0x0000ffff12097812 */ /* 0x010fc400078ec0ff */
[----:B0-----:R-:W-:Y:S02]  /*12ddc0*/  LOP3.LUT R10, R17, 0xffff, RZ, 0xc0, !PT ;  /* 0x0000ffff110a7812 */ /* 0x001fe400078ec0ff */
[----:B------:R-:W-:Y:S02]  /*12ddd0*/  LOP3.LUT R5, R16, 0xffff, RZ, 0xc0, !PT ;  /* 0x0000ffff10057812 */ /* 0x000fe400078ec0ff */
[----:B------:R-:W-:Y:S02]  /*12dde0*/  LOP3.LUT R4, R19, 0xffff, RZ, 0xc0, !PT ;  /* 0x0000ffff13047812 */ /* 0x000fe400078ec0ff */
[----:B------:R-:W-:Y:S02]  /*12ddf0*/  PRMT R11, R28, 0x4210, R5 ;  /* 0x000042101c0b7816 */ /* 0x000fe40000000005 */
[----:B--2---:R-:W-:Y:S02]  /*12de00*/  LOP3.LUT R7, R14, 0xffff, RZ, 0xc0, !PT ;  /* 0x0000ffff0e077812 */ /* 0x004fe400078ec0ff */
[----:B------:R-:W-:-:S02]  /*12de10*/  LOP3.LUT R6, R15, 0xffff, RZ, 0xc0, !PT ;  /* 0x0000ffff0f067812 */ /* 0x000fc400078ec0ff */
[----:B---3--:R-:W-:-:S05]  /*12de20*/  LOP3.LUT R8, R13, 0xffff, RZ, 0xc0, !PT ;  /* 0x0000ffff0d087812 */ /* 0x008fca00078ec0ff */
[----:B------:R-:W-:Y:S04]  /*12de30*/  STL [R1+0x2d0], R8 ;  /* 0x0002d00801007387 */ /* 0x000fe80000100800 */
[----:B------:R-:W-:Y:S04]  /*12de40*/  STL [R1+0x2d4], R7 ;  /* 0x0002d40701007387 */ /* 0x000fe80000100800 */
[----:B------:R-:W-:Y:S04]  /*12de50*/  STL [R1+0x2d8], R6 ;  /* 0x0002d80601007387 */ /* 0x000fe80000100800 */
[----:B------:R-:W-:Y:S04]  /*12de60*/  STL [R1+0x2dc], R5 ;  /* 0x0002dc0501007387 */ /* 0x000fe80000100800 */
[----:B------:R0:W-:Y:S04]  /*12de70*/  STL [R1+0x298], R10 ;  /* 0x0002980a01007387 */ /* 0x0001e80000100800 */
[----:B------:R1:W-:Y:S04]  /*12de80*/  STL [R1+0x29c], R9 ;  /* 0x00029c0901007387 */ /* 0x0003e80000100800 */
[----:B------:R-:W-:Y:S04]  /*12de90*/  STL [R1+0x310], R4 ;  /* 0x0003100401007387 */ /* 0x000fe80000100800 */
[----:B------:R-:W2:Y:S01]  /*12dea0*/  LDL.LU R28, [R1+0x5644] ;  /* 0x00564400011c7983 */ /* 0x000ea20000300800 */
[----:B------:R-:W-:-:S02]  /*12deb0*/  PRMT R13, R24, 0x4210, R10 ;  /* 0x00004210180d7816 */ /* 0x000fc4000000000a */
[----:B------:R-:W-:Y:S02]  /*12dec0*/  PRMT R14, R23, 0x4210, R9 ;  /* 0x00004210170e7816 */ /* 0x000fe40000000009 */
[----:B------:R-:W-:Y:S02]  /*12ded0*/  PRMT R15, R29, 0x4210, R4 ;  /* 0x000042101d0f7816 */ /* 0x000fe40000000004 */
[----:B0-----:R-:W-:Y:S02]  /*12dee0*/  PRMT R10, R27, 0x4210, R6 ;  /* 0x000042101b0a7816 */ /* 0x001fe40000000006 */
[----:B-1----:R-:W-:Y:S02]  /*12def0*/  PRMT R9, R26, 0x4210, R7 ;  /* 0x000042101a097816 */ /* 0x002fe40000000007 */
[----:B------:R-:W0:Y:S01]  /*12df00*/  LDS.128 R4, [R0] ;  /* 0x0000000000047984 */ /* 0x000e220000000c00 */
[----:B------:R-:W-:Y:S01]  /*12df10*/  BAR.SYNC.DEFER_BLOCKING 0x0 ;  /* 0x0000000000007b1d */ /* 0x000fe20000010000 */
[----:B------:R-:W-:-:S05]  /*12df20*/  PRMT R8, R25, 0x4210, R8 ;  /* 0x0000421019087816 */ /* 0x000fca0000000008 */
[----:B------:R-:W-:Y:S02]  /*12df30*/  STSM.16.M88.4 [R2], R8 ;  /* 0x0000000802007844 */ /* 0x000fe40000000200 */
[----:B------:R-:W-:Y:S06]  /*12df40*/  BAR.SYNC.DEFER_BLOCKING 0x0 ;  /* 0x0000000000007b1d */ /* 0x000fec0000010000 */
[----:B------:R-:W1:Y:S02]  /*12df50*/  LDS.128 R16, [R0] ;  /* 0x0000000000107984 */ /* 0x000e640000000c00 */
[----:B------:R-:W-:Y:S06]  /*12df60*/  BAR.SYNC.DEFER_BLOCKING 0x0 ;  /* 0x0000000000007b1d */ /* 0x000fec0000010000 */
[----:B0-----:R0:W-:Y:S04]  /*12df70*/  STL.64 [R1+0x52d0], R4 ;  /* 0x0052d00401007387 */ /* 0x0011e80000100a00 */
[----:B------:R3:W-:Y:S01]  /*12df80*/  STL.64 [R1+0x5288], R6 ;  /* 0x0052880601007387 */ /* 0x0007e20000100a00 */
[----:B------:R-:W-:-:S04]  /*12df90*/  LOP3.LUT R3, R3, 0xffff, RZ, 0xc0, !PT ;  /* 0x0000ffff03037812 */ /* 0x000fc800078ec0ff */
[----:B------:R-:W-:Y:S01]  /*12dfa0*/  PRMT R12, R22, 0x4210, R3 ;  /* 0x00004210160c7816 */ /* 0x000fe20000000003 */
[----:B0-----:R-:W4:Y:S04]  /*12dfb0*/  LDL.LU R5, [R1+0x2b8] ;  /* 0x0002b80001057983 */ /* 0x001f280000300800 */
[----:B---3--:R-:W3:Y:S04]  /*12dfc0*/  LDL.LU R6, [R1+0x2b4] ;  /* 0x0002b40001067983 */ /* 0x008ee80000300800 */
[----:B------:R-:W3:Y:S04]  /*12dfd0*/  LDL.LU R8, [R1+0x2b0] ;  /* 0x0002b00001087983 */ /* 0x000ee80000300800 */
[----:B------:R-:W3:Y:S04]  /*12dfe0*/  LDL.LU R9, [R1+0x2ac] ;  /* 0x0002ac0001097983 */ /* 0x000ee80000300800 */
[----:B------:R-:W3:Y:S04]  /*12dff0*/  LDL.LU R10, [R1+0x2a8] ;  /* 0x0002a800010a7983 */ /* 0x000ee80000300800 */
[----:B------:R-:W3:Y:S04]  /*12e000*/  LDL.LU R11, [R1+0xc] ;  /* 0x00000c00010b7983 */ /* 0x000ee80000300800 */
[----:B------:R-:W3:Y:S04]  /*12e010*/  LDL.LU R7, [R1+0x310] ;  /* 0x0003100001077983 */ /* 0x000ee80000300800 */
[----:B------:R-:W-:Y:S01]  /*12e020*/  STSM.16.M88.4 [R2], R12 ;  /* 0x0000000c02007844 */ /* 0x000fe20000000200 */
[----:B------:R-:W-:Y:S01]  /*12e030*/  BAR.SYNC.DEFER_BLOCKING 0x0 ;  /* 0x0000000000007b1d */ /* 0x000fe20000010000 */
[----:B-1----:R-:W-:-:S05]  /*12e040*/  IMAD.MOV.U32 R29, RZ, RZ, R16 ;  /* 0x000000ffff1d7224 */ /* 0x002fca00078e0010 */
[----:B------:R-:W-:Y:S04]  /*12e050*/  STL [R1+0x334], R17 ;  /* 0x0003341101007387 */ /* 0x000fe80000100800 */
[----:B------:R-:W-:Y:S04]  /*12e060*/  STL.64 [R1+0x338], R18 ;  /* 0x0003381201007387 */ /* 0x000fe80000100a00 */
[----:B--2---:R0:W-:Y:S04]  /*12e070*/  STL.64 [R1+0x52a8], R28 ;  /* 0x0052a81c01007387 */ /* 0x0041e80000100a00 */
[----:B0-----:R-:W2:Y:S04]  /*12e080*/  LDL.LU R28, [R1+0x2d8] ;  /* 0x0002d800011c7983 */ /* 0x001ea80000300800 */
[----:B------:R-:W2:Y:S04]  /*12e090*/  LDL.LU R29, [R1+0x2dc] ;  /* 0x0002dc00011d7983 */ /* 0x000ea80000300800 */
[----:B------:R-:W2:Y:S04]  /*12e0a0*/  LDL.LU R12, [R1+0x2974] ;  /* 0x00297400010c7983 */ /* 0x000ea80000300800 */
[----:B------:R-:W2:Y:S04]  /*12e0b0*/  LDL.LU R13, [R1+0x2970] ;  /* 0x00297000010d7983 */ /* 0x000ea80000300800 */
[----:B------:R-:W2:Y:S04]  /*12e0c0*/  LDL.LU R14, [R1+0x2940] ;  /* 0x00294000010e7983 */ /* 0x000ea80000300800 */
[----:B------:R-:W2:Y:S04]  /*12e0d0*/  LDL.LU R15, [R1+0x293c] ;  /* 0x00293c00010f7983 */ /* 0x000ea80000300800 */
[----:B--2---:R0:W-:Y:S04]  /*12e0e0*/  STL.64 [R1+0x5638], R14 ;  /* 0x0056380e01007387 */ /* 0x0041e80000100a00 */
[----:B0-----:R-:W2:Y:S04]  /*12e0f0*/  LDL.LU R14, [R1+0x2d0] ;  /* 0x0002d000010e7983 */ /* 0x001ea80000300800 */
[----:B------:R-:W4:Y:S04]  /*12e100*/  LDL.LU R15, [R1+0x2d4] ;  /* 0x0002d400010f7983 */ /* 0x000f280000300800 */
[----:B------:R0:W-:Y:S04]  /*12e110*/  STL.64 [R1+0x5630], R12 ;  /* 0x0056300c01007387 */ /* 0x0001e80000100a00 */
[----:B0-----:R-:W4:Y:S04]  /*12e120*/  LDL.LU R12, [R1+0x298] ;  /* 0x00029800010c7983 */ /* 0x001f280000300800 */
[----:B------:R-:W4:Y:S01]  /*12e130*/  LDL.LU R13, [R1+0x29c] ;  /* 0x00029c00010d7983 */ /* 0x000f220000300800 */
[----:B------:R-:W-:-:S03]  /*12e140*/  PRMT R4, R21, 0x5210, R3 ;  /* 0x0000521015047816 */ /* 0x000fc60000000003 */
        /* <DEDUP_REMOVED lines=12> */
[----:B---3--:R-:W-:-:S03]  /*12e210*/  PRMT R7, R20, 0x5210, R7 ;  /* 0x0000521014077816 */ /* 0x008fc60000000007 */
[----:B------:R-:W3:Y:S01]  /*12e220*/  LDL.LU R20, [R1+0x5640] ;  /* 0x0056400001147983 */ /* 0x000ee20000300800 */
[----:B--2---:R-:W-:Y:S02]  /*12e230*/  PRMT R8, R8, 0x5210, R14 ;  /* 0x0000521008087816 */ /* 0x004fe4000000000e */
[----:B----4-:R-:W-:Y:S02]  /*12e240*/  PRMT R9, R9, 0x5210, R15 ;  /* 0x0000521009097816 */ /* 0x010fe4000000000f */
[----:B------:R-:W-:Y:S02]  /*12e250*/  PRMT R5, R5, 0x5210, R12 ;  /* 0x0000521005057816 */ /* 0x000fe4000000000c */
[----:B------:R-:W-:Y:S02]  /*12e260*/  PRMT R6, R6, 0x5210, R13 ;  /* 0x0000521006067816 */ /* 0x000fe4000000000d */
[----:B------:R-:W0:Y:S01]  /*12e270*/  LDS.128 R12, [R0] ;  /* 0x00000000000c7984 */ /* 0x000e220000000c00 */
[----:B------:R-:W-:Y:S06]  /*12e280*/  BAR.SYNC.DEFER_BLOCKING 0x0 ;  /* 0x0000000000007b1d */ /* 0x000fec0000010000 */
[----:B0-----:R-:W-:Y:S04]  /*12e290*/  STL.64 [R1+0x270], R12 ;  /* 0x0002700c01007387 */ /* 0x001fe80000100a00 */
[----:B------:R0:W-:Y:S04]  /*12e2a0*/  STL.64 [R1+0x278], R14 ;  /* 0x0002780e01007387 */ /* 0x0001e80000100a00 */
[----:B0-----:R-:W2:Y:S04]  /*12e2b0*/  LDL.LU.64 R14, [R1+0x5638] ;  /* 0x00563800010e7983 */ /* 0x001ea80000300a00 */
[----:B------:R-:W4:Y:S01]  /*12e2c0*/  LDL.LU.64 R12, [R1+0x5630] ;  /* 0x00563000010c7983 */ /* 0x000f220000300a00 */
[----:B------:R-:W-:-:S02]  /*12e2d0*/  PRMT R10, R10, 0x5210, R28 ;  /* 0x000052100a0a7816 */ /* 0x000fc4000000001c */
[----:B------:R-:W-:-:S05]  /*12e2e0*/  PRMT R11, R11, 0x5210, R29 ;  /* 0x000052100b0b7816 */ /* 0x000fca000000001d */
[----:B------:R-:W-:Y:S01]  /*12e2f0*/  STSM.16.M88.4 [R2], R8 ;  /* 0x0000000802007844 */ /* 0x000fe20000000200 */
[----:B------:R-:W-:Y:S06]  /*12e300*/  BAR.SYNC.DEFER_BLOCKING 0x0 ;  /* 0x0000000000007b1d */ /* 0x000fec0000010000 */
[----:B------:R-:W0:Y:S02]  /*12e310*/  LDS.128 R8, [R0] ;  /* 0x0000000000087984 */ /* 0x000e240000000c00 */
[----:B------:R-:W-:Y:S06]  /*12e320*/  BAR.SYNC.DEFER_BLOCKING 0x0 ;  /* 0x0000000000007b1d */ /* 0x000fec0000010000 */
[----:B------:R1:W-:Y:S02]  /*12e330*/  STSM.16.M88.4 [R2], R4 ;  /* 0x0000000402007844 */ /* 0x0003e40000000200 */
[----:B------:R-:W-:Y:S06]  /*12e340*/  BAR.SYNC.DEFER_BLOCKING 0x0 ;  /* 0x0000000000007b1d */ /* 0x000fec0000010000 */
[----:B0-----:R0:W-:Y:S01]  /*12e350*/  STL.64 [R1+0x2d0], R8 ;  /* 0x0002d00801007387 */ /* 0x0011e20000100a00 */
[----:B-1----:R-:W-:-:S03]  /*12e360*/  LOP3.LUT R6, R17, 0xffff, RZ, 0xc0, !PT ;  /* 0x0000ffff11067812 */ /* 0x002fc600078ec0ff */
[----:B------:R-:W-:Y:S01]  /*12e370*/  STL.64 [R1+0x2d8], R10 ;  /* 0x0002d80a01007387 */ /* 0x000fe20000100a00 */
[----:B------:R-:W-:Y:S02]  /*12e380*/  LOP3.LUT R7, R18, 0xffff, RZ, 0xc0, !PT ;  /* 0x0000ffff12077812 */ /* 0x000fe400078ec0ff */
[----:B------:R-:W-:Y:S02]  /*12e390*/  PRMT R18, R24, 0x4210, R6 ;  /* 0x0000421018127816 */ /* 0x000fe40000000006 */
[----:B0-----:R-:W-:Y:S02]  /*12e3a0*/  LOP3.LUT R8, R16, 0xffff, RZ, 0xc0, !PT ;  /* 0x0000ffff10087812 */ /* 0x001fe400078ec0ff */
[----:B----4-:R-:W-:Y:S02]  /*12e3b0*/  LOP3.LUT R5, R12, 0xffff, RZ, 0xc0, !PT ;  /* 0x0000ffff0c057812 */ /* 0x010fe400078ec0ff */
[----:B------:R-:W-:-:S03]  /*12e3c0*/  LOP3.LUT R4, R13, 0xffff, RZ, 0xc0, !PT ;  /* 0x0000ffff0d047812 */ /* 0x000fc600078ec0ff */
[----:B------:R0:W-:Y:S04]  /*12e3d0*/  STL [R1+0x2b0], R5 ;  /* 0x0002b00501007387 */ /* 0x0001e80000100800 */
[----:B------:R-:W-:Y:S04]  /*12e3e0*/  STL [R1+0x2b4], R4 ;  /* 0x0002b40401007387 */ /* 0x000fe80000100800 */
[----:B------:R-:W-:Y:S04]  /*12e3f0*/  STL [R1+0x2a8], R8 ;  /* 0x0002a80801007387 */ /* 0x000fe80000100800 */
[----:B------:R1:W-:Y:S01]  /*12e400*/  STL [R1+0x2ac], R6 ;  /* 0x0002ac0601007387 */ /* 0x0003e20000100800 */
[----:B------:R-:W-:-:S03]  /*12e410*/  PRMT R24, R21, 0x4210, R5 ;  /* 0x0000421015187816 */ /* 0x000fc60000000005 */
[----:B0-----:R-:W4:Y:S04]  /*12e420*/  LDL.LU R5, [R1+0x2cc] ;  /* 0x0002cc0001057983 */ /* 0x001f280000300800 */
[----:B-1----:R-:W4:Y:S01]  /*12e430*/  LDL.LU R6, [R1+0x2c8] ;  /* 0x0002c80001067983 */ /* 0x002f220000300800 */
[----:B------:R-:W-:-:S03]  /*12e440*/  PRMT R17, R22, 0x4210, R8 ;  /* 0x0000421016117816 */ /* 0x000fc60000000008 */
[----:B------:R-:W0:Y:S01]  /*12e450*/  LDS.128 R8, [R0] ;  /* 0x0000000000087984 */ /* 0x000e220000000c00 */
[----:B------:R-:W-:Y:S01]  /*12e460*/  BAR.SYNC.DEFER_BLOCKING 0x0 ;  /* 0x0000000000007b1d */ /* 0x000fe20000010000 */
[----:B--2---:R-:W-:Y:S02]  /*12e470*/  LOP3.LUT R29, R14, 0xffff, RZ, 0xc0, !PT ;  /* 0x0000ffff0e1d7812 */ /* 0x004fe400078ec0ff */
[----:B------:R-:W-:Y:S02]  /*12e480*/  LOP3.LUT R28, R15, 0xffff, RZ, 0xc0, !PT ;  /* 0x0000ffff0f1c7812 */ /* 0x000fe400078ec0ff */
[----:B------:R-:W-:Y:S02]  /*12e490*/  PRMT R25, R25, 0x4210, R4 ;  /* 0x0000421019197816 */ /* 0x000fe40000000004 */
[----:B------:R-:W-:Y:S02]  /*12e4a0*/  PRMT R26, R26, 0x4210, R29 ;  /* 0x000042101a1a7816 */ /* 0x000fe4000000001d */
[----:B------:R-:W-:-:S05]  /*12e4b0*/  PRMT R27, R27, 0x4210, R28 ;  /* 0x000042101b1b7816 */ /* 0x000fca000000001c */
[----:B------:R-:W-:Y:S01]  /*12e4c0*/  STSM.16.M88.4 [R2], R24 ;  /* 0x0000001802007844 */ /* 0x000fe20000000200 */
[----:B------:R-:W-:Y:S06]  /*12e4d0*/  BAR.SYNC.DEFER_BLOCKING 0x0 ;  /* 0x0000000000007b1d */ /* 0x000fec0000010000 */
[----:B------:R-:W1:Y:S04]  /*12e4e0*/  LDS.128 R24, [R0] ;  /* 0x0000000000187984 */ /* 0x000e680000000c00 */
[----:B0-----:R-:W-:Y:S04]  /*12e4f0*/  STL.64 [R1+0x340], R8 ;  /* 0x0003400801007387 */ /* 0x001fe80000100a00 */
[----:B------:R-:W-:Y:S01]  /*12e500*/  STL.64 [R1+0x348], R10 ;  /* 0x0003480a01007387 */ /* 0x000fe20000100a00 */
[----:B------:R-:W-:Y:S01]  /*12e510*/  LOP3.LUT R3, R3, 0xffff, RZ, 0xc0, !PT ;  /* 0x0000ffff03037812 */ /* 0x000fe200078ec0ff */
[----:B------:R-:W-:Y:S03]  /*12e520*/  BAR.SYNC.DEFER_BLOCKING 0x0 ;  /* 0x0000000000007b1d */ /* 0x000fe60000010000 */
[----:B------:R-:W-:-:S02]  /*12e530*/  PRMT R16, R19, 0x4210, R3 ;  /* 0x0000421013107816 */ /* 0x000fc40000000003 */
[----:B---3--:R-:W-:Y:S01]  /*12e540*/  PRMT R4, R20, 0x5210, R3 ;  /* 0x0000521014047816 */ /* 0x008fe20000000003 */
[----:B----4-:R0:W-:Y:S04]  /*12e550*/  STL [R1+0x5628], R6 ;  /* 0x0056280601007387 */ /* 0x0101e80000100800 */
[----:B0-----:R-:W2:Y:S04]  /*12e560*/  LDL.LU R6, [R1+0x2a8] ;  /* 0x0002a80001067983 */ /* 0x001ea80000300800 */
[----:B------:R-:W3:Y:S04]  /*12e570*/  LDL.LU R8, [R1+0x2c4] ;  /* 0x0002c40001087983 */ /* 0x000ee80000300800 */
[----:B------:R-:W4:Y:S04]  /*12e580*/  LDL.LU R9, [R1+0x2c0] ;  /* 0x0002c00001097983 */ /* 0x000f280000300800 */
[----:B------:R-:W2:Y:S04]  /*12e590*/  LDL.LU R10, [R1+0x2e4] ;  /* 0x0002e400010a7983 */ /* 0x000ea80000300800 */
[----:B------:R-:W2:Y:S04]  /*12e5a0*/  LDL.LU R11, [R1+0x2a4] ;  /* 0x0002a400010b7983 */ /* 0x000ea80000300800 */
[----:B------:R-:W2:Y:S04]  /*12e5b0*/  LDL.LU R12, [R1+0x2a0] ;  /* 0x0002a000010c7983 */ /* 0x000ea80000300800 */
[----:B-1----:R-:W-:Y:S04]  /*12e5c0*/  STL.64 [R1+0x3d0], R24 ;  /* 0x0003d01801007387 */ /* 0x002fe80000100a00 */
[----:B------:R-:W-:Y:S04]  /*12e5d0*/  STL.64 [R1+0x3d8], R26 ;  /* 0x0003d81a01007387 */ /* 0x000fe80000100a00 */
[----:B------:R-:W2:Y:S04]  /*12e5e0*/  LDL.LU R3, [R1+0x298c] ;  /* 0x00298c0001037983 */ /* 0x000ea80000300800 */
[----:B------:R-:W2:Y:S04]  /*12e5f0*/  LDL.LU R22, [R1+0x2988] ;  /* 0x0029880001167983 */ /* 0x000ea80000300800 */
[----:B------:R-:W2:Y:S04]  /*12e600*/  LDL.LU R13, [R1+0x2964] ;  /* 0x00296400010d7983 */ /* 0x000ea80000300800 */
[----:B------:R-:W2:Y:S04]  /*12e610*/  LDL.LU R14, [R1+0x2960] ;  /* 0x00296000010e7983 */ /* 0x000ea80000300800 */
[----:B------:R-:W2:Y:S01]  /*12e620*/  LDL.LU R15, [R1+0x1728] ;  /* 0x00172800010f7983 */ /* 0x000ea20000300800 */
[----:B------:R-:W-:-:S05]  /*12e630*/  PRMT R19, R23, 0x4210, R7 ;  /* 0x0000421017137816 */ /* 0x000fca0000000007 */
[----:B------:R-:W-:Y:S01]  /*12e640*/  STSM.16.M88.4 [R2], R16 ;  /* 0x0000001002007844 */ /* 0x000fe20000000200 */
[----:B------:R-:W-:Y:S06]  /*12e650*/  BAR.SYNC.DEFER_BLOCKING 0x0 ;  /* 0x0000000000007b1d */ /* 0x000fec0000010000 */
[----:B--2---:R0:W-:Y:S04]  /*12e660*/  STL.64 [R1+0x5620], R14 ;  /* 0x0056200e01007387 */ /* 0x0041e80000100a00 */
[----:B0-----:R-:W3:Y:S04]  /*12e670*/  LDL.LU R14, [R1+0x2b0] ;  /* 0x0002b000010e7983 */ /* 0x001ee80000300800 */
[----:B------:R-:W4:Y:S04]  /*12e680*/  LDL.LU R15, [R1+0x2b4] ;  /* 0x0002b400010f7983 */ /* 0x000f280000300800 */
[----:B------:R0:W-:Y:S04]  /*12e690*/  STL [R1+0x561c], R13 ;  /* 0x00561c0d01007387 */ /* 0x0001e80000100800 */
        /* <DEDUP_REMOVED lines=13> */
[----:B------:R-:W2:Y:S01]  /*12e770*/  LDL.LU R6, [R1+0x5628] ;  /* 0x0056280001067983 */ /* 0x000ea20000300800 */
[----:B------:R-:W-:Y:S02]  /*12e780*/  PRMT R7, R12, 0x5210, R7 ;  /* 0x000052100c077816 */ /* 0x000fe40000000007 */
[----:B------:R-:W-:Y:S02]  /*12e790*/  PRMT R10, R10, 0x5210, R29 ;  /* 0x000052100a0a7816 */ /* 0x000fe4000000001d */
[----:B------:R-:W-:Y:S02]  /*12e7a0*/  PRMT R11, R11, 0x5210, R28 ;  /* 0x000052100b0b7816 */ /* 0x000fe4000000001c */
[----:B---3--:R-:W-:Y:S02]  /*12e7b0*/  PRMT R8, R8, 0x5210, R14 ;  /* 0x0000521008087816 */ /* 0x008fe4000000000e */
[----:B----4-:R-:W-:Y:S02]  /*12e7c0*/  PRMT R9, R9, 0x5210, R15 ;  /* 0x0000521009097816 */ /* 0x010fe4000000000f */
[----:B--2---:R-:W-:-:S02]  /*12e7d0*/  PRMT R6, R6, 0x5210, R13 ;  /* 0x0000521006067816 */ /* 0x004fc4000000000d */
[----:B------:R-:W0:Y:S01]  /*12e7e0*/  LDS.128 R12, [R0] ;  /* 0x00000000000c7984 */ /* 0x000e220000000c00 */
[----:B------:R-:W-:Y:S06]  /*12e7f0*/  BAR.SYNC.DEFER_BLOCKING 0x0 ;  /* 0x0000000000007b1d */ /* 0x000fec0000010000 */
[----:B0-----:R-:W-:Y:S04]  /*12e800*/  STL.64 [R1+0x2c0], R12 ;  /* 0x0002c00c01007387 */ /* 0x001fe80000100a00 */
[----:B------:R0:W-:Y:S04]  /*12e810*/  STL.64 [R1+0x2c8], R14 ;  /* 0x0002c80e01007387 */ /* 0x0001e80000100a00 */
[----:B0-----:R-:W2:Y:S04]  /*12e820*/  LDL.LU.64 R14, [R1+0x5620] ;  /* 0x00562000010e7983 */ /* 0x001ea80000300a00 */
[----:B------:R-:W3:Y:S04]  /*12e830*/  LDL.LU R13, [R1+0x561c] ;  /* 0x00561c00010d7983 */ /* 0x000ee80000300800 */
[----:B------:R-:W-:Y:S01]  /*12e840*/  STSM.16.M88.4 [R2], R8 ;  /* 0x0000000802007844 */ /* 0x000fe20000000200 */
[----:B------:R-:W-:Y:S06]  /*12e850*/  BAR.SYNC.DEFER_BLOCKING 0x0 ;  /* 0x0000000000007b1d */ /* 0x000fec0000010000 */
[----:B------:R-:W0:Y:S02]  /*12e860*/  LDS.128 R8, [R0] ;  /* 0x0000000000087984 */ /* 0x000e240000000c00 */
[----:B------:R-:W-:Y:S06]  /*12e870*/  BAR.SYNC.DEFER_BLOCKING 0x0 ;  /* 0x0000000000007b1d */ /* 0x000fec0000010000 */
[----:B------:R1:W-:Y:S02]  /*12e880*/  STSM.16.M88.4 [R2], R4 ;  /* 0x0000000402007844 */ /* 0x0003e40000000200 */
[----:B------:R-:W-:Y:S01]  /*12e890*/  BAR.SYNC.DEFER_BLOCKING 0x0 ;  /* 0x0000000000007b1d */ /* 0x000fe20000010000 */
[----:B-1----:R-:W-:-:S02]  /*12e8a0*/  LOP3.LUT R5, R16, 0xffff, RZ, 0xc0, !PT ;  /* 0x0000ffff10057812 */ /* 0x002fc400078ec0ff */
[----:B------:R-:W-:Y:S02]  /*12e8b0*/  LOP3.LUT R7, R18, 0xffff, RZ, 0xc0, !PT ;  /* 0x0000ffff12077812 */ /* 0x000fe400078ec0ff */
[----:B------:R-:W-:Y:S02]  /*12e8c0*/  LOP3.LUT R3, R3, 0xffff, RZ, 0xc0, !PT ;  /* 0x0000ffff03037812 */ /* 0x000fe400078ec0ff */
[----:B------:R-:W-:Y:S02]  /*12e8d0*/  LOP3.LUT R22, R22, 0xffff, RZ, 0xc0, !PT ;  /* 0x0000ffff16167812 */ /* 0x000fe400078ec0ff */
[----:B------:R-:W-:Y:S02]  /*12e8e0*/  LOP3.LUT R4, R17, 0xffff, RZ, 0xc0, !PT ;  /* 0x0000ffff11047812 */ /* 0x000fe400078ec0ff */
[----:B------:R-:W-:Y:S02]  /*12e8f0*/  PRMT R16, R21, 0x4210, R3 ;  /* 0x0000421015107816 */ /* 0x000fe40000000003 */
[----:B------:R-:W-:Y:S01]  /*12e900*/  PRMT R17, R23, 0x4210, R22 ;  /* 0x0000421017117816 */ /* 0x000fe20000000016 */
[----:B0-----:R-:W-:Y:S04]  /*12e910*/  STL.64 [R1+0x320], R8 ;  /* 0x0003200801007387 */ /* 0x001fe80000100a00 */
[----:B------:R-:W-:Y:S04]  /*12e920*/  STL.64 [R1+0x328], R10 ;  /* 0x0003280a01007387 */ /* 0x000fe80000100a00 */
[----:B------:R-:W-:Y:S01]  /*12e930*/  STL [R1+0x2a8], R3 ;  /* 0x0002a80301007387 */ /* 0x000fe20000100800 */
[----:B--2---:R-:W-:-:S02]  /*12e940*/  LOP3.LUT R6, R15, 0xffff, RZ, 0xc0, !PT ;  /* 0x0000ffff0f067812 */ /* 0x004fc400078ec0ff */
[----:B---3--:R-:W-:Y:S02]  /*12e950*/  LOP3.LUT R29, R13, 0xffff, RZ, 0xc0, !PT ;  /* 0x0000ffff0d1d7812 */ /* 0x008fe400078ec0ff */
[----:B------:R-:W-:Y:S02]  /*12e960*/  LOP3.LUT R28, R14, 0xffff, RZ, 0xc0, !PT ;  /* 0x0000ffff0e1c7812 */ /* 0x000fe400078ec0ff */
[----:B------:R-:W-:Y:S02]  /*12e970*/  PRMT R13, R24, 0x4210, R5 ;  /* 0x00004210180d7816 */ /* 0x000fe40000000005 */
[----:B------:R-:W-:Y:S02]  /*12e980*/  PRMT R12, R19, 0x4210, R6 ;  /* 0x00004210130c7816 */ /* 0x000fe40000000006 */
[----:B------:R-:W-:Y:S02]  /*12e990*/  PRMT R18, R25, 0x4210, R29 ;  /* 0x0000421019127816 */ /* 0x000fe4000000001d */
[----:B------:R-:W-:-:S02]  /*12e9a0*/  PRMT R19, R26, 0x4210, R28 ;  /* 0x000042101a137816 */ /* 0x000fc4000000001c */
[----:B------:R-:W-:Y:S02]  /*12e9b0*/  PRMT R15, R27, 0x4210, R7 ;  /* 0x000042101b0f7816 */ /* 0x000fe40000000007 */
[----:B------:R-:W0:Y:S01]  /*12e9c0*/  LDS.128 R24, [R0] ;  /* 0x0000000000187984 */ /* 0x000e220000000c00 */
[----:B------:R-:W-:Y:S06]  /*12e9d0*/  BAR.SYNC.DEFER_BLOCKING 0x0 ;  /* 0x0000000000007b1d */ /* 0x000fec0000010000 */
[----:B------:R-:W-:Y:S02]  /*12e9e0*/  STSM.16.M88.4 [R2], R16 ;  /* 0x0000001002007844 */ /* 0x000fe40000000200 */
[----:B------:R-:W-:Y:S06]  /*12e9f0*/  BAR.SYNC.DEFER_BLOCKING 0x0 ;  /* 0x0000000000007b1d */ /* 0x000fec0000010000 */
[----:B------:R-:W1:Y:S02]  /*12ea00*/  LDS.128 R16, [R0] ;  /* 0x0000000000107984 */ /* 0x000e640000000c00 */
[----:B------:R-:W-:Y:S06]  /*12ea10*/  BAR.SYNC.DEFER_BLOCKING 0x0 ;  /* 0x0000000000007b1d */ /* 0x000fec0000010000 */
[----:B------:R-:W-:Y:S04]  /*12ea20*/  STL [R1+0xc], R6 ;  /* 0x00000c0601007387 */ /* 0x000fe80000100800 */
[----:B------:R-:W-:Y:S04]  /*12ea30*/  STL [R1+0x2a0], R5 ;  /* 0x0002a00501007387 */ /* 0x000fe80000100800 */
[----:B------:R2:W-:Y:S01]  /*12ea40*/  STL [R1+0x2a4], R4 ;  /* 0x0002a40401007387 */ /* 0x0005e20000100800 */
[----:B------:R-:W-:-:S03]  /*12ea50*/  PRMT R14, R20, 0x4210, R4 ;  /* 0x00004210140e7816 */ /* 0x000fc60000000004 */
[----:B--2---:R-:W2:Y:S04]  /*12ea60*/  LDL.LU R4, [R1+0x304] ;  /* 0x0003040001047983 */ /* 0x004ea80000300800 */
[----:B------:R-:W3:Y:S04]  /*12ea70*/  LDL.LU R5, [R1+0x300] ;  /* 0x0003000001057983 */ /* 0x000ee80000300800 */
[----:B------:R-:W4:Y:S04]  /*12ea80*/  LDL.LU R6, [R1+0x2fc] ;  /* 0x0002fc0001067983 */ /* 0x000f280000300800 */
[----:B------:R-:W2:Y:S04]  /*12ea90*/  LDL.LU R8, [R1+0x2f8] ;  /* 0x0002f80001087983 */ /* 0x000ea80000300800 */
[----:B------:R-:W2:Y:S04]  /*12eaa0*/  LDL.LU R9, [R1+0x2f4] ;  /* 0x0002f40001097983 */ /* 0x000ea80000300800 */
[----:B------:R-:W2:Y:S04]  /*12eab0*/  LDL.LU R10, [R1+0x2f0] ;  /* 0x0002f000010a7983 */ /* 0x000ea80000300800 */
[----:B------:R-:W2:Y:S04]  /*12eac0*/  LDL.LU R11, [R1+0x2ec] ;  /* 0x0002ec00010b7983 */ /* 0x000ea80000300800 */
[----:B0-----:R0:W-:Y:S04]  /*12ead0*/  STL.64 [R1+0x3c0], R24 ;  /* 0x0003c01801007387 */ /* 0x0011e80000100a00 */
[----:B------:R-:W-:Y:S04]  /*12eae0*/  STL.64 [R1+0x3c8], R26 ;  /* 0x0003c81a01007387 */ /* 0x000fe80000100a00 */
[----:B------:R1:W-:Y:S01]  /*12eaf0*/  STSM.16.M88.4 [R2], R12 ;  /* 0x0000000c02007844 */ /* 0x0003e20000000200 */
[----:B------:R-:W-:Y:S06]  /*12eb00*/  BAR.SYNC.DEFER_BLOCKING 0x0 ;  /* 0x0000000000007b1d */ /* 0x000fec0000010000 */
[----:B0-----:R-:W2:Y:S04]  /*12eb10*/  LDL.LU R24, [R1+0x5618] ;  /* 0x0056180001187983 */ /* 0x001ea80000300800 */
[----:B-1----:R-:W-:Y:S04]  /*12eb20*/  STL.64 [R1+0x3b0], R16 ;  /* 0x0003b01001007387 */ /* 0x002fe80000100a00 */
[----:B------:R-:W-:Y:S04]  /*12eb30*/  STL.64 [R1+0x3b8], R18 ;  /* 0x0003b81201007387 */ /* 0x000fe80000100a00 */
[----:B------:R-:W2:Y:S04]  /*12eb40*/  LDL.LU R12, [R1+0x29a4] ;  /* 0x0029a400010c7983 */ /* 0x000ea80000300800 */
[----:B------:R-:W2:Y:S04]  /*12eb50*/  LDL.LU R3, [R1+0x29a0] ;  /* 0x0029a00001037983 */ /* 0x000ea80000300800 */
[----:B------:R-:W2:Y:S04]  /*12eb60*/  LDL.LU R13, [R1+0x2980] ;  /* 0x00298000010d7983 */ /* 0x000ea80000300800 */
[----:B------:R-:W2:Y:S04]  /*12eb70*/  LDL.LU R14, [R1+0x297c] ;  /* 0x00297c00010e7983 */ /* 0x000ea80000300800 */
[----:B------:R-:W2:Y:S04]  /*12eb80*/  LDL.LU R15, [R1+0x1738] ;  /* 0x00173800010f7983 */ /* 0x000ea80000300800 */
[----:B--2---:R0:W-:Y:S04]  /*12eb90*/  STL.64 [R1+0x5608], R14 ;  /* 0x0056080e01007387 */ /* 0x0041e80000100a00 */
[----:B0-----:R-:W4:Y:S04]  /*12eba0*/  LDL.LU R14, [R1+0x2a4] ;  /* 0x0002a400010e7983 */ /* 0x001f280000300800 */
[----:B------:R-:W2:Y:S04]  /*12ebb0*/  LDL.LU R15, [R1+0x2a8] ;  /* 0x0002a800010f7983 */ /* 0x000ea80000300800 */
        /* <DEDUP_REMOVED lines=13> */
[----:B------:R-:W-:-:S02]  /*12ec90*/  PRMT R9, R9, 0x5210, R22 ;  /* 0x0000521009097816 */ /* 0x000fc40000000016 */
[----:B------:R-:W-:Y:S01]  /*12eca0*/  PRMT R7, R24, 0x5210, R7 ;  /* 0x0000521018077816 */ /* 0x000fe20000000007 */
[----:B------:R-:W3:Y:S04]  /*12ecb0*/  LDL.LU R22, [R1+0x5614] ;  /* 0x0056140001167983 */ /* 0x000ee80000300800 */
[----:B------:R-:W3:Y:S01]  /*12ecc0*/  LDL.LU R24, [R1+0x5610] ;  /* 0x0056100001187983 */ /* 0x000ee20000300800 */
[----:B------:R-:W-:Y:S02]  /*12ecd0*/  PRMT R10, R10, 0x5210, R29 ;  /* 0x000052100a0a7816 */ /* 0x000fe4000000001d */
[----:B------:R-:W-:Y:S02]  /*12ece0*/  PRMT R11, R11, 0x5210, R28 ;  /* 0x000052100b0b7816 */ /* 0x000fe4000000001c */
[----:B----4-:R-:W-:-:S02]  /*12ecf0*/  PRMT R6, R6, 0x5210, R14 ;  /* 0x0000521006067816 */ /* 0x010fc4000000000e */
[----:B--2---:R-:W-:Y:S02]  /*12ed00*/  PRMT R8, R8, 0x5210, R15 ;  /* 0x0000521008087816 */ /* 0x004fe4000000000f */
[----:B---3--:R-:W-:Y:S02]  /*12ed10*/  PRMT R4, R4, 0x5210, R12 ;  /* 0x0000521004047816 */ /* 0x008fe4000000000c */
[----:B------:R-:W-:Y:S02]  /*12ed20*/  PRMT R5, R5, 0x5210, R13 ;  /* 0x0000521005057816 */ /* 0x000fe4000000000d */
[----:B------:R-:W0:Y:S01]  /*12ed30*/  LDS.128 R12, [R0] ;  /* 0x00000000000c7984 */ /* 0x000e220000000c00 */
[----:B------:R-:W-:Y:S06]  /*12ed40*/  BAR.SYNC.DEFER_BLOCKING 0x0 ;  /* 0x0000000000007b1d */ /* 0x000fec0000010000 */
[----:B0-----:R-:W-:Y:S04]  /*12ed50*/  STL.64 [R1+0x2b0], R12 ;  /* 0x0002b00c01007387 */ /* 0x001fe80000100a00 */
[----:B------:R0:W-:Y:S04]  /*12ed60*/  STL.64 [R1+0x2b8], R14 ;  /* 0x0002b80e01007387 */ /* 0x0001e80000100a00 */
[----:B0-----:R-:W2:Y:S04]  /*12ed70*/  LDL.LU.64 R14, [R1+0x5608] ;  /* 0x00560800010e7983 */ /* 0x001ea80000300a00 */
[----:B------:R-:W3:Y:S04]  /*12ed80*/  LDL.LU.64 R12, [R1+0x5600] ;  /* 0x00560000010c7983 */ /* 0x000ee80000300a00 */
[----:B------:R-:W-:Y:S01]  /*12ed90*/  STSM.16.M88.4 [R2], R8 ;  /* 0x0000000802007844 */ /* 0x000fe20000000200 */
[----:B------:R-:W-:Y:S06]  /*12eda0*/  BAR.SYNC.DEFER_BLOCKING 0x0 ;  /* 0x0000000000007b1d */ /* 0x000fec0000010000 */
[----:B------:R-:W0:Y:S02]  /*12edb0*/  LDS.128 R8, [R0] ;  /* 0x0000000000087984 */ /* 0x000e240000000c00 */
[----:B------:R-:W-:Y:S01]  /*12edc0*/  BAR.SYNC.DEFER_BLOCKING 0x0 ;  /* 0x0000000000007b1d */ /* 0x000fe20000010000 */
[----:B------:R-:W-:-:S05]  /*12edd0*/  LOP3.LUT R3, R3, 0xffff, RZ, 0xc0, !PT ;  /* 0x0000ffff03037812 */ /* 0x000fca00078ec0ff */
[----:B------:R1:W-:Y:S02]  /*12ede0*/  STSM.16.M88.4 [R2], R4 ;  /* 0x0000000402007844 */ /* 0x0003e40000000200 */
[----:B------:R-:W-:Y:S06]  /*12edf0*/  BAR.SYNC.DEFER_BLOCKING 0x0 ;  /* 0x0000000000007b1d */ /* 0x000fec0000010000 */
[----:B0-----:R0:W-:Y:S04]  /*12ee00*/  STL.64 [R1+0x310], R8 ;  /* 0x0003100801007387 */ /* 0x0011e80000100a00 */
[----:B------:R4:W-:Y:S01]  /*12ee10*/  STL.64 [R1+0x318], R10 ;  /* 0x0003180a01007387 */ /* 0x0009e20000100a00 */
[----:B-1----:R-:W-:-:S02]  /*12ee20*/  LOP3.LUT R7, R18, 0xffff, RZ, 0xc0, !PT ;  /* 0x0000ffff12077812 */ /* 0x002fc400078ec0ff */
[----:B------:R-:W-:Y:S02]  /*12ee30*/  LOP3.LUT R5, R17, 0xffff, RZ, 0xc0, !PT ;  /* 0x0000ffff11057812 */ /* 0x000fe400078ec0ff */
[----:B------:R-:W-:Y:S02]  /*12ee40*/  PRMT R17, R25, 0x4210, R3 ;  /* 0x0000421019117816 */ /* 0x000fe40000000003 */
[----:B0-----:R-:W-:Y:S02]  /*12ee50*/  PRMT R9, R24, 0x4210, R7 ;  /* 0x0000421018097816 */ /* 0x001fe40000000007 */
[----:B------:R-:W-:Y:S02]  /*12ee60*/  LOP3.LUT R6, R16, 0xffff, RZ, 0xc0, !PT ;  /* 0x0000ffff10067812 */ /* 0x000fe400078ec0ff */
[----:B--2---:R-:W-:Y:S02]  /*12ee70*/  LOP3.LUT R8, R15, 0xffff, RZ, 0xc0, !PT ;  /* 0x0000ffff0f087812 */ /* 0x004fe400078ec0ff */
[----:B---3--:R-:W-:-:S02]  /*12ee80*/  LOP3.LUT R28, R13, 0xffff, RZ, 0xc0, !PT ;  /* 0x0000ffff0d1c7812 */ /* 0x008fc400078ec0ff */
[----:B----4-:R-:W-:Y:S02]  /*12ee90*/  LOP3.LUT R10, R14, 0xffff, RZ, 0xc0, !PT ;  /* 0x0000ffff0e0a7812 */ /* 0x010fe400078ec0ff */
[----:B------:R-:W-:Y:S02]  /*12eea0*/  PRMT R14, R19, 0x4210, R8 ;  /* 0x00004210130e7816 */ /* 0x000fe40000000008 */
[----:B------:R-:W-:Y:S02]  /*12eeb0*/  PRMT R18, R26, 0x4210, R28 ;  /* 0x000042101a127816 */ /* 0x000fe4000000001c */
[----:B------:R-:W-:Y:S02]  /*12eec0*/  PRMT R19, R27, 0x4210, R10 ;  /* 0x000042101b137816 */ /* 0x000fe4000000000a */
[----:B------:R-:W0:Y:S01]  /*12eed0*/  LDS.128 R24, [R0] ;  /* 0x0000000000187984 */ /* 0x000e220000000c00 */
[----:B------:R-:W-:Y:S02]  /*12eee0*/  LOP3.LUT R4, R12, 0xffff, RZ, 0xc0, !PT ;  /* 0x0000ffff0c047812 */ /* 0x000fe400078ec0ff */
[----:B------:R-:W-:-:S02]  /*12eef0*/  PRMT R12, R21, 0x4210, R5 ;  /* 0x00004210150c7816 */ /* 0x000fc40000000005 */
[----:B------:R-:W-:Y:S01]  /*12ef00*/  PRMT R13, R20, 0x4210, R6 ;  /* 0x00004210140d7816 */ /* 0x000fe20000000006 */
[----:B------:R1:W-:Y:S04]  /*12ef10*/  STL [R1+0x2a8], R4 ;  /* 0x0002a80401007387 */ /* 0x0003e80000100800 */
[----:B------:R-:W-:Y:S04]  /*12ef20*/  STL [R1+0xc], R8 ;  /* 0x00000c0801007387 */ /* 0x000fe80000100800 */
[----:B------:R-:W-:Y:S04]  /*12ef30*/  STL [R1+0x2a0], R6 ;  /* 0x0002a00601007387 */ /* 0x000fe80000100800 */
[----:B------:R2:W-:Y:S01]  /*12ef40*/  STL [R1+0x2a4], R5 ;  /* 0x0002a40501007387 */ /* 0x0005e20000100800 */
[----:B------:R-:W-:Y:S01]  /*12ef50*/  PRMT R16, R23, 0x4210, R4 ;  /* 0x0000421017107816 */ /* 0x000fe20000000004 */
[----:B------:R-:W-:Y:S06]  /*12ef60*/  BAR.SYNC.DEFER_BLOCKING 0x0 ;  /* 0x0000000000007b1d */ /* 0x000fec0000010000 */
[----:B-1----:R-:W3:Y:S04]  /*12ef70*/  LDL.LU R4, [R1+0x36c] ;  /* 0x00036c0001047983 */ /* 0x002ee80000300800 */
[----:B--2---:R-:W2:Y:S04]  /*12ef80*/  LDL.LU R5, [R1+0x368] ;  /* 0x0003680001057983 */ /* 0x004ea80000300800 */
[----:B------:R-:W4:Y:S04]  /*12ef90*/  LDL.LU R6, [R1+0x364] ;  /* 0x0003640001067983 */ /* 0x000f280000300800 */
[----:B------:R-:W2:Y:S04]  /*12efa0*/  LDL.LU R29, [R1+0x35c] ;  /* 0x00035c00011d7983 */ /* 0x000ea80000300800 */
[----:B------:R-:W2:Y:S04]  /*12efb0*/  LDL.LU R11, [R1+0x358] ;  /* 0x00035800010b7983 */ /* 0x000ea80000300800 */
[----:B------:R-:W2:Y:S04]  /*12efc0*/  LDL.LU R8, [R1+0x30c] ;  /* 0x00030c0001087983 */ /* 0x000ea80000300800 */
[----:B0-----:R-:W-:Y:S04]  /*12efd0*/  STL.64 [R1+0x3a0], R24 ;  /* 0x0003a01801007387 */ /* 0x001fe80000100a00 */
[----:B------:R0:W-:Y:S04]  /*12efe0*/  STL.64 [R1+0x3a8], R26 ;  /* 0x0003a81a01007387 */ /* 0x0001e80000100a00 */
[----:B0-----:R-:W2:Y:S04]  /*12eff0*/  LDL.LU.64 R26, [R1+0x55f8] ;  /* 0x0055f800011a7983 */ /* 0x001ea80000300a00 */
[----:B------:R-:W3:Y:S04]  /*12f000*/  LDL.LU R25, [R1+0x55f0] ;  /* 0x0055f00001197983 */ /* 0x000ee80000300800 */
[----:B------:R-:W3:Y:S04]  /*12f010*/  LDL.LU R24, [R1+0x29c0] ;  /* 0x0029c00001187983 */ /* 0x000ee80000300800 */
[----:B------:R-:W-:Y:S01]  /*12f020*/  STSM.16.M88.4 [R2], R16 ;  /* 0x0000001002007844 */ /* 0x000fe20000000200 */
[----:B------:R-:W-:Y:S06]  /*12f030*/  BAR.SYNC.DEFER_BLOCKING 0x0 ;  /* 0x0000000000007b1d */ /* 0x000fec0000010000 */
[----:B------:R-:W0:Y:S02]  /*12f040*/  LDS.128 R16, [R0] ;  /* 0x0000000000107984 */ /* 0x000e240000000c00 */
[----:B------:R-:W-:Y:S06]  /*12f050*/  BAR.SYNC.DEFER_BLOCKING 0x0 ;  /* 0x0000000000007b1d */ /* 0x000fec0000010000 */
[----:B--2---:R1:W-:Y:S04]  /*12f060*/  STL.64 [R1+0x55c8], R26 ;  /* 0x0055c81a01007387 */ /* 0x0043e80000100a00 */
[----:B0-----:R-:W-:Y:S04]  /*12f070*/  STL.64 [R1+0x390], R16 ;  /* 0x0003901001007387 */ /* 0x001fe80000100a00 */
[----:B------:R-:W-:Y:S04]  /*12f080*/  STL.64 [R1+0x398], R18 ;  /* 0x0003981201007387 */ /* 0x000fe80000100a00 */
[----:B-1----:R-:W2:Y:S04]  /*12f090*/  LDL.LU R26, [R1+0x2a8] ;  /* 0x0002a800011a7983 */ /* 0x002ea80000300800 */
[----:B------:R-:W2:Y:S04]  /*12f0a0*/  LDL.LU R27, [R1+0x360] ;  /* 0x00036000011b7983 */ /* 0x000ea80000300800 */
[----:B---3--:R0:W-:Y:S04]  /*12f0b0*/  STL.64 [R1+0x55c0], R24 ;  /* 0x0055c01801007387 */ /* 0x0081e80000100a00 */
[----:B0-----:R-:W3:Y:S04]  /*12f0c0*/  LDL.LU R24, [R1+0x2a0] ;  /* 0x0002a00001187983 */ /* 0x001ee80000300800 */
[----:B------:R-:W3:Y:S04]  /*12f0d0*/  LDL.LU R25, [R1+0x2a4] ;  /* 0x0002a40001197983 */ /* 0x000ee80000300800 */
[----:B--2---:R0:W-:Y:S02]  /*12f0e0*/  STL.64 [R1+0x55e8], R26 ;  /* 0x0055e81a01007387 */ /* 0x0041e40000100a00 */
[----:B0-----:R-:W-:-:S02]  /*12f0f0*/  IMAD.MOV.U32 R27, RZ, RZ, R9 ;  /* 0x000000ffff1b7224 */ /* 0x001fc400078e0009 */
[----:B---3--:R0:W-:Y:S04]  /*12f100*/  STL.64 [R1+0x55e0], R24 ;  /* 0x0055e01801007387 */ /* 0x0081e80000100a00 */
[----:B------:R-:W2:Y:S01]  /*12f110*/  LDL.LU R9, [R1+0x29bc] ;  /* 0x0029bc0001097983 */ /* 0x000ea20000300800 */
[----:B------:R-:W-:Y:S02]  /*12f120*/  IMAD.MOV.U32 R26, RZ, RZ, R12 ;  /* 0x000000ffff1a7224 */ /* 0x000fe400078e000c */
[----:B0-----:R-:W-:Y:S02]  /*12f130*/  IMAD.MOV.U32 R25, RZ, RZ, R13 ;  /* 0x000000ffff197224 */ /* 0x001fe400078e000d */
[----:B------:R-:W-:-:S05]  /*12f140*/  IMAD.MOV.U32 R24, RZ, RZ, R14 ;  /* 0x000000ffff187224 */ /* 0x000fca00078e000e */
[----:B------:R-:W-:Y:S01]  /*12f150*/  STSM.16.M88.4 [R2], R24 ;  /* 0x0000001802007844 */ /* 0x000fe20000000200 */
[----:B------:R-:W-:Y:S06]  /*12f160*/  BAR.SYNC.DEFER_BLOCKING 0x0 ;  /* 0x0000000000007b1d */ /* 0x000fec0000010000 */
[----:B--2---:R0:W-:Y:S04]  /*12f170*/  STL [R1+0x55d0], R9 ;  /* 0x0055d00901007387 */ /* 0x0041e80000100800 */
[----:B0-----:R-:W2:Y:S04]  /*12f180*/  LDL.LU R9, [R1+0xc] ;  /* 0x00000c0001097983 */ /* 0x001ea80000300800 */
        /* <DEDUP_REMOVED lines=11> */
[----:B------:R-:W3:Y:S04]  /*12f240*/  LDL.LU.64 R26, [R1+0x55e8] ;  /* 0x0055e800011a7983 */ /* 0x000ee80000300a00 */
[----:B------:R-:W3:Y:S01]  /*12f250*/  LDL.LU.64 R24, [R1+0x55e0] ;  /* 0x0055e00001187983 */ /* 0x000ee20000300a00 */
[----:B------:R-:W-:-:S02]  /*12f260*/  PRMT R7, R22, 0x5210, R7 ;  /* 0x0000521016077816 */ /* 0x000fc40000000007 */
[----:B--2---:R-:W-:Y:S02]  /*12f270*/  PRMT R4, R4, 0x5210, R9 ;  /* 0x0000521004047816 */ /* 0x004fe40000000009 */
[----:B---3--:R-:W-:Y:S02]  /*12f280*/  PRMT R5, R5, 0x5210, R24 ;  /* 0x0000521005057816 */ /* 0x008fe40000000018 */
[----:B------:R-:W-:Y:S02]  /*12f290*/  PRMT R24, R27, 0x5210, R26 ;  /* 0x000052101b187816 */ /* 0x000fe4000000001a */
[----:B------:R-:W-:Y:S02]  /*12f2a0*/  PRMT R26, R11, 0x5210, R28 ;  /* 0x000052100b1a7816 */ /* 0x000fe4000000001c */
[----:B------:R-:W-:Y:S02]  /*12f2b0*/  PRMT R27, R8, 0x5210, R10 ;  /* 0x00005210081b7816 */ /* 0x000fe4000000000a */
[----:B------:R-:W0:Y:S01]  /*12f2c0*/  LDS.128 R8, [R0] ;  /* 0x0000000000087984 */ /* 0x000e220000000c00 */
[----:B------:R-:W-:Y:S01]  /*12f2d0*/  BAR.SYNC.DEFER_BLOCKING 0x0 ;  /* 0x0000000000007b1d */ /* 0x000fe20000010000 */
[----:B----4-:R-:W-:-:S02]  /*12f2e0*/  PRMT R6, R6, 0x5210, R25 ;  /* 0x0000521006067816 */ /* 0x010fc40000000019 */
[----:B------:R-:W-:-:S03]  /*12f2f0*/  PRMT R25, R29, 0x5210, R3 ;  /* 0x000052101d197816 */ /* 0x000fc60000000003 */
[----:B------:R-:W2:Y:S04]  /*12f300*/  LDL.LU R3, [R1+0x55d8] ;  /* 0x0055d80001037983 */ /* 0x000ea80000300800 */
[----:B------:R-:W3:Y:S04]  /*12f310*/  LDL.LU R22, [R1+0x55d4] ;  /* 0x0055d40001167983 */ /* 0x000ee80000300800 */
[----:B------:R-:W-:Y:S01]  /*12f320*/  STSM.16.M88.4 [R2], R24 ;  /* 0x0000001802007844 */ /* 0x000fe20000000200 */
[----:B------:R-:W-:Y:S06]  /*12f330*/  BAR.SYNC.DEFER_BLOCKING 0x0 ;  /* 0x0000000000007b1d */ /* 0x000fec0000010000 */
[----:B------:R-:W1:Y:S04]  /*12f340*/  LDS.128 R24, [R0] ;  /* 0x0000000000187984 */ /* 0x000e680000000c00 */
[----:B0-----:R0:W-:Y:S04]  /*12f350*/  STL.64 [R1+0x2a0], R8 ;  /* 0x0002a00801007387 */ /* 0x0011e80000100a00 */
[----:B------:R-:W-:Y:S01]  /*12f360*/  STL.64 [R1+0x2a8], R10 ;  /* 0x0002a80a01007387 */ /* 0x000fe20000100a00 */
[----:B------:R-:W-:Y:S06]  /*12f370*/  BAR.SYNC.DEFER_BLOCKING 0x0 ;  /* 0x0000000000007b1d */ /* 0x000fec0000010000 */
[----:B0-----:R-:W4:Y:S04]  /*12f380*/  LDL.LU R9, [R1+0x55d0] ;  /* 0x0055d00001097983 */ /* 0x001f280000300800 */
[----:B-1----:R-:W-:Y:S04]  /*12f390*/  STL.64 [R1+0x300], R24 ;  /* 0x0003001801007387 */ /* 0x002fe80000100a00 */
[----:B------:R0:W-:Y:S04]  /*12f3a0*/  STL.64 [R1+0x308], R26 ;  /* 0x0003081a01007387 */ /* 0x0001e80000100a00 */
[----:B0-----:R-:W2:Y:S04]  /*12f3b0*/  LDL.LU.64 R26, [R1+0x55c8] ;  /* 0x0055c800011a7983 */ /* 0x001ea80000300a00 */
[----:B------:R-:W2:Y:S04]  /*12f3c0*/  LDL.LU.64 R24, [R1+0x55c0] ;  /* 0x0055c00001187983 */ /* 0x000ea80000300a00 */
[----:B------:R0:W-:Y:S01]  /*12f3d0*/  STSM.16.M88.4 [R2], R4 ;  /* 0x0000000402007844 */ /* 0x0001e20000000200 */
[----:B------:R-:W-:Y:S01]  /*12f3e0*/  BAR.SYNC.DEFER_BLOCKING 0x0 ;  /* 0x0000000000007b1d */ /* 0x000fe20000010000 */
[----:B------:R-:W-:-:S02]  /*12f3f0*/  LOP3.LUT R28, R12, 0xffff, RZ, 0xc0, !PT ;  /* 0x0000ffff0c1c7812 */ /* 0x000fc400078ec0ff */
[----:B------:R-:W-:Y:S02]  /*12f400*/  LOP3.LUT R11, R13, 0xffff, RZ, 0xc0, !PT ;  /* 0x0000ffff0d0b7812 */ /* 0x000fe400078ec0ff */
[----:B0-----:R-:W-:Y:S02]  /*12f410*/  LOP3.LUT R4, R14, 0xffff, RZ, 0xc0, !PT ;  /* 0x0000ffff0e047812 */ /* 0x001fe400078ec0ff */
[----:B------:R-:W-:Y:S02]  /*12f420*/  LOP3.LUT R5, R15, 0xffff, RZ, 0xc0, !PT ;  /* 0x0000ffff0f057812 */ /* 0x000fe400078ec0ff */
[----:B------:R-:W0:Y:S01]  /*12f430*/  LDS.128 R12, [R0] ;  /* 0x00000000000c7984 */ /* 0x000e220000000c00 */
[----:B------:R-:W-:Y:S01]  /*12f440*/  BAR.SYNC.DEFER_BLOCKING 0x0 ;  /* 0x0000000000007b1d */ /* 0x000fe20000010000 */
[----:B------:R-:W-:Y:S02]  /*12f450*/  LOP3.LUT R6, R16, 0xffff, RZ, 0xc0, !PT ;  /* 0x0000ffff10067812 */ /* 0x000fe400078ec0ff */
[----:B------:R-:W-:-:S02]  /*12f460*/  PRMT R16, R18, 0x4210, R4 ;  /* 0x0000421012107816 */ /* 0x000fc40000000004 */
[----:B------:R-:W-:Y:S02]  /*12f470*/  PRMT R18, R20, 0x4210, R6 ;  /* 0x0000421014127816 */ /* 0x000fe40000000006 */
[----:B---3--:R-:W-:Y:S02]  /*12f480*/  PRMT R22, R22, 0x4210, R28 ;  /* 0x0000421016167816 */ /* 0x008fe4000000001c */
[----:B----4-:R-:W-:Y:S02]  /*12f490*/  LOP3.LUT R8, R9, 0xffff, RZ, 0xc0, !PT ;  /* 0x0000ffff09087812 */ /* 0x010fe400078ec0ff */
[----:B--2---:R-:W-:-:S04]  /*12f4a0*/  LOP3.LUT R24, R24, 0xffff, RZ, 0xc0, !PT ;  /* 0x0000ffff18187812 */ /* 0x004fc800078ec0ff */
[----:B------:R-:W-:Y:S02]  /*12f4b0*/  PRMT R20, R21, 0x4210, R24 ;  /* 0x0000421015147816 */ /* 0x000fe40000000018 */
[----:B------:R-:W-:Y:S02]  /*12f4c0*/  PRMT R21, R23, 0x4210, R8 ;  /* 0x0000421017157816 */ /* 0x000fe40000000008 */
[----:B------:R-:W-:-:S05]  /*12f4d0*/  PRMT R23, R27, 0x4210, R11 ;  /* 0x000042101b177816 */ /* 0x000fca000000000b */
[----:B------:R-:W-:Y:S01]  /*12f4e0*/  STSM.16.M88.4 [R2], R20 ;  /* 0x0000001402007844 */ /* 0x000fe20000000200 */
[----:B------:R-:W-:Y:S06]  /*12f4f0*/  BAR.SYNC.DEFER_BLOCKING 0x0 ;  /* 0x0000000000007b1d */ /* 0x000fec0000010000 */
[----:B------:R-:W1:Y:S04]  /*12f500*/  LDS.128 R20, [R0] ;  /* 0x0000000000147984 */ /* 0x000e680000000c00 */
[----:B------:R-:W-:Y:S04]  /*12f510*/  STL [R1+0x2f0], R8 ;  /* 0x0002f00801007387 */ /* 0x000fe80000100800 */
[----:B0-----:R0:W-:Y:S04]  /*12f520*/  STL.64 [R1+0x380], R12 ;  /* 0x0003800c01007387 */ /* 0x0011e80000100a00 */
[----:B------:R-:W-:Y:S01]  /*12f530*/  STL.64 [R1+0x388], R14 ;  /* 0x0003880e01007387 */ /* 0x000fe20000100a00 */
[----:B------:R-:W-:Y:S06]  /*12f540*/  BAR.SYNC.DEFER_BLOCKING 0x0 ;  /* 0x0000000000007b1d */ /* 0x000fec0000010000 */
[----:B0-----:R-:W2:Y:S04]  /*12f550*/  LDL.LU.64 R12, [R1+0x55b8] ;  /* 0x0055b800010c7983 */ /* 0x001ea80000300a00 */
[----:B------:R-:W3:Y:S04]  /*12f560*/  LDL.LU R29, [R1+0x3e4] ;  /* 0x0003e400011d7983 */ /* 0x000ee80000300800 */
[----:B------:R-:W4:Y:S04]  /*12f570*/  LDL.LU R10, [R1+0x15dc] ;  /* 0x0015dc00010a7983 */ /* 0x000f280000300800 */
[----:B-1----:R-:W-:Y:S04]  /*12f580*/  STL.64 [R1+0x370], R20 ;  /* 0x0003701401007387 */ /* 0x002fe80000100a00 */
[----:B------:R0:W-:Y:S04]  /*12f590*/  STL.64 [R1+0x378], R22 ;  /* 0x0003781601007387 */ /* 0x0001e80000100a00 */
[----:B0-----:R-:W2:Y:S04]  /*12f5a0*/  LDL.LU R23, [R1+0x55b0] ;  /* 0x0055b00001177983 */ /* 0x001ea80000300800 */
[----:B------:R-:W2:Y:S04]  /*12f5b0*/  LDL.LU.64 R20, [R1+0x55a8] ;  /* 0x0055a80001147983 */ /* 0x000ea80000300a00 */
[----:B------:R-:W2:Y:S04]  /*12f5c0*/  LDL.LU R8, [R1+0x29c8] ;  /* 0x0029c80001087983 */ /* 0x000ea80000300800 */
[----:B------:R-:W2:Y:S01]  /*12f5d0*/  LDL.LU R9, [R1+0x29c4] ;  /* 0x0029c40001097983 */ /* 0x000ea20000300800 */
[----:B------:R-:W-:-:S02]  /*12f5e0*/  LOP3.LUT R7, R17, 0xffff, RZ, 0xc0, !PT ;  /* 0x0000ffff11077812 */ /* 0x000fc400078ec0ff */
[----:B------:R-:W-:Y:S02]  /*12f5f0*/  PRMT R17, R19, 0x4210, R5 ;  /* 0x0000421013117816 */ /* 0x000fe40000000005 */
[----:B------:R-:W-:-:S05]  /*12f600*/  PRMT R19, R26, 0x4210, R7 ;  /* 0x000042101a137816 */ /* 0x000fca0000000007 */
[----:B------:R-:W-:Y:S01]  /*12f610*/  STSM.16.M88.4 [R2], R16 ;  /* 0x0000001002007844 */ /* 0x000fe20000000200 */
[----:B------:R-:W-:Y:S06]  /*12f620*/  BAR.SYNC.DEFER_BLOCKING 0x0 ;  /* 0x0000000000007b1d */ /* 0x000fec0000010000 */
[----:B--2---:R0:W-:Y:S04]  /*12f630*/  STL.64 [R1+0x5588], R8 ;  /* 0x0055880801007387 */ /* 0x0041e80000100a00 */
[----:B0-----:R-:W3:Y:S04]  /*12f640*/  LDL.LU R9, [R1+0x2f0] ;  /* 0x0002f00001097983 */ /* 0x001ee80000300800 */
[----:B------:R-:W2:Y:S04]  /*12f650*/  LDL.LU R14, [R1+0x29b0] ;  /* 0x0029b000010e7983 */ /* 0x000ea80000300800 */
[----:B------:R-:W2:Y:S01]  /*12f660*/  LDL.LU R15, [R1+0x29ac] ;  /* 0x0029ac00010f7983 */ /* 0x000ea20000300800 */
[----:B------:R-:W-:-:S02]  /*12f670*/  PRMT R7, R12, 0x5210, R7 ;  /* 0x000052100c077816 */ /* 0x000fc40000000007 */
[----:B------:R-:W-:Y:S02]  /*12f680*/  PRMT R8, R23, 0x5210, R24 ;  /* 0x0000521017087816 */ /* 0x000fe40000000018 */
[----:B----4-:R-:W-:Y:S02]  /*12f690*/  PRMT R10, R10, 0x5210, R28 ;  /* 0x000052100a0a7816 */ /* 0x010fe4000000001c */
[----:B------:R-:W-:Y:S02]  /*12f6a0*/  PRMT R11, R3, 0x5210, R11 ;  /* 0x00005210030b7816 */ /* 0x000fe4000000000b */
[----:B------:R-:W-:Y:S02]  /*12f6b0*/  PRMT R4, R21, 0x5210, R4 ;  /* 0x0000521015047816 */ /* 0x000fe40000000004 */
[----:B------:R-:W-:Y:S02]  /*12f6c0*/  PRMT R5, R20, 0x5210, R5 ;  /* 0x0000521014057816 */ /* 0x000fe40000000005 */
[----:B------:R-:W-:Y:S01]  /*12f6d0*/  PRMT R6, R25, 0x5210, R6 ;  /* 0x0000521019067816 */ /* 0x000fe20000000006 */
[----:B--2---:R-:W-:Y:S04]  /*12f6e0*/  STL.64 [R1+0x5598], R14 ;  /* 0x0055980e01007387 */ /* 0x004fe80000100a00 */
[----:B------:R-:W-:Y:S04]  /*12f6f0*/  STL [R1+0x5590], R13 ;  /* 0x0055900d01007387 */ /* 0x000fe80000100800 */
[----:B------:R-:W0:Y:S01]  /*12f700*/  LDS.128 R12, [R0] ;  /* 0x00000000000c7984 */ /* 0x000e220000000c00 */
[----:B------:R-:W-:Y:S01]  /*12f710*/  BAR.SYNC.DEFER_BLOCKING 0x0 ;  /* 0x0000000000007b1d */ /* 0x000fe20000010000 */
[----:B---3--:R-:W-:-:S05]  /*12f720*/  PRMT R9, R29, 0x5210, R9 ;  /* 0x000052101d097816 */ /* 0x008fca0000000009 */
[----:B------:R-:W2:Y:S04]  /*12f730*/  LDL.LU R16, [R1+0x1750] ;  /* 0x0017500001107983 */ /* 0x000ea80000300800 */
        /* <DEDUP_REMOVED lines=12> */
[----:B------:R-:W-:Y:S01]  /*12f800*/  STSM.16.M88.4 [R2], R8 ;  /* 0x0000000802007844 */ /* 0x000fe20000000200 */
[----:B------:R-:W-:Y:S06]  /*12f810*/  BAR.SYNC.DEFER_BLOCKING 0x0 ;  /* 0x0000000000007b1d */ /* 0x000fec0000010000 */
[----:B------:R-:W1:Y:S04]  /*12f820*/  LDS.128 R8, [R0] ;  /* 0x0000000000087984 */ /* 0x000e680000000c00 */
[----:B0-----:R-:W-:Y:S04]  /*12f830*/  STL.64 [R1+0x290], R12 ;  /* 0x0002900c01007387 */ /* 0x001fe80000100a00 */
[----:B------:R0:W-:Y:S01]  /*12f840*/  STL.64 [R1+0x298], R14 ;  /* 0x0002980e01007387 */ /* 0x0001e20000100a00 */
[----:B------:R-:W-:Y:S06]  /*12f850*/  BAR.SYNC.DEFER_BLOCKING 0x0 ;  /* 0x0000000000007b1d */ /* 0x000fec0000010000 */
[----:B0-----:R-:W3:Y:S04]  /*12f860*/  LDL.LU.64 R14, [R1+0x5598] ;  /* 0x00559800010e7983 */ /* 0x001ee80000300a00 */
[----:B------:R-:W3:Y:S04]  /*12f870*/  LDL.LU R13, [R1+0x5590] ;  /* 0x00559000010d7983 */ /* 0x000ee80000300800 */
[----:B-1----:R0:W-:Y:S04]  /*12f880*/  STL.64 [R1+0x2f0], R8 ;  /* 0x0002f00801007387 */ /* 0x0021e80000100a00 */
[----:B------:R-:W-:Y:S04]  /*12f890*/  STL.64 [R1+0x2f8], R10 ;  /* 0x0002f80a01007387 */ /* 0x000fe80000100a00 */
[----:B0-----:R-:W3:Y:S04]  /*12f8a0*/  LDL.LU.64 R8, [R1+0x5588] ;  /* 0x0055880001087983 */ /* 0x001ee80000300a00 */
[----:B------:R4:W-:Y:S01]  /*12f8b0*/  STSM.16.M88.4 [R2], R4 ;  /* 0x0000000402007844 */ /* 0x0009e20000000200 */
[----:B------:R-:W-:Y:S06]  /*12f8c0*/  BAR.SYNC.DEFER_BLOCKING 0x0 ;  /* 0x0000000000007b1d */ /* 0x000fec0000010000 */
[----:B------:R-:W3:Y:S01]  /*12f8d0*/  LDL R12, [R1+0x1cb8] ;  /* 0x001cb800010c7983 */ /* 0x000ee20000100800 */
[----:B----4-:R-:W-:-:S02]  /*12f8e0*/  LOP3.LUT R6, R18, 0xffff, RZ, 0xc0, !PT ;  /* 0x0000ffff12067812 */ /* 0x010fc400078ec0ff */
[----:B--2---:R-:W-:Y:S02]  /*12f8f0*/  LOP3.LUT R10, R16, 0xffff, RZ, 0xc0, !PT ;  /* 0x0000ffff100a7812 */ /* 0x004fe400078ec0ff */
[----:B---3--:R-:W-:Y:S02]  /*12f900*/  LOP3.LUT R7, R17, 0xffff, RZ, 0xc0, !PT ;  /* 0x0000ffff11077812 */ /* 0x008fe400078ec0ff */
[----:B------:R-:W-:Y:S02]  /*12f910*/  LOP3.LUT R5, R22, 0xffff, RZ, 0xc0, !PT ;  /* 0x0000ffff16057812 */ /* 0x000fe400078ec0ff */
[----:B------:R-:W2:Y:S01]  /*12f920*/  LDL.LU R22, [R1+0x260] ;  /* 0x0002600001167983 */ /* 0x000ea20000300800 */
[----:B------:R-:W-:Y:S02]  /*12f930*/  LOP3.LUT R4, R15, 0xffff, RZ, 0xc0, !PT ;  /* 0x0000ffff0f047812 */ /* 0x000fe400078ec0ff */
[----:B------:R-:W-:Y:S02]  /*12f940*/  PRMT R15, R19, 0x4210, R6 ;  /* 0x00004210130f7816 */ /* 0x000fe40000000006 */
[----:B------:R-:W-:-:S02]  /*12f950*/  PRMT R19, R25, 0x4210, R4 ;  /* 0x0000421019137816 */ /* 0x000fc40000000004 */
[----:B------:R-:W-:Y:S02]  /*12f960*/  LOP3.LUT R11, R8, 0xffff, RZ, 0xc0, !PT ;  /* 0x0000ffff080b7812 */ /* 0x000fe400078ec0ff */
[----:B------:R-:W-:Y:S02]  /*12f970*/  LOP3.LUT R9, R9, 0xffff, RZ, 0xc0, !PT ;  /* 0x0000ffff09097812 */ /* 0x000fe400078ec0ff */
[----:B------:R-:W-:Y:S02]  /*12f980*/  LOP3.LUT R8, R14, 0xffff, RZ, 0xc0, !PT ;  /* 0x0000ffff0e087812 */ /* 0x000fe400078ec0ff */
[----:B------:R-:W-:Y:S02]  /*12f990*/  PRMT R16, R26, 0x4210, R11 ;  /* 0x000042101a107816 */ /* 0x000fe4000000000b */
[----:B------:R-:W-:Y:S02]  /*12f9a0*/  PRMT R17, R27, 0x4210, R9 ;  /* 0x000042101b117816 */ /* 0x000fe40000000009 */
[----:B------:R-:W-:-:S02]  /*12f9b0*/  PRMT R18, R24, 0x4210, R8 ;  /* 0x0000421018127816 */ /* 0x000fc40000000008 */
[----:B------:R-:W0:Y:S01]  /*12f9c0*/  LDS.128 R24, [R0] ;  /* 0x0000000000187984 */ /* 0x000e220000000c00 */
[----:B------:R-:W-:Y:S06]  /*12f9d0*/  BAR.SYNC.DEFER_BLOCKING 0x0 ;  /* 0x0000000000007b1d */ /* 0x000fec0000010000 */
[----:B0-----:R0:W-:Y:S04]  /*12f9e0*/  STL.64 [R1+0x360], R24 ;  /* 0x0003601801007387 */ /* 0x0011e80000100a00 */
[----:B------:R-:W-:Y:S04]  /*12f9f0*/  STL.64 [R1+0x368], R26 ;  /* 0x0003681a01007387 */ /* 0x000fe80000100a00 */
[----:B0-----:R-:W3:Y:S04]  /*12fa00*/  LDL.LU.64 R24, [R1+0x2108] ;  /* 0x0021080001187983 */ /* 0x001ee80000300a00 */
[----:B------:R-:W-:Y:S01]  /*12fa10*/  STSM.16.M88.4 [R2], R16 ;  /* 0x0000001002007844 */ /* 0x000fe20000000200 */
[----:B------:R-:W-:Y:S06]  /*12fa20*/  BAR.SYNC.DEFER_BLOCKING 0x0 ;  /* 0x0000000000007b1d */ /* 0x000fec0000010000 */
[----:B------:R-:W0:Y:S02]  /*12fa30*/  LDS.128 R16, [R0] ;  /* 0x0000000000107984 */ /* 0x000e240000000c00 */
[----:B------:R-:W-:Y:S01]  /*12fa40*/  BAR.SYNC.DEFER_BLOCKING 0x0 ;  /* 0x0000000000007b1d */ /* 0x000fe20000010000 */
[----:B------:R-:W-:-:S02]  /*12fa50*/  PRMT R21, R21, 0x4210, R10 ;  /* 0x0000421015157816 */ /* 0x000fc4000000000a */
[----:B------:R-:W-:Y:S02]  /*12fa60*/  PRMT R20, R20, 0x4210, R7 ;  /* 0x0000421014147816 */ /* 0x000fe40000000007 */
[----:B------:R-:W-:Y:S01]  /*12fa70*/  PRMT R14, R23, 0x4210, R5 ;  /* 0x00004210170e7816 */ /* 0x000fe20000000005 */
[----:B---3--:R-:W-:Y:S04]  /*12fa80*/  STL.64 [R1+0x5560], R24 ;  /* 0x0055601801007387 */ /* 0x008fe80000100a00 */
[----:B0-----:R-:W-:Y:S04]  /*12fa90*/  STL.64 [R1+0x350], R16 ;  /* 0x0003501001007387 */ /* 0x001fe80000100a00 */
[----:B------:R0:W-:Y:S04]  /*12faa0*/  STL.64 [R1+0x358], R18 ;  /* 0x0003581201007387 */ /* 0x0001e80000100a00 */
[----:B0-----:R-:W3:Y:S04]  /*12fab0*/  LDL.LU.64 R18, [R1+0x5580] ;  /* 0x0055800001127983 */ /* 0x001ee80000300a00 */
[----:B------:R-:W4:Y:S01]  /*12fac0*/  LDL.LU.64 R16, [R1+0x5578] ;  /* 0x0055780001107983 */ /* 0x000f220000300a00 */
[----:B------:R-:W-:-:S02]  /*12fad0*/  IMAD.MOV.U32 R24, RZ, RZ, R21 ;  /* 0x000000ffff187224 */ /* 0x000fc400078e0015 */
[----:B------:R-:W-:Y:S02]  /*12fae0*/  IMAD.MOV.U32 R25, RZ, RZ, R20 ;  /* 0x000000ffff197224 */ /* 0x000fe400078e0014 */
[----:B------:R-:W-:Y:S02]  /*12faf0*/  IMAD.MOV.U32 R26, RZ, RZ, R15 ;  /* 0x000000ffff1a7224 */ /* 0x000fe400078e000f */
[----:B------:R-:W-:Y:S01]  /*12fb00*/  IMAD.MOV.U32 R27, RZ, RZ, R14 ;  /* 0x000000ffff1b7224 */ /* 0x000fe200078e000e */
[----:B------:R-:W2:Y:S04]  /*12fb10*/  LDL R21, [R1+0x202c] ;  /* 0x00202c0001157983 */ /* 0x000ea80000100800 */
[----:B------:R3:W-:Y:S01]  /*12fb20*/  STSM.16.M88.4 [R2], R24 ;  /* 0x0000001802007844 */ /* 0x0007e20000000200 */
[----:B------:R-:W-:Y:S01]  /*12fb30*/  BAR.SYNC.DEFER_BLOCKING 0x0 ;  /* 0x0000000000007b1d */ /* 0x000fe20000010000 */
[----:B---3--:R-:W-:-:S02]  /*12fb40*/  PRMT R24, R19, 0x5210, R11 ;  /* 0x0000521013187816 */ /* 0x008fc4000000000b */
[----:B------:R-:W-:Y:S02]  /*12fb50*/  PRMT R25, R18, 0x5210, R9 ;  /* 0x0000521012197816 */ /* 0x000fe40000000009 */
[----:B----4-:R-:W-:Y:S02]  /*12fb60*/  PRMT R26, R17, 0x5210, R8 ;  /* 0x00005210111a7816 */ /* 0x010fe40000000008 */
[----:B------:R-:W-:Y:S02]  /*12fb70*/  PRMT R27, R16, 0x5210, R4 ;  /* 0x00005210101b7816 */ /* 0x000fe40000000004 */
[----:B------:R-:W0:Y:S01]  /*12fb80*/  LDS.128 R16, [R0] ;  /* 0x0000000000107984 */ /* 0x000e220000000c00 */
[----:B------:R-:W-:Y:S06]  /*12fb90*/  BAR.SYNC.DEFER_BLOCKING 0x0 ;  /* 0x0000000000007b1d */ /* 0x000fec0000010000 */
[----:B0-----:R-:W-:Y:S04]  /*12fba0*/  STL.64 [R1+0x280], R16 ;  /* 0x0002801001007387 */ /* 0x001fe80000100a00 */
[----:B------:R0:W-:Y:S04]  /*12fbb0*/  STL.64 [R1+0x288], R18 ;  /* 0x0002881201007387 */ /* 0x0001e80000100a00 */
[----:B0-----:R-:W3:Y:S04]  /*12fbc0*/  LDL.LU R18, [R1+0x5570] ;  /* 0x0055700001127983 */ /* 0x001ee80000300800 */
[----:B------:R-:W4:Y:S04]  /*12fbd0*/  LDL.LU.64 R16, [R1+0x5568] ;  /* 0x0055680001107983 */ /* 0x000f280000300a00 */
[----:B------:R-:W-:Y:S01]  /*12fbe0*/  STSM.16.M88.4 [R2], R24 ;  /* 0x0000001802007844 */ /* 0x000fe20000000200 */
[----:B------:R-:W-:Y:S06]  /*12fbf0*/  BAR.SYNC.DEFER_BLOCKING 0x0 ;  /* 0x0000000000007b1d */ /* 0x000fec0000010000 */
[----:B------:R-:W2:Y:S04]  /*12fc00*/  LDL.LU.64 R8, [R1+0x2218] ;  /* 0x0022180001087983 */ /* 0x000ea80000300a00 */
[----:B------:R-:W2:Y:S04]  /*12fc10*/  LDL R4, [R1+0x2028] ;  /* 0x0020280001047983 */ /* 0x000ea80000100800 */
[----:B------:R-:W0:Y:S01]  /*12fc20*/  LDS.128 R24, [R0] ;  /* 0x0000000000187984 */ /* 0x000e220000000c00 */
[----:B------:R-:W-:Y:S01]  /*12fc30*/  BAR.SYNC.DEFER_BLOCKING 0x0 ;  /* 0x0000000000007b1d */ /* 0x000fe20000010000 */
[----:B------:R-:W-:-:S05]  /*12fc40*/  PRMT R19, R13, 0x5210, R5 ;  /* 0x000052100d137816 */ /* 0x000fca0000000005 */
[----:B0-----:R0:W-:Y:S04]  /*12fc50*/  STL.64 [R1+0x2e0], R24 ;  /* 0x0002e01801007387 */ /* 0x0011e80000100a00 */
[----:B------:R-:W-:Y:S04]  /*12fc60*/  STL.64 [R1+0x2e8], R26 ;  /* 0x0002e81a01007387 */ /* 0x000fe80000100a00 */
[----:B0-----:R-:W2:Y:S01]  /*12fc70*/  LDL.LU.64 R24, [R1+0x5560] ;  /* 0x0055600001187983 */ /* 0x001ea20000300a00 */
[----:B---3--:R-:W-:Y:S02]  /*12fc80*/  PRMT R18, R18, 0x5210, R6 ;  /* 0x0000521012127816 */ /* 0x008fe40000000006 */
[----:B----4-:R-:W-:-:S02]  /*12fc90*/  PRMT R16, R16, 0x5210, R10 ;  /* 0x0000521010107816 */ /* 0x010fc4000000000a */
[----:B------:R-:W-:Y:S01]  /*12fca0*/  PRMT R17, R17, 0x5210, R7 ;  /* 0x0000521011117816 */ /* 0x000fe20000000007 */
[----:B------:R-:W3:Y:S04]  /*12fcb0*/  LDL.LU.64 R10, [R1+0x2210] ;  /* 0x00221000010a7983 */ /* 0x000ee80000300a00 */
[----:B------:R-:W4:Y:S04]  /*12fcc0*/  LDL R7, [R1+0x2024] ;  /* 0x0020240001077983 */ /* 0x000f280000100800 */
[----:B------:R0:W-:Y:S01]  /*12fcd0*/  STSM.16.M88.4 [R2], R16 ;  /* 0x0000001002007844 */ /* 0x0001e20000000200 */
[----:B------:R-:W-:Y:S06]  /*12fce0*/  BAR.SYNC.DEFER_BLOCKING 0x0 ;  /* 0x0000000000007b1d */ /* 0x000fec0000010000 */
[----:B0-----:R-:W3:Y:S04]  /*12fcf0*/  LDL.LU R2, [R1+0x555c] ;  /* 0x00555c0001027983 */ /* 0x001ee80000300800 */
[----:B------:R-:W3:Y:S04]  /*12fd00*/  LDL.LU R18, [R1+0x5558] ;  /* 0x0055580001127983 */ /* 0x000ee80000300800 */
[----:B------:R-:W3:Y:S01]  /*12fd10*/  LDL.LU.64 R16, [R1+0x5550] ;  /* 0x0055500001107983 */ /* 0x000ee20000300a00 */
[----:B------:R-:W-:-:S02]  /*12fd20*/  ISETP.LT.AND P5, PT, R12, UR5, !P5 ;  /* 0x000000050c007c0c */ /* 0x000fc4000efa1270 */
[----:B--2---:R-:W-:Y:S01]  /*12fd30*/  PRMT R5, R22, 0x7770, RZ ;  /* 0x0000777016057816 */ /* 0x004fe200000000ff */
[----:B------:R-:W2:Y:S01]  /*12fd40*/  LDL R14, [R1+0x2020] ;  /* 0x00202000010e7983 */ /* 0x000ea20000100800 */
[----:B------:R-:W0:Y:S09]  /*12fd50*/  LDCU UR5, c[0x0][0x398] ;  /* 0x00007300ff0577ac */ /* 0x000e320008000800 */
[----:B------:R1:W-:Y:S01]  /*12fd60*/  @P5 STG.E.U8 desc[UR38][R24.64], R5 ;  /* 0x0000000518005986 */ /* 0x0003e2000c101126 */
[----:B------:R-:W-:-:S02]  /*12fd70*/  ISETP.LT.AND P5, PT, R12, UR31, !P0 ;  /* 0x0000001f0c007c0c */ /* 0x000fc4000c7a1270 */
[----:B-1----:R-:W-:Y:S01]  /*12fd80*/  PRMT R5, R22, 0x7771, RZ ;  /* 0x0000777116057816 */ /* 0x002fe200000000ff */
[----:B------:R-:W2:Y:S04]  /*12fd90*/  LDL.LU.64 R24, [R1+0x2200] ;  /* 0x0022000001187983 */ /* 0x000ea80000300a00 */
[----:B------:R-:W2:Y:S04]  /*12fda0*/  LDL.LU R23, [R1+0x250] ;  /* 0x0002500001177983 */ /* 0x000ea80000300800 */
[----:B------:R-:W2:Y:S04]  /*12fdb0*/  LDL R26, [R1+0x201c] ;  /* 0x00201c00011a7983 */ /* 0x000ea80000100800 */
[----:B------:R-:W2:Y:S04]  /*12fdc0*/  LDL R15, [R1+0x2018] ;  /* 0x00201800010f7983 */ /* 0x000ea80000100800 */
[----:B------:R-:W-:Y:S01]  /*12fdd0*/  @P5 STG.E.U8 desc[UR38][R8.64], R5 ;  /* 0x0000000508005986 */ /* 0x000fe2000c101126 */
[----:B------:R-:W-:-:S04]  /*12fde0*/  ISETP.GE.AND P5, PT, R12, UR35, PT ;  /* 0x000000230c007c0c */ /* 0x000fc8000bfa6270 */
[----:B------:R-:W-:Y:S01]  /*12fdf0*/  ISETP.LT.AND P6, PT, R21, UR8, !P5 ;  /* 0x0000000815007c0c */ /* 0x000fe2000efc1270 */
[----:B------:R-:W1:Y:S01]  /*12fe00*/  LDCU UR8, c[0x0][0x39c] ;  /* 0x00007380ff0877ac */ /* 0x000e620008000800 */
[----:B---3--:R-:W-:Y:S02]  /*12fe10*/  LOP3.LUT P0, RZ, R16, 0x100, RZ, 0xc0, !PT ;  /* 0x0000010010ff7812 */ /* 0x008fe4000780c0ff */
[----:B------:R-:W-:-:S11]  /*12fe20*/  LOP3.LUT R2, R2, 0xdfffffff, RZ, 0xc0, !PT ;  /* 0xdfffffff02027812 */ /* 0x000fd600078ec0ff */
[----:B------:R-:W-:Y:S02]  /*12fe30*/  @P0 LOP3.LUT R2, R2, 0x20000000, RZ, 0xfc, !PT ;  /* 0x2000000002020812 */ /* 0x000fe400078efcff */
[----:B------:R-:W-:-:S03]  /*12fe40*/  LOP3.LUT P0, RZ, R16, 0x2, RZ, 0xc0, !PT ;  /* 0x0000000210ff7812 */ /* 0x000fc6000780c0ff */
[----:B------:R3:W-:Y:S04]  /*12fe50*/  STL.64 [R1+0x54b0], R2 ;  /* 0x0054b00201007387 */ /* 0x0007e80000100a00 */
[----:B------:R0:W-:Y:S01]  /*12fe60*/  STL.64 [R1+0x54d0], R16 ;  /* 0x0054d01001007387 */ /* 0x0001e20000100a00 */
[----:B---3--:R-:W-:-:S03]  /*12fe70*/  PRMT R2, R22, 0x7772, RZ ;  /* 0x0000777216027816 */ /* 0x008fc600000000ff */
[----:B0-----:R-:W3:Y:S04]  /*12fe80*/  LDL.LU.64 R16, [R1+0x21f8] ;  /* 0x0021f80001107983 */ /* 0x001ee80000300a00 */
[----:B------:R-:W2:Y:S04]  /*12fe90*/  LDL.LU.64 R28, [R1+0x21f0] ;  /* 0x0021f000011c7983 */ /* 0x000ea80000300a00 */
[----:B------:R-:W2:Y:S04]  /*12fea0*/  LDL.LU.64 R8, [R1+0x2100] ;  /* 0x0021000001087983 */ /* 0x000ea80000300a00 */
[----:B------:R-:W2:Y:S04]  /*12feb0*/  LDL.LU R13, [R1+0x240] ;  /* 0x00024000010d7983 */ /* 0x000ea80000300800 */
[----:B------:R-:W2:Y:S04]  /*12fec0*/  LDL R20, [R1+0x2010] ;  /* 0x0020100001147983 */ /* 0x000ea80000100800 */
[----:B------:R-:W2:Y:S04]  /*12fed0*/  LDL R19, [R1+0x2014] ;  /* 0x0020140001137983 */ /* 0x000ea80000100800 */
[----:B------:R0:W-:Y:S01]  /*12fee0*/  @P6 STG.E.U8 desc[UR38][R10.64], R2 ;  /* 0x000000020a006986 */ /* 0x0001e2000c101126 */
[----:B------:R-:W-:Y:S01]  /*12fef0*/  ISETP.LT.AND P6, PT, R4, UR16, !P5 ;  /* 0x0000001004007c0c */ /* 0x000fe2000efc1270 */
[----:B------:R-:W-:Y:S01]  /*12ff00*/  VIADD R3, R12, 0x1 ;  /* 0x000000010c037836 */ /* 0x000fe20000000000 */
[----:B------:R-:W1:Y:S01]  /*12ff10*/  LDCU UR16, c[0x0][0x39c] ;  /* 0x00007380ff1077ac */ /* 0x000e620008000800 */
[----:B0-----:R-:W2:Y:S04]  /*12ff20*/  LDL.LU.64 R10, [R1+0x21e8] ;  /* 0x0021e800010a7983 */ /* 0x001ea80000300a00 */
[----:B------:R0:W-:Y:S04]  /*12ff30*/  STL [R1+0x5548], R4 ;  /* 0x0055480401007387 */ /* 0x0001e80000100800 */
[----:B0-----:R-:W2:Y:S01]  /*12ff40*/  LDL.LU.64 R4, [R1+0x2208] ;  /* 0x0022080001047983 */ /* 0x001ea20000300a00 */
[----:B------:R-:W-:-:S05]  /*12ff50*/  PRMT R2, R22, 0x7773, RZ ;  /* 0x0000777316027816 */ /* 0x000fca00000000ff */
[----:B--2---:R0:W-:Y:S04]  /*12ff60*/  @P6 STG.E.U8 desc[UR38][R4.64], R2 ;  /* 0x0000000204006986 */ /* 0x0041e8000c101126 */
[----:B0-----:R-:W2:Y:S01]  /*12ff70*/  LDL.LU.64 R4, [R1+0x21e0] ;  /* 0x0021e00001047983 */ /* 0x001ea20000300a00 */
[----:B----4-:R-:W-:Y:S02]  /*12ff80*/  ISETP.LT.AND P6, PT, R7, UR6, !P5 ;  /* 0x0000000607007c0c */ /* 0x010fe4000efc1270 */
[C---:B------:R-:W-:Y:S01]  /*12ff90*/  PRMT R2, R23.reuse, 0x7770, RZ ;  /* 0x0000777017027816 */ /* 0x040fe200000000ff */
[----:B------:R-:W0:Y:S10]  /*12ffa0*/  LDCU UR6, c[0x0][0x39c] ;  /* 0x00007380ff0677ac */ /* 0x000e340008000800 */
[----:B------:R4:W-:Y:S01]  /*12ffb0*/  @P6 STG.E.U8 desc[UR38][R24.64], R2 ;  /* 0x0000000218006986 */ /* 0x0009e2000c101126 */
[----:B------:R-:W-:Y:S01]  /*12ffc0*/  ISETP.LT.AND P6, PT, R14, UR10, !P5 ;  /* 0x0000000a0e007c0c */ /* 0x000fe2000efc1270 */
[----:B------:R-:W0:Y:S01]  /*12ffd0*/  LDCU UR10, c[0x0][0x39c] ;  /* 0x00007380ff0a77ac */ /* 0x000e220008000800 */
[----:B----4-:R-:W-:Y:S01]  /*12ffe0*/  PRMT R2, R23, 0x7771, RZ ;  /* 0x0000777117027816 */ /* 0x010fe200000000ff */
[----:B------:R-:W4:Y:S04]  /*12fff0*/  LDL.LU.64 R24, [R1+0x21d8] ;  /* 0x0021d80001187983 */ /* 0x000f280000300a00 */
[----:B------:R-:W4:Y:S06]  /*130000*/  LDL.LU R22, [R1+0x230] ;  /* 0x0002300001167983 */ /* 0x000f2c0000300800 */
[----:B---3--:R3:W-:Y:S01]  /*130010*/  @P6 STG.E.U8 desc[UR38][R16.64], R2 ;  /* 0x0000000210006986 */ /* 0x0087e2000c101126 */
[----:B------:R-:W-:-:S02]  /*130020*/  ISETP.LT.AND P6, PT, R26, UR28, !P5 ;  /* 0x0000001c1a007c0c */ /* 0x000fc4000efc1270 */
[----:B------:R-:W-:Y:S02]  /*130030*/  ISETP.LT.AND P5, PT, R15, UR24, !P5 ;  /* 0x000000180f007c0c */ /* 0x000fe4000efa1270 */
[----:B---3--:R-:W-:-:S09]  /*130040*/  PRMT R2, R23, 0x7772, RZ ;  /* 0x0000777217027816 */ /* 0x008fd200000000ff */
[----:B------:R3:W-:Y:S02]  /*130050*/  @P6 STG.E.U8 desc[UR38][R28.64], R2 ;  /* 0x000000021c006986 */ /* 0x0007e4000c101126 */
[----:B---3--:R-:W-:Y:S02]  /*130060*/  PRMT R2, R23, 0x7773, RZ ;  /* 0x0000777317027816 */ /* 0x008fe400000000ff */
[----:B------:R-:W3:Y:S04]  /*130070*/  LDL.LU.64 R28, [R1+0x21c8] ;  /* 0x0021c800011c7983 */ /* 0x000ee80000300a00 */
[----:B------:R-:W3:Y:S04]  /*130080*/  LDL.LU.64 R16, [R1+0x21c0] ;  /* 0x0021c00001107983 */ /* 0x000ee80000300a00 */
[----:B------:R0:W-:Y:S01]  /*130090*/  @P5 STG.E.U8 desc[UR38][R8.64], R2 ;  /* 0x0000000208005986 */ /* 0x0001e2000c101126 */
[----:B------:R-:W-:-:S04]  /*1300a0*/  ISETP.GE.AND P5, PT, R3, UR33, PT ;  /* 0x0000002103007c0c */ /* 0x000fc8000bfa6270 */
[----:B------:R-:W-:Y:S02]  /*1300b0*/  ISETP.LT.AND P6, PT, R20, UR14, !P5 ;  /* 0x0000000e14007c0c */ /* 0x000fe4000efc1270 */
[----:B0-----:R-:W-:Y:S01]  /*1300c0*/  PRMT R2, R13, 0x7770, RZ ;  /* 0x000077700d027816 */ /* 0x001fe200000000ff */
[----:B------:R-:W3:Y:S01]  /*1300d0*/  LDL.LU.64 R8, [R1+0x21b8] ;  /* 0x0021b80001087983 */ /* 0x000ee20000300a00 */
[----:B------:R-:W-:Y:S01]  /*1300e0*/  VIADD R3, R12, 0x2 ;  /* 0x000000020c037836 */ /* 0x000fe20000000000 */
[----:B------:R-:W0:Y:S08]  /*1300f0*/  LDCU UR14, c[0x0][0x39c] ;  /* 0x00007380ff0e77ac */ /* 0x000e300008000800 */
[----:B------:R1:W-:Y:S01]  /*130100*/  @P6 STG.E.U8 desc[UR38][R10.64], R2 ;  /* 0x000000020a006986 */ /* 0x0003e2000c101126 */
[----:B------:R-:W-:Y:S01]  /*130110*/  ISETP.LT.AND P6, PT, R19, UR18, !P5 ;  /* 0x0000001213007c0c */ /* 0x000fe2000efc1270 */
[----:B------:R-:W0:Y:S01]  /*130120*/  LDCU UR18, c[0x0][0x39c] ;  /* 0x00007380ff1277ac */ /* 0x000e220008000800 */
[----:B-1----:R-:W-:Y:S01]  /*130130*/  PRMT R2, R13, 0x7771, RZ ;  /* 0x000077710d027816 */ /* 0x002fe200000000ff */
[----:B------:R-:W3:Y:S04]  /*130140*/  LDL.LU.64 R10, [R1+0x20f0] ;  /* 0x0020f000010a7983 */ /* 0x000ee80000300a00 */
[----:B------:R-:W3:Y:S06]  /*130150*/  LDL.LU R23, [R1+0x264] ;  /* 0x0002640001177983 */ /* 0x000eec0000300800 */
[----:B--2---:R1:W-:Y:S04]  /*130160*/  @P6 STG.E.U8 desc[UR38][R4.64], R2 ;  /* 0x0000000204006986 */ /* 0x0043e8000c101126 */
[----:B-1----:R-:W2:Y:S01]  /*130170*/  LDL.LU R4, [R1+0x5548] ;  /* 0x0055480001047983 */ /* 0x002ea20000300800 */
[----:B------:R-:W-:-:S02]  /*130180*/  ISETP.LT.AND P6, PT, R21, UR20, !P5 ;  /* 0x0000001415007c0c */ /* 0x000fc4000efc1270 */
[----:B------:R-:W-:Y:S01]  /*130190*/  PRMT R2, R13, 0x7772, RZ ;  /* 0x000077720d027816 */ /* 0x000fe200000000ff */
[----:B------:R-:W1:Y:S10]  /*1301a0*/  LDCU UR20, c[0x0][0x39c] ;  /* 0x00007380ff1477ac */ /* 0x000e740008000800 */
[----:B----4-:R4:W-:Y:S04]  /*1301b0*/  @P6 STG.E.U8 desc[UR38][R24.64], R2 ;  /* 0x0000000218006986 */ /* 0x0109e8000c101126 */
[----:B----4-:R-:W4:Y:S01]  /*1301c0*/  LDL.LU.64 R24, [R1+0x21b0] ;  /* 0x0021b00001187983 */ /* 0x010f220000300a00 */
[----:B--2---:R-:W-:-:S03]  /*1301d0*/  ISETP.LT.AND P6, PT, R4, UR22, !P5 ;  /* 0x0000001604007c0c */ /* 0x004fc6000efc1270 */
[----:B------:R2:W-:Y:S04]  /*1301e0*/  STL [R1+0x5544], R4 ;  /* 0x0055440401007387 */ /* 0x0005e80000100800 */
[----:B--2---:R-:W2:Y:S01]  /*1301f0*/  LDL.LU.64 R4, [R1+0x21d0] ;  /* 0x0021d00001047983 */ /* 0x004ea20000300a00 */
[----:B------:R-:W-:-:S05]  /*130200*/  PRMT R2, R13, 0x7773, RZ ;  /* 0x000077730d027816 */ /* 0x000fca00000000ff */
[----:B--2---:R2:W-:Y:S04]  /*130210*/  @P6 STG.E.U8 desc[UR38][R4.64], R2 ;  /* 0x0000000204006986 */ /* 0x0045e8000c101126 */
[----:B--2---:R-:W2:Y:S01]  /*130220*/  LDL.LU.64 R4, [R1+0x21a8] ;  /* 0x0021a80001047983 */ /* 0x004ea20000300a00 */
[----:B------:R-:W-:Y:S02]  /*130230*/  ISETP.LT.AND P6, PT, R7, UR26, !P5 ;  /* 0x0000001a07007c0c */ /* 0x000fe4000efc1270 */
[----:B------:R-:W-:-:S11]  /*130240*/  PRMT R2, R22, 0x7770, RZ ;  /* 0x0000777016027816 */ /* 0x000fd600000000ff */
[----:B---3--:R3:W-:Y:S01]  /*130250*/  @P6 STG.E.U8 desc[UR38][R28.64], R2 ;  /* 0x000000021c006986 */ /* 0x0087e2000c101126 */
[----:B------:R-:W-:Y:S01]  /*130260*/  ISETP.LT.AND P6, PT, R14, UR30, !P5 ;  /* 0x0000001e0e007c0c */ /* 0x000fe2000efc1270 */
[----:B------:R-:W0:Y:S01]  /*130270*/  LDCU.64 UR30, c[0x0][0x398] ;  /* 0x00007300ff1e77ac */ /* 0x000e220008000a00 */
[----:B---3--:R-:W-:Y:S01]  /*130280*/  PRMT R2, R22, 0x7771, RZ ;  /* 0x0000777116027816 */ /* 0x008fe200000000ff */
[----:B------:R-:W3:Y:S04]  /*130290*/  LDL.LU.64 R28, [R1+0x21a0] ;  /* 0x0021a000011c7983 */ /* 0x000ee80000300a00 */
[----:B------:R-:W3:Y:S06]  /*1302a0*/  LDL.LU R13, [R1+0x254] ;  /* 0x00025400010d7983 */ /* 0x000eec0000300800 */
[----:B------:R0:W-:Y:S01]  /*1302b0*/  @P6 STG.E.U8 desc[UR38][R16.64], R2 ;  /* 0x0000000210006986 */ /* 0x0001e2000c101126 */
[----:B------:R-:W-:Y:S01]  /*1302c0*/  ISETP.LT.AND P6, PT, R26, UR5, !P5 ;  /* 0x000000051a007c0c */ /* 0x000fe2000efc1270 */
[----:B------:R-:W1:Y:S01]  /*1302d0*/  LDCU UR5, c[0x0][0x398] ;  /* 0x00007300ff0577ac */ /* 0x000e620008000800 */
[----:B0-----:R-:W-:-:S02]  /*1302e0*/  PRMT R2, R22, 0x7772, RZ ;  /* 0x0000777216027816 */ /* 0x001fc400000000ff */
[----:B-1----:R-:W-:Y:S01]  /*1302f0*/  ISETP.LT.AND P5, PT, R15, UR5, !P5 ;  /* 0x000000050f007c0c */ /* 0x002fe2000efa1270 */
[----:B------:R-:W0:Y:S08]  /*130300*/  LDCU UR5, c[0x0][0x398] ;  /* 0x00007300ff0577ac */ /* 0x000e300008000800 */
[----:B------:R1:W-:Y:S02]  /*130310*/  @P6 STG.E.U8 desc[UR38][R8.64], R2 ;  /* 0x0000000208006986 */ /* 0x0003e4000c101126 */
[----:B-1----:R-:W-:-:S02]  /*130320*/  PRMT R2, R22, 0x7773, RZ ;  /* 0x0000777316027816 */ /* 0x002fc400000000ff */
[----:B------:R-:W3:Y:S04]  /*130330*/  LDL.LU.64 R8, [R1+0x2190] ;  /* 0x0021900001087983 */ /* 0x000ee80000300a00 */
[----:B------:R-:W3:Y:S04]  /*130340*/  LDL.LU.64 R16, [R1+0x2188] ;  /* 0x0021880001107983 */ /* 0x000ee80000300a00 */
[----:B------:R1:W-:Y:S01]  /*130350*/  @P5 STG.E.U8 desc[UR38][R10.64], R2 ;  /* 0x000000020a005986 */ /* 0x0003e2000c101126 */
[----:B------:R-:W-:-:S04]  /*130360*/  ISETP.GE.AND P5, PT, R3, UR31, PT ;  /* 0x0000001f03007c0c */ /* 0x000fc8000bfa6270 */
[----:B0-----:R-:W-:Y:S01]  /*130370*/  ISETP.LT.AND P6, PT, R20, UR5, !P5 ;  /* 0x0000000514007c0c */ /* 0x001fe2000efc1270 */
[----:B------:R-:W0:Y:S01]  /*130380*/  LDCU UR5, c[0x0][0x398] ;  /* 0x00007300ff0577ac */ /* 0x000e220008000800 */
[----:B-1----:R-:W-:Y:S01]  /*130390*/  PRMT R2, R23, 0x7770, RZ ;  /* 0x0000777017027816 */ /* 0x002fe200000000ff */
[----:B------:R-:W3:Y:S10]  /*1303a0*/  LDL.LU.64 R10, [R1+0x2180] ;  /* 0x00218000010a7983 */ /* 0x000ef40000300a00 */
[----:B----4-:R1:W-:Y:S01]  /*1303b0*/  @P6 STG.E.U8 desc[UR38][R24.64], R2 ;  /* 0x0000000218006986 */ /* 0x0103e2000c101126 */
[----:B0-----:R-:W-:Y:S01]  /*1303c0*/  ISETP.LT.AND P6, PT, R19, UR5, !P5 ;  /* 0x0000000513007c0c */ /* 0x001fe2000efc1270 */
[----:B------:R-:W0:Y:S01]  /*1303d0*/  LDCU UR5, c[0x0][0x398] ;  /* 0x00007300ff0577ac */ /* 0x000e220008000800 */
[----:B-1----:R-:W-:Y:S01]  /*1303e0*/  PRMT R2, R23, 0x7771, RZ ;  /* 0x0000777117027816 */ /* 0x002fe200000000ff */
[----:B------:R-:W4:Y:S04]  /*1303f0*/  LDL.LU.64 R24, [R1+0x2098] ;  /* 0x0020980001187983 */ /* 0x000f280000300a00 */
[----:B------:R-:W4:Y:S06]  /*130400*/  LDL.LU R22, [R1+0x244] ;  /* 0x0002440001167983 */ /* 0x000f2c0000300800 */
[----:B--2---:R1:W-:Y:S04]  /*130410*/  @P6 STG.E.U8 desc[UR38][R4.64], R2 ;  /* 0x0000000204006986 */ /* 0x0043e8000c101126 */
[----:B-1----:R-:W2:Y:S01]  /*130420*/  LDL.LU R4, [R1+0x5544] ;  /* 0x0055440001047983 */ /* 0x002ea20000300800 */
[----:B0-----:R-:W-:-:S02]  /*130430*/  ISETP.LT.AND P6, PT, R21, UR5, !P5 ;  /* 0x0000000515007c0c */ /* 0x001fc4000efc1270 */
[----:B------:R-:W-:Y:S01]  /*130440*/  PRMT R2, R23, 0x7772, RZ ;  /* 0x0000777217027816 */ /* 0x000fe200000000ff */
[----:B------:R-:W0:Y:S10]  /*130450*/  LDCU UR5, c[0x0][0x398] ;  /* 0x00007300ff0577ac */ /* 0x000e340008000800 */
[----:B---3--:R1:W-:Y:S04]  /*130460*/  @P6 STG.E.U8 desc[UR38][R28.64], R2 ;  /* 0x000000021c006986 */ /* 0x0083e8000c101126 */
[----:B-1----:R-:W3:Y:S01]  /*130470*/  LDL.LU.64 R28, [R1+0x2178] ;  /* 0x00217800011c7983 */ /* 0x002ee20000300a00 */
[----:B--2---:R-:W-:-:S03]  /*130480*/  ISETP.LT.AND P6, PT, R4, UR34, !P5 ;  /* 0x0000002204007c0c */ /* 0x004fc6000efc1270 */
[----:B------:R1:W-:Y:S01]  /*130490*/  STL [R1+0x5540], R4 ;  /* 0x0055400401007387 */ /* 0x0003e20000100800 */
[----:B------:R-:W-:Y:S01]  /*1304a0*/  PRMT R2, R23, 0x7773, RZ ;  /* 0x0000777317027816 */ /* 0x000fe200000000ff */
[----:B------:R-:W2:Y:S02]  /*1304b0*/  LDCU.64 UR34, c[0x0][0x398] ;  /* 0x00007300ff2277ac */ /* 0x000ea40008000a00 */
[----:B-1----:R-:W2:Y:S01]  /*1304c0*/  LDL.LU.64 R4, [R1+0x2198] ;  /* 0x0021980001047983 */ /* 0x002ea20000300a00 */
[----:B------:R-:W-:-:S05]  /*1304d0*/  VIADD R3, R12, 0x3 ;  /* 0x000000030c037836 */ /* 0x000fca0000000000 */
[----:B--2---:R1:W-:Y:S04]  /*1304e0*/  @P6 STG.E.U8 desc[UR38][R4.64], R2 ;  /* 0x0000000204006986 */ /* 0x0043e8000c101126 */
[----:B-1----:R-:W2:Y:S01]  /*1304f0*/  LDL.LU.64 R4, [R1+0x2170] ;  /* 0x0021700001047983 */ /* 0x002ea20000300a00 */
[----:B0-----:R-:W-:Y:S01]  /*130500*/  ISETP.LT.AND P6, PT, R7, UR5, !P5 ;  /* 0x0000000507007c0c */ /* 0x001fe2000efc1270 */
[----:B------:R-:W0:Y:S01]  /*130510*/  LDCU UR5, c[0x0][0x398] ;  /* 0x00007300ff0577ac */ /* 0x000e220008000800 */
[----:B------:R-:W-:-:S11]  /*130520*/  PRMT R2, R13, 0x7770, RZ ;  /* 0x000077700d027816 */ /* 0x000fd600000000ff */
[----:B------:R1:W-:Y:S01]  /*130530*/  @P6 STG.E.U8 desc[UR38][R8.64], R2 ;  /* 0x0000000208006986 */ /* 0x0003e2000c101126 */
[----:B0-----:R-:W-:Y:S01]  /*130540*/  ISETP.LT.AND P6, PT, R14, UR5, !P5 ;  /* 0x000000050e007c0c */ /* 0x001fe2000efc1270 */
[----:B------:R-:W0:Y:S01]  /*130550*/  LDCU UR5, c[0x0][0x398] ;  /* 0x00007300ff0577ac */ /* 0x000e220008000800 */
[C---:B-1----:R-:W-:Y:S01]  /*130560*/  PRMT R2, R13.reuse, 0x7771, RZ ;  /* 0x000077710d027816 */ /* 0x042fe200000000ff */
[----:B------:R-:W2:Y:S04]  /*130570*/  LDL.LU.64 R8, [R1+0x2168] ;  /* 0x0021680001087983 */ /* 0x000ea80000300a00 */
[----:B------:R-:W2:Y:S06]  /*130580*/  LDL.LU R23, [R1+0x234] ;  /* 0x0002340001177983 */ /* 0x000eac0000300800 */
[----:B------:R1:W-:Y:S01]  /*130590*/  @P6 STG.E.U8 desc[UR38][R16.64], R2 ;  /* 0x0000000210006986 */ /* 0x0003e2000c101126 */
[----:B0-----:R-:W-:Y:S01]  /*1305a0*/  ISETP.LT.AND P6, PT, R26, UR5, !P5 ;  /* 0x000000051a007c0c */ /* 0x001fe2000efc1270 */
[----:B------:R-:W0:Y:S01]  /*1305b0*/  LDCU UR5, c[0x0][0x398] ;  /* 0x00007300ff0577ac */ /* 0x000e220008000800 */
[----:B-1----:R-:W-:-:S02]  /*1305c0*/  PRMT R2, R13, 0x7772, RZ ;  /* 0x000077720d027816 */ /* 0x002fc400000000ff */
[----:B0-----:R-:W-:Y:S01]  /*1305d0*/  ISETP.LT.AND P5, PT, R15, UR5, !P5 ;  /* 0x000000050f007c0c */ /* 0x001fe2000efa1270 */
[----:B------:R-:W0:Y:S08]  /*1305e0*/  LDCU UR5, c[0x0][0x398] ;  /* 0x00007300ff0577ac */ /* 0x000e300008000800 */
[----:B------:R1:W-:Y:S02]  /*1305f0*/  @P6 STG.E.U8 desc[UR38][R10.64], R2 ;  /* 0x000000020a006986 */ /* 0x0003e4000c101126 */
[----:B-1----:R-:W-:-:S02]  /*130600*/  PRMT R2, R13, 0x7773, RZ ;  /* 0x000077730d027816 */ /* 0x002fc400000000ff */
[----:B------:R-:W2:Y:S04]  /*130610*/  LDL.LU.64 R10, [R1+0x2158] ;  /* 0x00215800010a7983 */ /* 0x000ea80000300a00 */
[----:B------:R-:W2:Y:S04]  /*130620*/  LDL.LU.64 R16, [R1+0x2150] ;  /* 0x0021500001107983 */ /* 0x000ea80000300a00 */
[----:B----4-:R1:W-:Y:S01]  /*130630*/  @P5 STG.E.U8 desc[UR38][R24.64], R2 ;  /* 0x0000000218005986 */ /* 0x0103e2000c101126 */
[----:B------:R-:W-:-:S04]  /*130640*/  ISETP.GE.AND P5, PT, R3, UR35, PT ;  /* 0x0000002303007c0c */ /* 0x000fc8000bfa6270 */
[----:B0-----:R-:W-:Y:S01]  /*130650*/  ISETP.LT.AND P6, PT, R20, UR5, !P5 ;  /* 0x0000000514007c0c */ /* 0x001fe2000efc1270 */
[----:B------:R-:W0:Y:S01]  /*130660*/  LDCU UR5, c[0x0][0x398] ;  /* 0x00007300ff0577ac */ /* 0x000e220008000800 */
[C---:B-1----:R-:W-:Y:S01]  /*130670*/  PRMT R2, R22.reuse, 0x7770, RZ ;  /* 0x0000777016027816 */ /* 0x042fe200000000ff */
[----:B------:R-:W4:Y:S10]  /*130680*/  LDL.LU.64 R24, [R1+0x2148] ;  /* 0x0021480001187983 */ /* 0x000f340000300a00 */
[----:B---3--:R1:W-:Y:S01]  /*130690*/  @P6 STG.E.U8 desc[UR38][R28.64], R2 ;  /* 0x000000021c006986 */ /* 0x0083e2000c101126 */
[----:B0-----:R-:W-:Y:S01]  /*1306a0*/  ISETP.LT.AND P6, PT, R19, UR5, !P5 ;  /* 0x0000000513007c0c */ /* 0x001fe2000efc1270 */
[----:B------:R-:W0:Y:S01]  /*1306b0*/  LDCU UR5, c[0x0][0x398] ;  /* 0x00007300ff0577ac */ /* 0x000e220008000800 */
[----:B-1----:R-:W-:Y:S01]  /*1306c0*/  PRMT R2, R22, 0x7771, RZ ;  /* 0x0000777116027816 */ /* 0x002fe200000000ff */
[----:B------:R-:W3:Y:S04]  /*1306d0*/  LDL.LU.64 R28, [R1+0x2070] ;  /* 0x00207000011c7983 */ /* 0x000ee80000300a00 */
[----:B------:R-:W3:Y:S06]  /*1306e0*/  LDL.LU R13, [R1+0x268] ;  /* 0x00026800010d7983 */ /* 0x000eec0000300800 */
[----:B--2---:R1:W-:Y:S04]  /*1306f0*/  @P6 STG.E.U8 desc[UR38][R4.64], R2 ;  /* 0x0000000204006986 */ /* 0x0043e8000c101126 */
[----:B-1----:R-:W2:Y:S01]  /*130700*/  LDL.LU R4, [R1+0x5540] ;  /* 0x0055400001047983 */ /* 0x002ea20000300800 */
[----:B0-----:R-:W-:-:S02]  /*130710*/  ISETP.LT.AND P6, PT, R21, UR5, !P5 ;  /* 0x0000000515007c0c */ /* 0x001fc4000efc1270 */
[----:B------:R-:W-:Y:S01]  /*130720*/  PRMT R2, R22, 0x7772, RZ ;  /* 0x0000777216027816 */ /* 0x000fe200000000ff */
[----:B------:R-:W0:Y:S10]  /*130730*/  LDCU UR5, c[0x0][0x398] ;  /* 0x00007300ff0577ac */ /* 0x000e340008000800 */
[----:B------:R1:W-:Y:S04]  /*130740*/  @P6 STG.E.U8 desc[UR38][R8.64], R2 ;  /* 0x0000000208006986 */ /* 0x0003e8000c101126 */
        /* <DEDUP_REMOVED lines=24> */
[----:B----4-:R1:W-:Y:S02]  /*1308d0*/  @P6 STG.E.U8 desc[UR38][R24.64], R2 ;  /* 0x0000000218006986 */ /* 0x0103e4000c101126 */
[----:B-1----:R-:W-:-:S02]  /*1308e0*/  PRMT R2, R23, 0x7773, RZ ;  /* 0x0000777317027816 */ /* 0x002fc400000000ff */
[----:B------:R-:W4:Y:S04]  /*1308f0*/  LDL.LU.64 R24, [R1+0x2120] ;  /* 0x0021200001187983 */ /* 0x000f280000300a00 */
[----:B------:R-:W4:Y:S04]  /*130900*/  LDL.LU.64 R16, [R1+0x20e0] ;  /* 0x0020e00001107983 */ /* 0x000f280000300a00 */
[----:B---3--:R1:W-:Y:S01]  /*130910*/  @P5 STG.E.U8 desc[UR38][R28.64], R2 ;  /* 0x000000021c005986 */ /* 0x0083e2000c101126 */
[----:B------:R-:W-:-:S04]  /*130920*/  ISETP.GE.AND P5, PT, R3, UR33, PT ;  /* 0x0000002103007c0c */ /* 0x000fc8000bfa6270 */
[----:B0-----:R-:W-:Y:S01]  /*130930*/  ISETP.LT.AND P6, PT, R20, UR5, !P5 ;  /* 0x0000000514007c0c */ /* 0x001fe2000efc1270 */
[----:B------:R-:W0:Y:S01]  /*130940*/  LDCU UR5, c[0x0][0x398] ;  /* 0x00007300ff0577ac */ /* 0x000e220008000800 */
[----:B-1----:R-:W-:Y:S01]  /*130950*/  PRMT R2, R13, 0x7770, RZ ;  /* 0x000077700d027816 */ /* 0x002fe200000000ff */
[----:B------:R-:W3:Y:S10]  /*130960*/  LDL.LU.64 R28, [R1+0x20d0] ;  /* 0x0020d000011c7983 */ /* 0x000ef40000300a00 */
[----:B------:R1:W-:Y:S01]  /*130970*/  @P6 STG.E.U8 desc[UR38][R8.64], R2 ;  /* 0x0000000208006986 */ /* 0x0003e2000c101126 */
        /* <DEDUP_REMOVED lines=23> */
[----:B----4-:R1:W-:Y:S01]  /*130af0*/  @P6 STG.E.U8 desc[UR38][R24.64], R2 ;  /* 0x0000000218006986 */ /* 0x0103e2000c101126 */
[----:B0-----:R-:W-:Y:S01]  /*130b00*/  ISETP.LT.AND P6, PT, R14, UR5, !P5 ;  /* 0x000000050e007c0c */ /* 0x001fe2000efc1270 */
[----:B------:R-:W0:Y:S01]  /*130b10*/  LDCU UR5, c[0x0][0x398] ;  /* 0x00007300ff0577ac */ /* 0x000e220008000800 */
[----:B-1----:R-:W-:Y:S01]  /*130b20*/  PRMT R2, R22, 0x7771, RZ ;  /* 0x0000777116027816 */ /* 0x002fe200000000ff */
[----:B------:R-:W4:Y:S04]  /*130b30*/  LDL.LU.64 R24, [R1+0x20b8] ;  /* 0x0020b80001187983 */ /* 0x000f280000300a00 */
[----:B------:R-:W4:Y:S06]  /*130b40*/  LDL.LU R13, [R1+0x238] ;  /* 0x00023800010d7983 */ /* 0x000f2c0000300800 */
[----:B------:R1:W-:Y:S01]  /*130b50*/  @P6 STG.E.U8 desc[UR38][R16.64], R2 ;  /* 0x0000000210006986 */ /* 0x0003e2000c101126 */
[----:B0-----:R-:W-:Y:S01]  /*130b60*/  ISETP.LT.AND P6, PT, R26, UR5, !P5 ;  /* 0x000000051a007c0c */ /* 0x001fe2000efc1270 */
[----:B------:R-:W0:Y:S01]  /*130b70*/  LDCU UR5, c[0x0][0x398] ;  /* 0x00007300ff0577ac */ /* 0x000e220008000800 */
[----:B-1----:R-:W-:-:S02]  /*130b80*/  PRMT R2, R22, 0x7772, RZ ;  /* 0x0000777216027816 */ /* 0x002fc400000000ff */
[----:B0-----:R-:W-:Y:S01]  /*130b90*/  ISETP.LT.AND P5, PT, R15, UR5, !P5 ;  /* 0x000000050f007c0c */ /* 0x001fe2000efa1270 */
[----:B------:R-:W0:Y:S08]  /*130ba0*/  LDCU UR5, c[0x0][0x398] ;  /* 0x00007300ff0577ac */ /* 0x000e300008000800 */
[----:B---3--:R1:W-:Y:S02]  /*130bb0*/  @P6 STG.E.U8 desc[UR38][R28.64], R2 ;  /* 0x000000021c006986 */ /* 0x0083e4000c101126 */
        /* <DEDUP_REMOVED lines=20> */
[----:B----4-:R1:W-:Y:S04]  /*130d00*/  @P6 STG.E.U8 desc[UR38][R24.64], R2 ;  /* 0x0000000218006986 */ /* 0x0103e8000c101126 */
[----:B-1----:R-:W4:Y:S01]  /*130d10*/  LDL.LU.64 R24, [R1+0x2050] ;  /* 0x0020500001187983 */ /* 0x002f220000300a00 */
        /* <DEDUP_REMOVED lines=11> */
[----:B---3--:R1:W-:Y:S01]  /*130dd0*/  @P6 STG.E.U8 desc[UR38][R28.64], R2 ;  /* 0x000000021c006986 */ /* 0x0083e2000c101126 */
[----:B0-----:R-:W-:Y:S01]  /*130de0*/  ISETP.LT.AND P6, PT, R14, UR5, !P5 ;  /* 0x000000050e007c0c */ /* 0x001fe2000efc1270 */
[----:B------:R-:W0:Y:S01]  /*130df0*/  LDCU UR5, c[0x0][0x398] ;  /* 0x00007300ff0577ac */ /* 0x000e220008000800 */
[C---:B-1----:R-:W-:Y:S01]  /*130e00*/  PRMT R2, R13.reuse, 0x7771, RZ ;  /* 0x000077710d027816 */ /* 0x042fe200000000ff */
[----:B------:R-:W3:Y:S04]  /*130e10*/  LDL.LU.64 R28, [R1+0x2040] ;  /* 0x00204000011c7983 */ /* 0x000ee80000300a00 */
[----:B------:R-:W3:Y:S06]  /*130e20*/  LDL.LU R23, [R1+0x25c] ;  /* 0x00025c0001177983 */ /* 0x000eec0000300800 */
        /* <DEDUP_REMOVED lines=14> */
[C---:B-1----:R-:W-:Y:S01]  /*130f10*/  PRMT R2, R22.reuse, 0x7770, RZ ;  /* 0x0000777016027816 */ /* 0x042fe200000000ff */
        /* <DEDUP_REMOVED lines=45> */
[----:B-1----:R-:W-:Y:S01]  /*1311f0*/  PRMT R2, R13, 0x7770, RZ ;  /* 0x000077700d027816 */ /* 0x002fe200000000ff */
        /* <DEDUP_REMOVED lines=28> */
[----:B-1----:R-:W-:Y:S01]  /*1313c0*/  PRMT R2, R22, 0x7771, RZ ;  /* 0x0000777116027816 */ /* 0x002fe200000000ff */
        /* <DEDUP_REMOVED lines=45> */
[C---:B-1----:R-:W-:Y:S01]  /*1316a0*/  PRMT R2, R13.reuse, 0x7771, RZ ;  /* 0x000077710d027816 */ /* 0x042fe200000000ff */
        /* <DEDUP_REMOVED lines=229> */
[----:B-1----:R-:W-:Y:S01]  /*132500*/  PRMT R2, R22, 0x7771, RZ ;  /* 0x0000777116027816 */ /* 0x002fe200000000ff */
        /* <DEDUP_REMOVED lines=511> */
[----:B-1----:R-:W-:Y:S01]  /*134500*/  PRMT R2, R23, 0x7772, RZ ;  /* 0x0000777217027816 */ /* 0x002fe200000000ff */
[----:B------:R-:W4:Y:S01]  /*134510*/  LDL.LU.64 R16, [R1+0x1978] ;  /* 0x0019780001107983 */ /* 0x000f220000300a00 */
[----:B0-----:R-:W-:Y:S01]  /*134520*/  ISETP.LT.AND P5, PT, R15, UR5, !P5 ;  /* 0x000000050f007c0c */ /* 0x001fe2000efa1270 */
[----:B------:R-:W0:Y:S08]  /*134530*/  LDCU UR5, c[0x0][0x398] ;  /* 0x00007300ff0577ac */ /* 0x000e300008000800 */
[----:B---3--:R1:W-:Y:S02]  /*134540*/  @P6 STG.E.U8 desc[UR38][R28.64], R2 ;  /* 0x000000021c006986 */ /* 0x0083e4000c101126 */
[----:B-1----:R-:W-:-:S05]  /*134550*/  PRMT R2, R23, 0x7773, RZ ;  /* 0x0000777317027816 */ /* 0x002fca00000000ff */
[----:B------:R1:W-:Y:S01]  /*134560*/  @P5 STG.E.U8 desc[UR38][R8.64], R2 ;  /* 0x0000000208005986 */ /* 0x0003e2000c101126 */
[----:B------:R-:W-:-:S04]  /*134570*/  ISETP.GE.AND P5, PT, R3, UR33, PT ;  /* 0x0000002103007c0c */ /* 0x000fc8000bfa6270 */
[----:B0-----:R-:W-:Y:S01]  /*134580*/  ISETP.LT.AND P6, PT, R20, UR5, !P5 ;  /* 0x0000000514007c0c */ /* 0x001fe2000efc1270 */
[----:B------:R-:W0:Y:S01]  /*134590*/  LDCU UR5, c[0x0][0x398] ;  /* 0x00007300ff0577ac */ /* 0x000e220008000800 */
[----:B-1----:R-:W-:Y:S01]  /*1345a0*/  PRMT R2, R13, 0x7770, RZ ;  /* 0x000077700d027816 */ /* 0x002fe200000000ff */
[----:B------:R-:W3:Y:S04]  /*1345b0*/  LDL.LU.64 R8, [R1+0x1970] ;  /* 0x0019700001087983 */ /* 0x000ee80000300a00 */
[----:B------:R-:W3:Y:S06]  /*1345c0*/  LDL.LU.64 R28, [R1+0x1968] ;  /* 0x00196800011c7983 */ /* 0x000eec0000300a00 */
        /* <DEDUP_REMOVED lines=17> */
[----:B-1----:R-:W2:Y:S04]  /*1346e0*/  LDL.LU.64 R4, [R1+0x1980] ;  /* 0x0019800001047983 */ /* 0x002ea80000300a00 */
[----:B------:R1:W-:Y:S01]  /*1346f0*/  STL [R1+0x54e4], R7 ;  /* 0x0054e40701007387 */ /* 0x0003e20000100800 */
[----:B------:R-:W-:-:S03]  /*134700*/  VIADD R3, R12, 0x1a ;  /* 0x0000001a0c037836 */ /* 0x000fc60000000000 */
[----:B--2---:R2:W-:Y:S01]  /*134710*/  @P6 STG.E.U8 desc[UR38][R4.64], R2 ;  /* 0x0000000204006986 */ /* 0x0045e2000c101126 */
[----:B0-----:R-:W-:-:S03]  /*134720*/  ISETP.LT.AND P6, PT, R7, UR5, !P5 ;  /* 0x0000000507007c0c */ /* 0x001fc6000efc1270 */
[----:B-1----:R-:W4:Y:S01]  /*134730*/  LDL.LU.64 R6, [R1+0x1948] ;  /* 0x0019480001067983 */ /* 0x002f220000300a00 */
[----:B------:R-:W0:Y:S03]  /*134740*/  LDCU UR5, c[0x0][0x398] ;  /* 0x00007300ff0577ac */ /* 0x000e260008000800 */
[----:B--2---:R-:W2:Y:S01]  /*134750*/  LDL.LU.64 R4, [R1+0x1938] ;  /* 0x0019380001047983 */ /* 0x004ea20000300a00 */
[----:B------:R-:W-:-:S05]  /*134760*/  PRMT R2, R22, 0x7770, RZ ;  /* 0x0000777016027816 */ /* 0x000fca00000000ff */
[----:B------:R1:W-:Y:S01]  /*134770*/  @P6 STG.E.U8 desc[UR38][R16.64], R2 ;  /* 0x0000000210006986 */ /* 0x0003e2000c101126 */
[----:B0-----:R-:W-:Y:S01]  /*134780*/  ISETP.LT.AND P6, PT, R14, UR5, !P5 ;  /* 0x000000050e007c0c */ /* 0x001fe2000efc1270 */
[----:B------:R-:W0:Y:S01]  /*134790*/  LDCU UR5, c[0x0][0x398] ;  /* 0x00007300ff0577ac */ /* 0x000e220008000800 */
[----:B-1----:R-:W-:-:S11]  /*1347a0*/  PRMT R2, R22, 0x7771, RZ ;  /* 0x0000777116027816 */ /* 0x002fd600000000ff */
[----:B---3--:R1:W-:Y:S01]  /*1347b0*/  @P6 STG.E.U8 desc[UR38][R8.64], R2 ;  /* 0x0000000208006986 */ /* 0x0083e2000c101126 */
[----:B0-----:R-:W-:Y:S01]  /*1347c0*/  ISETP.LT.AND P6, PT, R26, UR5, !P5 ;  /* 0x000000051a007c0c */ /* 0x001fe2000efc1270 */
[----:B------:R-:W0:Y:S01]  /*1347d0*/  LDCU UR5, c[0x0][0x398] ;  /* 0x00007300ff0577ac */ /* 0x000e220008000800 */
[C---:B-1----:R-:W-:Y:S01]  /*1347e0*/  PRMT R2, R22.reuse, 0x7772, RZ ;  /* 0x0000777216027816 */ /* 0x042fe200000000ff */
[----:B------:R-:W3:Y:S04]  /*1347f0*/  LDL.LU.64 R8, [R1+0x1930] ;  /* 0x0019300001087983 */ /* 0x000ee80000300a00 */
[----:B------:R-:W3:Y:S04]  /*134800*/  LDL.LU R13, [R1+0x194] ;  /* 0x00019400010d7983 */ /* 0x000ee80000300800 */
[----:B------:R-:W3:Y:S01]  /*134810*/  LDL.LU.64 R16, [R1+0x1920] ;  /* 0x0019200001107983 */ /* 0x000ee20000300a00 */
[----:B0-----:R-:W-:Y:S01]  /*134820*/  ISETP.LT.AND P5, PT, R15, UR5, !P5 ;  /* 0x000000050f007c0c */ /* 0x001fe2000efa1270 */
[----:B------:R-:W0:Y:S02]  /*134830*/  LDCU UR5, c[0x0][0x398] ;  /* 0x00007300ff0577ac */ /* 0x000e240008000800 */
[----:B------:R1:W-:Y:S02]  /*134840*/  @P6 STG.E.U8 desc[UR38][R28.64], R2 ;  /* 0x000000021c006986 */ /* 0x0003e4000c101126 */
[----:B-1----:R-:W-:-:S02]  /*134850*/  PRMT R2, R22, 0x7773, RZ ;  /* 0x0000777316027816 */ /* 0x002fc400000000ff */
[----:B------:R-:W3:Y:S06]  /*134860*/  LDL.LU.64 R28, [R1+0x1918] ;  /* 0x00191800011c7983 */ /* 0x000eec0000300a00 */
        /* <DEDUP_REMOVED lines=10> */
[----:B------:R-:W4:Y:S10]  /*134910*/  LDL.LU R25, [R1+0x184] ;  /* 0x0001840001197983 */ /* 0x000f340000300800 */
[----:B------:R1:W-:Y:S01]  /*134920*/  @P6 STG.E.U8 desc[UR38][R6.64], R2 ;  /* 0x0000000206006986 */ /* 0x0003e2000c101126 */
[----:B0-----:R-:W-:Y:S01]  /*134930*/  ISETP.LT.AND P6, PT, R21, UR5, !P5 ;  /* 0x0000000515007c0c */ /* 0x001fe2000efc1270 */
[----:B------:R-:W0:Y:S01]  /*134940*/  LDCU UR5, c[0x0][0x398] ;  /* 0x00007300ff0577ac */ /* 0x000e220008000800 */
[C---:B-1----:R-:W-:Y:S01]  /*134950*/  PRMT R2, R23.reuse, 0x7772, RZ ;  /* 0x0000777217027816 */ /* 0x042fe200000000ff */
[----:B------:R-:W0:Y:S10]  /*134960*/  LDL.LU R7, [R1+0x54e4] ;  /* 0x0054e40001077983 */ /* 0x000e340000300800 */
[----:B--2---:R1:W-:Y:S04]  /*134970*/  @P6 STG.E.U8 desc[UR38][R4.64], R2 ;  /* 0x0000000204006986 */ /* 0x0043e8000c101126 */
[----:B-1----:R-:W2:Y:S01]  /*134980*/  LDL.LU R4, [R1+0x54e0] ;  /* 0x0054e00001047983 */ /* 0x002ea20000300800 */
[----:B------:R-:W-:-:S03]  /*134990*/  PRMT R2, R23, 0x7773, RZ ;  /* 0x0000777317027816 */ /* 0x000fc600000000ff */
[----:B------:R-:W3:Y:S01]  /*1349a0*/  LDL.LU.64 R22, [R1+0x1900] ;  /* 0x0019000001167983 */ /* 0x000ee20000300a00 */
[----:B--2---:R-:W-:-:S03]  /*1349b0*/  ISETP.LT.AND P6, PT, R4, UR34, !P5 ;  /* 0x0000002204007c0c */ /* 0x004fc6000efc1270 */
[----:B------:R1:W-:Y:S01]  /*1349c0*/  STL [R1+0x54dc], R4 ;  /* 0x0054dc0401007387 */ /* 0x0003e20000100800 */
[----:B------:R-:W-:Y:S01]  /*1349d0*/  VIADD R3, R12, 0x1b ;  /* 0x0000001b0c037836 */ /* 0x000fe20000000000 */
[----:B------:R-:W2:Y:S02]  /*1349e0*/  LDCU.64 UR34, c[0x0][0x398] ;  /* 0x00007300ff2277ac */ /* 0x000ea40008000a00 */
[----:B-1----:R-:W2:Y:S06]  /*1349f0*/  LDL.LU.64 R4, [R1+0x1928] ;  /* 0x0019280001047983 */ /* 0x002eac0000300a00 */
[----:B---3--:R1:W-:Y:S01]  /*134a00*/  @P6 STG.E.U8 desc[UR38][R8.64], R2 ;  /* 0x0000000208006986 */ /* 0x0083e2000c101126 */
[----:B0-----:R-:W-:Y:S01]  /*134a10*/  ISETP.LT.AND P6, PT, R7, UR5, !P5 ;  /* 0x0000000507007c0c */ /* 0x001fe2000efc1270 */
[----:B------:R-:W0:Y:S02]  /*134a20*/  LDCU UR5, c[0x0][0x398] ;  /* 0x00007300ff0577ac */ /* 0x000e240008000800 */
[----:B-1----:R-:W3:Y:S01]  /*134a30*/  LDL.LU.64 R8, [R1+0x18f8] ;  /* 0x0018f80001087983 */ /* 0x002ee20000300a00 */
[----:B------:R-:W-:-:S09]  /*134a40*/  PRMT R2, R13, 0x7770, RZ ;  /* 0x000077700d027816 */ /* 0x000fd200000000ff */
        /* <DEDUP_REMOVED lines=10> */
[----:B------:R-:W2:Y:S01]  /*134af0*/  LDL.LU R6, [R1+0x174] ;  /* 0x0001740001067983 */ /* 0x000ea20000300800 */
[----:B0-----:R-:W-:Y:S01]  /*134b00*/  ISETP.LT.AND P5, PT, R15, UR5, !P5 ;  /* 0x000000050f007c0c */ /* 0x001fe2000efa1270 */
[----:B------:R-:W0:Y:S04]  /*134b10*/  LDCU UR5, c[0x0][0x398] ;  /* 0x00007300ff0577ac */ /* 0x000e280008000800 */
[----:B------:R1:W-:Y:S02]  /*134b20*/  @P6 STG.E.U8 desc[UR38][R28.64], R2 ;  /* 0x000000021c006986 */ /* 0x0003e4000c101126 */
[----:B-1----:R-:W-:-:S02]  /*134b30*/  PRMT R2, R13, 0x7773, RZ ;  /* 0x000077730d027816 */ /* 0x002fc400000000ff */
[----:B------:R-:W2:Y:S04]  /*134b40*/  LDL.LU.64 R28, [R1+0x18d0] ;  /* 0x0018d000011c7983 */ /* 0x000ea80000300a00 */
[----:B------:R4:W-:Y:S01]  /*134b50*/  @P5 STG.E.U8 desc[UR38][R10.64], R2 ;  /* 0x000000020a005986 */ /* 0x0009e2000c101126 */
[----:B------:R-:W-:-:S04]  /*134b60*/  ISETP.GE.AND P5, PT, R3, UR13, PT ;  /* 0x0000000d03007c0c */ /* 0x000fc8000bfa6270 */
[----:B0-----:R-:W-:Y:S01]  /*134b70*/  ISETP.LT.AND P6, PT, R20, UR5, !P5 ;  /* 0x0000000514007c0c */ /* 0x001fe2000efc1270 */
[----:B------:R-:W0:Y:S01]  /*134b80*/  LDCU UR5, c[0x0][0x398] ;  /* 0x00007300ff0577ac */ /* 0x000e220008000800 */
[----:B----4-:R-:W-:Y:S01]  /*134b90*/  PRMT R2, R25, 0x7770, RZ ;  /* 0x0000777019027816 */ /* 0x010fe200000000ff */
[----:B------:R-:W4:Y:S10]  /*134ba0*/  LDL.LU.64 R10, [R1+0x15c0] ;  /* 0x0015c000010a7983 */ /* 0x000f340000300a00 */
[----:B------:R1:W-:Y:S01]  /*134bb0*/  @P6 STG.E.U8 desc[UR38][R22.64], R2 ;  /* 0x0000000216006986 */ /* 0x0003e2000c101126 */
[----:B0-----:R-:W-:Y:S01]  /*134bc0*/  ISETP.LT.AND P6, PT, R19, UR5, !P5 ;  /* 0x0000000513007c0c */ /* 0x001fe2000efc1270 */
[----:B------:R-:W0:Y:S01]  /*134bd0*/  LDCU UR5, c[0x0][0x398] ;  /* 0x00007300ff0577ac */ /* 0x000e220008000800 */
[----:B-1----:R-:W-:Y:S01]  /*134be0*/  PRMT R2, R25, 0x7771, RZ ;  /* 0x0000777119027816 */ /* 0x002fe200000000ff */
[----:B------:R-:W4:Y:S10]  /*134bf0*/  LDL.LU.64 R22, [R1+0x14e8] ;  /* 0x0014e80001167983 */ /* 0x000f340000300a00 */
[----:B---3--:R1:W-:Y:S01]  /*134c00*/  @P6 STG.E.U8 desc[UR38][R8.64], R2 ;  /* 0x0000000208006986 */ /* 0x0083e2000c101126 */
[----:B0-----:R-:W-:Y:S01]  /*134c10*/  ISETP.LT.AND P6, PT, R21, UR5, !P5 ;  /* 0x0000000515007c0c */ /* 0x001fe2000efc1270 */
[----:B------:R-:W0:Y:S01]  /*134c20*/  LDCU UR5, c[0x0][0x398] ;  /* 0x00007300ff0577ac */ /* 0x000e220008000800 */
[C---:B-1----:R-:W-:Y:S01]  /*134c30*/  PRMT R2, R25.reuse, 0x7772, RZ ;  /* 0x0000777219027816 */ /* 0x042fe200000000ff */
[----:B------:R-:W3:Y:S04]  /*134c40*/  LDL.LU.64 R8, [R1+0x14d8] ;  /* 0x0014d80001087983 */ /* 0x000ee80000300a00 */
[----:B------:R-:W3:Y:S06]  /*134c50*/  LDL.LU R13, [R1+0x1a8] ;  /* 0x0001a800010d7983 */ /* 0x000eec0000300800 */
[----:B--2---:R1:W-:Y:S04]  /*134c60*/  @P6 STG.E.U8 desc[UR38][R4.64], R2 ;  /* 0x0000000204006986 */ /* 0x0043e8000c101126 */
[----:B-1----:R-:W2:Y:S01]  /*134c70*/  LDL.LU R4, [R1+0x54dc] ;  /* 0x0054dc0001047983 */ /* 0x002ea20000300800 */
[----:B------:R-:W-:-:S03]  /*134c80*/  PRMT R2, R25, 0x7773, RZ ;  /* 0x0000777319027816 */ /* 0x000fc600000000ff */
[----:B------:R-:W3:Y:S01]  /*134c90*/  LDL.LU.64 R24, [R1+0x14d0] ;  /* 0x0014d00001187983 */ /* 0x000ee20000300a00 */
[----:B------:R-:W-:Y:S01]  /*134ca0*/  VIADD R3, R12, 0x1c ;  /* 0x0000001c0c037836 */ /* 0x000fe20000000000 */
[----:B--2---:R-:W-:Y:S02]  /*134cb0*/  ISETP.LT.AND P6, PT, R4, UR32, !P5 ;  /* 0x0000002004007c0c */ /* 0x004fe4000efc1270 */
[----:B------:R1:W-:Y:S01]  /*134cc0*/  STL [R1+0x54d8], R4 ;  /* 0x0054d80401007387 */ /* 0x0003e20000100800 */
[----:B------:R-:W2:Y:S03]  /*134cd0*/  LDCU.64 UR32, c[0x0][0x398] ;  /* 0x00007300ff2077ac */ /* 0x000ea60008000a00 */
[----:B-1----:R-:W2:Y:S07]  /*134ce0*/  LDL.LU.64 R4, [R1+0x14c8] ;  /* 0x0014c80001047983 */ /* 0x002eae0000300a00 */
[----:B------:R1:W-:Y:S04]  /*134cf0*/  @P6 STG.E.U8 desc[UR38][R16.64], R2 ;  /* 0x0000000210006986 */ /* 0x0003e8000c101126 */
[----:B-1----:R-:W2:Y:S01]  /*134d00*/  LDL.LU.64 R16, [R1+0x14b0] ;  /* 0x0014b00001107983 */ /* 0x002ea20000300a00 */
[----:B0-----:R-:W-:Y:S01]  /*134d10*/  ISETP.LT.AND P6, PT, R7, UR5, !P5 ;  /* 0x0000000507007c0c */ /* 0x001fe2000efc1270 */
[----:B------:R-:W0:Y:S01]  /*134d20*/  LDCU UR5, c[0x0][0x398] ;  /* 0x00007300ff0577ac */ /* 0x000e220008000800 */
[----:B------:R-:W-:Y:S01]  /*134d30*/  PRMT R2, R6, 0x7770, RZ ;  /* 0x0000777006027816 */ /* 0x000fe200000000ff */
[----:B------:R-:W2:Y:S10]  /*134d40*/  LDL.LU R27, [R1+0x198] ;  /* 0x00019800011b7983 */ /* 0x000eb40000300800 */
[----:B------:R1:W-:Y:S01]  /*134d50*/  @P6 STG.E.U8 desc[UR38][R28.64], R2 ;  /* 0x000000021c006986 */ /* 0x0003e2000c101126 */
[----:B0-----:R-:W-:Y:S01]  /*134d60*/  ISETP.LT.AND P6, PT, R14, UR5, !P5 ;  /* 0x000000050e007c0c */ /* 0x001fe2000efc1270 */
[----:B------:R-:W0:Y:S01]  /*134d70*/  LDCU UR5, c[0x0][0x398] ;  /* 0x00007300ff0577ac */ /* 0x000e220008000800 */
[----:B-1----:R-:W-:Y:S01]  /*134d80*/  PRMT R2, R6, 0x7771, RZ ;  /* 0x0000777106027816 */ /* 0x002fe200000000ff */
[----:B------:R-:W2:Y:S10]  /*134d90*/  LDL.LU.64 R28, [R1+0x14a8] ;  /* 0x0014a800011c7983 */ /* 0x000eb40000300a00 */
[----:B----4-:R1:W-:Y:S01]  /*134da0*/  @P6 STG.E.U8 desc[UR38][R10.64], R2 ;  /* 0x000000020a006986 */ /* 0x0103e2000c101126 */
[----:B0-----:R-:W-:Y:S01]  /*134db0*/  ISETP.LT.AND P6, PT, R26, UR5, !P5 ;  /* 0x000000051a007c0c */ /* 0x001fe2000efc1270 */
[----:B------:R-:W0:Y:S01]  /*134dc0*/  LDCU UR5, c[0x0][0x398] ;  /* 0x00007300ff0577ac */ /* 0x000e220008000800 */
[C---:B-1----:R-:W-:Y:S01]  /*134dd0*/  PRMT R2, R6.reuse, 0x7772, RZ ;  /* 0x0000777206027816 */ /* 0x042fe200000000ff */
[----:B------:R-:W4:Y:S01]  /*134de0*/  LDL.LU.64 R10, [R1+0x14a0] ;  /* 0x0014a000010a7983 */ /* 0x000f220000300a00 */
[----:B0-----:R-:W-:Y:S01]  /*134df0*/  ISETP.LT.AND P5, PT, R15, UR5, !P5 ;  /* 0x000000050f007c0c */ /* 0x001fe2000efa1270 */
[----:B------:R-:W0:Y:S08]  /*134e00*/  LDCU UR5, c[0x0][0x398] ;  /* 0x00007300ff0577ac */ /* 0x000e300008000800 */
[----:B------:R1:W-:Y:S02]  /*134e10*/  @P6 STG.E.U8 desc[UR38][R22.64], R2 ;  /* 0x0000000216006986 */ /* 0x0003e4000c101126 */
[----:B-1----:R-:W-:-:S02]  /*134e20*/  PRMT R2, R6, 0x7773, RZ ;  /* 0x0000777306027816 */ /* 0x002fc400000000ff */
        /* <DEDUP_REMOVED lines=11> */
[----:B------:R-:W3:Y:S10]  /*134ee0*/  LDL.LU.64 R24, [R1+0x1480] ;  /* 0x0014800001187983 */ /* 0x000ef40000300a00 */
[----:B--2---:R1:W-:Y:S04]  /*134ef0*/  @P6 STG.E.U8 desc[UR38][R4.64], R2 ;  /* 0x0000000204006986 */ /* 0x0043e8000c101126 */
[----:B-1----:R-:W2:Y:S01]  /*134f00*/  LDL.LU R4, [R1+0x54d8] ;  /* 0x0054d80001047983 */ /* 0x002ea20000300800 */
[----:B0-----:R-:W-:-:S02]  /*134f10*/  ISETP.LT.AND P6, PT, R21, UR5, !P5 ;  /* 0x0000000515007c0c */ /* 0x001fc4000efc1270 */
[C---:B------:R-:W-:Y:S01]  /*134f20*/  PRMT R2, R13.reuse, 0x7772, RZ ;  /* 0x000077720d027816 */ /* 0x040fe200000000ff */
[----:B------:R-:W3:Y:S01]  /*134f30*/  LDL.LU R5, [R1+0x188] ;  /* 0x0001880001057983 */ /* 0x000ee20000300800 */
[----:B------:R-:W0:Y:S09]  /*134f40*/  LDCU UR5, c[0x0][0x398] ;  /* 0x00007300ff0577ac */ /* 0x000e320008000800 */
[----:B------:R1:W-:Y:S04]  /*134f50*/  @P6 STG.E.U8 desc[UR38][R16.64], R2 ;  /* 0x0000000210006986 */ /* 0x0003e8000c101126 */
[----:B-1----:R-:W3:Y:S01]  /*134f60*/  LDL.LU.64 R16, [R1+0x54d0] ;  /* 0x0054d00001107983 */ /* 0x002ee20000300a00 */
[----:B------:R-:W-:-:S03]  /*134f70*/  PRMT R2, R13, 0x7773, RZ ;  /* 0x000077730d027816 */ /* 0x000fc600000000ff */
[----:B------:R-:W3:Y:S01]  /*134f80*/  LDL.LU.64 R12, [R1+0x1478] ;  /* 0x00147800010c7983 */ /* 0x000ee20000300a00 */
[----:B--2---:R-:W-:Y:S01]  /*134f90*/  ISETP.LT.AND P6, PT, R4, UR30, !P5 ;  /* 0x0000001e04007c0c */ /* 0x004fe2000efc1270 */
[----:B------:R-:W1:-:S12]  /*134fa0*/  LDCU.64 UR30, c[0x0][0x398] ;  /* 0x00007300ff1e77ac */ /* 0x000e580008000a00 */
[----:B------:R2:W-:Y:S01]  /*134fb0*/  @P6 STG.E.U8 desc[UR38][R28.64], R2 ;  /* 0x000000021c006986 */ /* 0x0005e2000c101126 */
[----:B0-----:R-:W-:Y:S01]  /*134fc0*/  ISETP.LT.AND P6, PT, R7, UR5, !P5 ;  /* 0x0000000507007c0c */ /* 0x001fe2000efc1270 */
[----:B------:R-:W0:Y:S01]  /*134fd0*/  LDCU UR5, c[0x0][0x398] ;  /* 0x00007300ff0577ac */ /* 0x000e220008000800 */
[----:B--2---:R-:W-:-:S11]  /*134fe0*/  PRMT R2, R27, 0x7770, RZ ;  /* 0x000077701b027816 */ /* 0x004fd600000000ff */
[----:B----4-:R2:W-:Y:S01]  /*134ff0*/  @P6 STG.E.U8 desc[UR38][R10.64], R2 ;  /* 0x000000020a006986 */ /* 0x0105e2000c101126 */
[----:B0-----:R-:W-:Y:S01]  /*135000*/  ISETP.LT.AND P6, PT, R14, UR5, !P5 ;  /* 0x000000050e007c0c */ /* 0x001fe2000efc1270 */
[----:B------:R-:W0:Y:S01]  /*135010*/  LDCU UR5, c[0x0][0x398] ;  /* 0x00007300ff0577ac */ /* 0x000e220008000800 */
[----:B--2---:R-:W-:-:S11]  /*135020*/  PRMT R2, R27, 0x7771, RZ ;  /* 0x000077711b027816 */ /* 0x004fd600000000ff */
[----:B------:R2:W-:Y:S01]  /*135030*/  @P6 STG.E.U8 desc[UR38][R22.64], R2 ;  /* 0x0000000216006986 */ /* 0x0005e2000c101126 */
[----:B0-----:R-:W-:Y:S01]  /*135040*/  ISETP.LT.AND P6, PT, R26, UR5, !P5 ;  /* 0x000000051a007c0c */ /* 0x001fe2000efc1270 */
[----:B------:R-:W0:Y:S01]  /*135050*/  LDCU UR5, c[0x0][0x398] ;  /* 0x00007300ff0577ac */ /* 0x000e220008000800 */
[----:B--2---:R-:W-:Y:S01]  /*135060*/  PRMT R2, R27, 0x7772, RZ ;  /* 0x000077721b027816 */ /* 0x004fe200000000ff */
[----:B------:R-:W2:Y:S04]  /*135070*/  LDL.LU.64 R22, [R1+0x1470] ;  /* 0x0014700001167983 */ /* 0x000ea80000300a00 */
[----:B------:R-:W4:Y:S01]  /*135080*/  LDL.LU R26, [R1+0x178] ;  /* 0x00017800011a7983 */ /* 0x000f220000300800 */
[----:B0-----:R-:W-:-:S05]  /*135090*/  ISETP.LT.AND P5, PT, R15, UR5, !P5 ;  /* 0x000000050f007c0c */ /* 0x001fca000efa1270 */
[----:B---3--:R0:W-:Y:S01]  /*1350a0*/  @P6 STG.E.U8 desc[UR38][R8.64], R2 ;  /* 0x0000000208006986 */ /* 0x0081e2000c101126 */
[----:B------:R-:W-:-:S03]  /*1350b0*/  LOP3.LUT P6, RZ, R16, 0x80, RZ, 0xc0, !PT ;  /* 0x0000008010ff7812 */ /* 0x000fc600078cc0ff */
[----:B------:R3:W-:Y:S01]  /*1350c0*/  STL.64 [R1+0x54c8], R16 ;  /* 0x0054c81001007387 */ /* 0x0007e20000100a00 */
[----:B------:R-:W1:Y:S01]  /*1350d0*/  LDCU UR5, c[0x0][0x398] ;  /* 0x00007300ff0577ac */ /* 0x000e620008000800 */
[----:B0-----:R-:W-:Y:S02]  /*1350e0*/  PRMT R2, R27, 0x7773, RZ ;  /* 0x000077731b027816 */ /* 0x001fe400000000ff */
[----:B---3--:R-:W3:Y:S04]  /*1350f0*/  LDL.LU.64 R16, [R1+0x1460] ;  /* 0x0014600001107983 */ /* 0x008ee80000300a00 */
[----:B------:R0:W-:Y:S04]  /*135100*/  @P5 STG.E.U8 desc[UR38][R24.64], R2 ;  /* 0x0000000218005986 */ /* 0x0001e8000c101126 */
[----:B0-----:R-:W2:Y:S04]  /*135110*/  LDL.LU.64 R2, [R1+0x1448] ;  /* 0x0014480001027983 */ /* 0x001ea80000300a00 */
[----:B--2---:R0:W-:Y:S04]  /*135120*/  STL.64 [R1+0x54b8], R2 ;  /* 0x0054b80201007387 */ /* 0x0041e80000100a00 */
[----:B0-----:R-:W2:Y:S01]  /*135130*/  LDL.LU.64 R2, [R1+0x1450] ;  /* 0x0014500001027983 */ /* 0x001ea20000300a00 */
[----:B-1----:R-:W-:Y:S01]  /*135140*/  ISETP.LT.AND P5, PT, R20, UR5, !P4 ;  /* 0x0000000514007c0c */ /* 0x002fe2000e7a1270 */
[----:B------:R-:W0:Y:S01]  /*135150*/  LDCU UR5, c[0x0][0x398] ;  /* 0x00007300ff0577ac */ /* 0x000e220008000800 */
[----:B------:R-:W-:-:S11]  /*135160*/  PRMT R6, R5, 0x7770, RZ ;  /* 0x0000777005067816 */ /* 0x000fd600000000ff */
[----:B------:R-:W-:Y:S01]  /*135170*/  @P5 STG.E.U8 desc[UR38][R12.64], R6 ;  /* 0x000000060c005986 */ /* 0x000fe2000c101126 */
[----:B0-----:R-:W-:Y:S01]  /*135180*/  ISETP.LT.AND P5, PT, R19, UR5, !P4 ;  /* 0x0000000513007c0c */ /* 0x001fe2000e7a1270 */
[----:B------:R-:W0:Y:S02]  /*135190*/  LDCU UR5, c[0x0][0x398] ;  /* 0x00007300ff0577ac */ /* 0x000e240008000800 */
[----:B--2---:R1:W-:Y:S04]  /*1351a0*/  STL.64 [R1+0x54c0], R2 ;  /* 0x0054c00201007387 */ /* 0x0043e80000100a00 */
[----:B-1----:R-:W2:Y:S01]  /*1351b0*/  LDL.LU.64 R2, [R1+0x1458] ;  /* 0x0014580001027983 */ /* 0x002ea20000300a00 */
[----:B------:R-:W-:-:S03]  /*1351c0*/  PRMT R12, R5, 0x7771, RZ ;  /* 0x00007771050c7816 */ /* 0x000fc600000000ff */
[----:B------:R-:W4:Y:S04]  /*1351d0*/  LDL.LU.64 R28, [R1+0x1440] ;  /* 0x00144000011c7983 */ /* 0x000f280000300a00 */
[----:B------:R-:W4:Y:S04]  /*1351e0*/  LDL.LU.64 R6, [R1+0x1430] ;  /* 0x0014300001067983 */ /* 0x000f280000300a00 */
[----:B------:R-:W4:Y:S04]  /*1351f0*/  LDL.LU R27, [R1+0x1ac] ;  /* 0x0001ac00011b7983 */ /* 0x000f280000300800 */
[----:B------:R1:W-:Y:S01]  /*135200*/  @P5 STG.E.U8 desc[UR38][R22.64], R12 ;  /* 0x0000000c16005986 */ /* 0x0003e2000c101126 */
[----:B0-----:R-:W-:-:S02]  /*135210*/  ISETP.LT.AND P5, PT, R21, UR5, !P4 ;  /* 0x0000000515007c0c */ /* 0x001fc4000e7a1270 */
[----:B------:R-:W-:Y:S01]  /*135220*/  ISETP.LT.AND P4, PT, R4, UR12, !P4 ;  /* 0x0000000c04007c0c */ /* 0x000fe2000e781270 */
[----:B------:R-:W4:Y:S04]  /*135230*/  LDL.LU.64 R10, [R1+0x1428] ;  /* 0x00142800010a7983 */ /* 0x000f280000300a00 */
[----:B------:R-:W4:Y:S01]  /*135240*/  LDL.LU.64 R8, [R1+0x1420] ;  /* 0x0014200001087983 */ /* 0x000f220000300a00 */
[----:B------:R-:W-:-:S03]  /*135250*/  PRMT R20, R5, 0x7772, RZ ;  /* 0x0000777205147816 */ /* 0x000fc600000000ff */
[----:B------:R-:W4:Y:S04]  /*135260*/  LDL.LU R19, [R1+0x19c] ;  /* 0x00019c0001137983 */ /* 0x000f280000300800 */
[----:B------:R-:W4:Y:S01]  /*135270*/  LDL.LU.64 R14, [R1+0x1408] ;  /* 0x00140800010e7983 */ /* 0x000f220000300a00 */
[----:B------:R-:W-:-:S03]  /*135280*/  PRMT R4, R5, 0x7773, RZ ;  /* 0x0000777305047816 */ /* 0x000fc600000000ff */
[----:B------:R-:W4:Y:S04]  /*135290*/  LDL.LU.64 R24, [R1+0x1400] ;  /* 0x0014000001187983 */ /* 0x000f280000300a00 */
[----:B-1----:R-:W4:Y:S04]  /*1352a0*/  LDL.LU.64 R22, [R1+0x13f8] ;  /* 0x0013f80001167983 */ /* 0x002f280000300a00 */
[----:B------:R-:W4:Y:S01]  /*1352b0*/  LDL.LU.64 R12, [R1+0x13f0] ;  /* 0x0013f000010c7983 */ /* 0x000f220000300a00 */
[----:B------:R-:W0:Y:S01]  /*1352c0*/  LDCU.64 UR12, c[0x0][0x398] ;  /* 0x00007300ff0c77ac */ /* 0x000e220008000a00 */
[----:B------:R-:W1:Y:S02]  /*1352d0*/  LDCU UR5, c[0x0][0x39c] ;  /* 0x00007380ff0577ac */ /* 0x000e640008000800 */
[----:B---3--:R3:W-:Y:S04]  /*1352e0*/  @P5 STG.E.U8 desc[UR38][R16.64], R20 ;  /* 0x0000001410005986 */ /* 0x0087e8000c101126 */
[----:B---3--:R-:W3:Y:S04]  /*1352f0*/  LDL.LU.64 R16, [R1+0x54c8] ;  /* 0x0054c80001107983 */ /* 0x008ee80000300a00 */
[----:B------:R-:W3:Y:S04]  /*135300*/  LDL.LU.64 R20, [R1+0x1018] ;  /* 0x0010180001147983 */ /* 0x000ee80000300a00 */
[----:B--2---:R2:W-:Y:S04]  /*135310*/  @P4 STG.E.U8 desc[UR38][R2.64], R4 ;  /* 0x0000000402004986 */ /* 0x0045e8000c101126 */
[----:B--2---:R-:W2:Y:S01]  /*135320*/  LDL.LU.64 R2, [R1+0x54c0] ;  /* 0x0054c00001027983 */ /* 0x004ea20000300a00 */
[----:B----4-:R-:W-:-:S05]  /*135330*/  PRMT R4, R26, 0x7770, RZ ;  /* 0x000077701a047816 */ /* 0x010fca00000000ff */
[----:B--2---:R2:W-:Y:S04]  /*135340*/  @P3 STG.E.U8 desc[UR38][R2.64], R4 ;  /* 0x0000000402003986 */ /* 0x0045e8000c101126 */
[----:B--2---:R-:W2:Y:S01]  /*135350*/  LDL.LU.64 R2, [R1+0x54b8] ;  /* 0x0054b80001027983 */ /* 0x004ea20000300a00 */
[----:B------:R-:W-:Y:S02]  /*135360*/  PRMT R4, R26, 0x7771, RZ ;  /* 0x000077711a047816 */ /* 0x000fe400000000ff */
[C---:B---3--:R-:W-:Y:S02]  /*135370*/  LOP3.LUT P3, RZ, R16.reuse, 0x10, RZ, 0xc0, !PT ;  /* 0x0000001010ff7812 */ /* 0x048fe4000786c0ff */
[C---:B------:R-:W-:Y:S02]  /*135380*/  LOP3.LUT P4, RZ, R16.reuse, 0x20, RZ, 0xc0, !PT ;  /* 0x0000002010ff7812 */ /* 0x040fe4000788c0ff */
[----:B------:R-:W-:Y:S01]  /*135390*/  LOP3.LUT P5, RZ, R16, 0x40, RZ, 0xc0, !PT ;  /* 0x0000004010ff7812 */ /* 0x000fe200078ac0ff */
[----:B--2---:R2:W-:Y:S04]  /*1353a0*/  @P2 STG.E.U8 desc[UR38][R2.64], R4 ;  /* 0x0000000402002986 */ /* 0x0045e8000c101126 */
[----:B--2---:R-:W2:Y:S01]  /*1353b0*/  LDL.LU.64 R2, [R1+0x54b0] ;  /* 0x0054b00001027983 */ /* 0x004ea20000300a00 */
[----:B------:R-:W-:-:S05]  /*1353c0*/  PRMT R4, R26, 0x7772, RZ ;  /* 0x000077721a047816 */ /* 0x000fca00000000ff */
[----:B------:R3:W-:Y:S01]  /*1353d0*/  @P1 STG.E.U8 desc[UR38][R28.64], R4 ;  /* 0x000000041c001986 */ /* 0x0007e2000c101126 */
[C---:B------:R-:W-:Y:S02]  /*1353e0*/  LOP3.LUT P1, RZ, R16.reuse, 0x4, RZ, 0xc0, !PT ;  /* 0x0000000410ff7812 */ /* 0x040fe4000782c0ff */
[----:B------:R-:W-:Y:S02]  /*1353f0*/  LOP3.LUT P2, RZ, R16, 0x8, RZ, 0xc0, !PT ;  /* 0x0000000810ff7812 */ /* 0x000fe4000784c0ff */
[----:B---3--:R-:W-:-:S05]  /*135400*/  PRMT R4, R26, 0x7773, RZ ;  /* 0x000077731a047816 */ /* 0x008fca00000000ff */
[----:B------:R3:W-:Y:S02]  /*135410*/  @P0 STG.E.U8 desc[UR38][R6.64], R4 ;  /* 0x0000000406000986 */ /* 0x0007e4000c101126 */
        /* <DEDUP_REMOVED lines=12> */
[----:B---3--:R-:W-:Y:S02]  /*1354e0*/  PRMT R4, R19, 0x7772, RZ ;  /* 0x0000777213047816 */ /* 0x008fe400000000ff */
[----:B------:R-:W3:Y:S01]  /*1354f0*/  LDL.LU.64 R12, [R1+0x1008] ;  /* 0x00100800010c7983 */ /* 0x000ee20000300a00 */
[----:B--2---:R-:W-:-:S13]  /*135500*/  LOP3.LUT P0, RZ, R2, 0x20000000, RZ, 0xc0, !PT ;  /* 0x2000000002ff7812 */ /* 0x004fda000780c0ff */
[----:B------:R2:W-:Y:S04]  /*135510*/  @P0 STG.E.U8 desc[UR38][R20.64], R4 ;  /* 0x0000000414000986 */ /* 0x0005e8000c101126 */
[----:B--2---:R-:W2:Y:S04]  /*135520*/  LDL.LU.64 R20, [R1+0x1000] ;  /* 0x0010000001147983 */ /* 0x004ea80000300a00 */
[----:B------:R-:W4:Y:S04]  /*135530*/  LDL.LU.64 R8, [R1+0xff8] ;  /* 0x000ff80001087983 */ /* 0x000f280000300a00 */
[----:B------:R-:W2:Y:S04]  /*135540*/  LDL.LU.64 R26, [R1+0xfe0] ;  /* 0x000fe000011a7983 */ /* 0x000ea80000300a00 */
[----:B------:R-:W2:Y:S01]  /*135550*/  LDL.LU R25, [R1+0x18c] ;  /* 0x00018c0001197983 */ /* 0x000ea20000300800 */
[----:B------:R-:W-:-:S02]  /*135560*/  LOP3.LUT P4, RZ, R16, 0x800, RZ, 0xc0, !PT ;  /* 0x0000080010ff7812 */ /* 0x000fc4000788c0ff */
[----:B------:R-:W-:Y:S02]  /*135570*/  LOP3.LUT P5, RZ, R16, 0x1000, RZ, 0xc0, !PT ;  /* 0x0000100010ff7812 */ /* 0x000fe400078ac0ff */
[----:B------:R-:W-:Y:S01]  /*135580*/  PRMT R4, R19, 0x7773, RZ ;  /* 0x0000777313047816 */ /* 0x000fe200000000ff */
[----:B------:R-:W4:Y:S04]  /*135590*/  LDL.LU.64 R22, [R1+0xfd8] ;  /* 0x000fd80001167983 */ /* 0x000f280000300a00 */
[----:B------:R-:W4:Y:S04]  /*1355a0*/  LDL.LU R14, [R1+0x17c] ;  /* 0x00017c00010e7983 */ /* 0x000f280000300800 */
[----:B---3--:R3:W-:Y:S04]  /*1355b0*/  @P4 STG.E.U8 desc[UR38][R12.64], R4 ;  /* 0x000000040c004986 */ /* 0x0087e8000c101126 */
[----:B---3--:R-:W3:Y:S01]  /*1355c0*/  LDL.LU.64 R12, [R1+0xfd0] ;  /* 0x000fd000010c7983 */ /* 0x008ee20000300a00 */
[----:B--2---:R-:W-:-:S05]  /*1355d0*/  PRMT R4, R25, 0x7770, RZ ;  /* 0x0000777019047816 */ /* 0x004fca00000000ff */
[----:B------:R2:W-:Y:S04]  /*1355e0*/  @P5 STG.E.U8 desc[UR38][R20.64], R4 ;  /* 0x0000000414005986 */ /* 0x0005e8000c101126 */
[----:B--2---:R-:W2:Y:S04]  /*1355f0*/  LDL.LU.64 R20, [R1+0xfc8] ;  /* 0x000fc80001147983 */ /* 0x004ea80000300a00 */
[----:B------:R-:W2:Y:S04]  /*135600*/  LDL.LU R19, [R1+0x160] ;  /* 0x0001600001137983 */ /* 0x000ea80000300800 */
[----:B--2---:R2:W-:Y:S04]  /*135610*/  STL.64 [R1+0x54a0], R18 ;  /* 0x0054a01201007387 */ /* 0x0045e80000100a00 */
[----:B--2---:R-:W2:Y:S01]  /*135620*/  LDL.LU.64 R18, [R1+0xfb0] ;  /* 0x000fb00001127983 */ /* 0x004ea20000300a00 */
[----:B------:R-:W-:-:S02]  /*135630*/  LOP3.LUT P1, RZ, R16, 0x800000, RZ, 0xc0, !PT ;  /* 0x0080000010ff7812 */ /* 0x000fc4000782c0ff */
[----:B------:R-:W-:-:S11]  /*135640*/  LOP3.LUT R2, R2, 0xffdfffff, RZ, 0xc0, !PT ;  /* 0xffdfffff02027812 */ /* 0x000fd600078ec0ff */
[----:B------:R-:W-:Y:S02]  /*135650*/  @P1 LOP3.LUT R2, R2, 0x200000, RZ, 0xfc, !PT ;  /* 0x0020000002021812 */ /* 0x000fe400078efcff */
[----:B------:R-:W-:Y:S02]  /*135660*/  LOP3.LUT P1, RZ, R16, 0x400000, RZ, 0xc0, !PT ;  /* 0x0040000010ff7812 */ /* 0x000fe4000782c0ff */
        /* <DEDUP_REMOVED lines=12> */
[----:B------:R-:W-:Y:S01]  /*135730*/  LOP3.LUT R2, R2, 0xfbffffff, RZ, 0xc0, !PT ;  /* 0xfbffffff02027812 */ /* 0x000fe200078ec0ff */
[----:B--2---:R2:W-:Y:S04]  /*135740*/  STL.64 [R1+0x54a8], R18 ;  /* 0x0054a81201007387 */ /* 0x0045e80000100a00 */
[----:B--2---:R-:W2:Y:S04]  /*135750*/  LDL.LU.64 R18, [R1+0xfc0] ;  /* 0x000fc00001127983 */ /* 0x004ea80000300a00 */
[----:B------:R-:W2:Y:S02]  /*135760*/  LDL.LU.64 R28, [R1+0xfa0] ;  /* 0x000fa000011c7983 */ /* 0x000ea40000300a00 */
[----:B------:R-:W-:-:S02]  /*135770*/  @P1 LOP3.LUT R2, R2, 0x4000000, RZ, 0xfc, !PT ;  /* 0x0400000002021812 */ /* 0x000fc400078efcff */
[----:B------:R-:W-:Y:S02]  /*135780*/  LOP3.LUT P1, RZ, R16, 0x20000, RZ, 0xc0, !PT ;  /* 0x0002000010ff7812 */ /* 0x000fe4000782c0ff */
[----:B------:R-:W-:Y:S02]  /*135790*/  LOP3.LUT R2, R2, 0xf7ffffff, RZ, 0xc0, !PT ;  /* 0xf7ffffff02027812 */ /* 0x000fe400078ec0ff */
[----:B------:R-:W-:-:S09]  /*1357a0*/  LOP3.LUT P6, RZ, R16, 0x2000, RZ, 0xc0, !PT ;  /* 0x0000200010ff7812 */ /* 0x000fd200078cc0ff */
[----:B------:R-:W-:Y:S02]  /*1357b0*/  @P1 LOP3.LUT R2, R2, 0x8000000, RZ, 0xfc, !PT ;  /* 0x0800000002021812 */ /* 0x000fe400078efcff */
[C---:B------:R-:W-:Y:S02]  /*1357c0*/  LOP3.LUT P1, RZ, R16.reuse, 0x10000, RZ, 0xc0, !PT ;  /* 0x0001000010ff7812 */ /* 0x040fe4000782c0ff */
[----:B------:R-:W-:Y:S02]  /*1357d0*/  LOP3.LUT P0, RZ, R16, 0x4000, RZ, 0xc0, !PT ;  /* 0x0000400010ff7812 */ /* 0x000fe4000780c0ff */
[----:B------:R-:W-:Y:S02]  /*1357e0*/  PRMT R4, R25, 0x7771, RZ ;  /* 0x0000777119047816 */ /* 0x000fe400000000ff */
[----:B------:R-:W-:-:S03]  /*1357f0*/  LOP3.LUT R2, R2, 0xefffffff, RZ, 0xc0, !PT ;  /* 0xefffffff02027812 */ /* 0x000fc600078ec0ff */
[----:B----4-:R4:W-:Y:S04]  /*135800*/  @P6 STG.E.U8 desc[UR38][R8.64], R4 ;  /* 0x0000000408006986 */ /* 0x0109e8000c101126 */
[----:B------:R-:W-:Y:S02]  /*135810*/  @P1 LOP3.LUT R2, R2, 0x10000000, RZ, 0xfc, !PT ;  /* 0x1000000002021812 */ /* 0x000fe400078efcff */
[----:B------:R-:W-:Y:S02]  /*135820*/  LOP3.LUT P1, RZ, R16, 0x8000, RZ, 0xc0, !PT ;  /* 0x0000800010ff7812 */ /* 0x000fe4000782c0ff */
[----:B----4-:R-:W-:-:S05]  /*135830*/  PRMT R4, R25, 0x7772, RZ ;  /* 0x0000777219047816 */ /* 0x010fca00000000ff */
[----:B------:R4:W-:Y:S02]  /*135840*/  @P0 STG.E.U8 desc[UR38][R26.64], R4 ;  /* 0x000000041a000986 */ /* 0x0009e4000c101126 */
[----:B----4-:R-:W-:-:S05]  /*135850*/  PRMT R4, R25, 0x7773, RZ ;  /* 0x0000777319047816 */ /* 0x010fca00000000ff */
[----:B------:R4:W-:Y:S01]  /*135860*/  @P1 STG.E.U8 desc[UR38][R22.64], R4 ;  /* 0x0000000416001986 */ /* 0x0009e2000c101126 */
[----:B------:R-:W-:Y:S02]  /*135870*/  LOP3.LUT P1, RZ, R2, 0x10000000, RZ, 0xc0, !PT ;  /* 0x1000000002ff7812 */ /* 0x000fe4000782c0ff */
[----:B----4-:R-:W-:-:S11]  /*135880*/  PRMT R4, R14, 0x7770, RZ ;  /* 0x000077700e047816 */ /* 0x010fd600000000ff */
[----:B---3--:R3:W-:Y:S01]  /*135890*/  @P1 STG.E.U8 desc[UR38][R12.64], R4 ;  /* 0x000000040c001986 */ /* 0x0087e2000c101126 */
[----:B------:R-:W-:Y:S02]  /*1358a0*/  LOP3.LUT P1, RZ, R2, 0x8000000, RZ, 0xc0, !PT ;  /* 0x0800000002ff7812 */ /* 0x000fe4000782c0ff */
[----:B---3--:R-:W-:-:S11]  /*1358b0*/  PRMT R4, R14, 0x7771, RZ ;  /* 0x000077710e047816 */ /* 0x008fd600000000ff */
[----:B------:R3:W-:Y:S01]  /*1358c0*/  @P1 STG.E.U8 desc[UR38][R20.64], R4 ;  /* 0x0000000414001986 */ /* 0x0007e2000c101126 */
[----:B------:R-:W-:Y:S02]  /*1358d0*/  LOP3.LUT P1, RZ, R2, 0x4000000, RZ, 0xc0, !PT ;  /* 0x0400000002ff7812 */ /* 0x000fe4000782c0ff */
[----:B---3--:R-:W-:Y:S01]  /*1358e0*/  PRMT R4, R14, 0x7772, RZ ;  /* 0x000077720e047816 */ /* 0x008fe200000000ff */
[----:B--2---:R2:W-:Y:S10]  /*1358f0*/  STL.64 [R1+0x5498], R28 ;  /* 0x0054981c01007387 */ /* 0x0045f40000100a00 */
[----:B------:R3:W-:Y:S04]  /*135900*/  @P1 STG.E.U8 desc[UR38][R18.64], R4 ;  /* 0x0000000412001986 */ /* 0x0007e8000c101126 */
[----:B--2---:R-:W2:Y:S04]  /*135910*/  LDL.LU.64 R28, [R1+0xfa8] ;  /* 0x000fa800011c7983 */ /* 0x004ea80000300a00 */
[----:B------:R-:W4:Y:S04]  /*135920*/  LDL.LU.64 R6, [R1+0xf90] ;  /* 0x000f900001067983 */ /* 0x000f280000300a00 */
[----:B------:R-:W2:Y:S04]  /*135930*/  LDL.LU.64 R10, [R1+0xf88] ;  /* 0x000f8800010a7983 */ /* 0x000ea80000300a00 */
[----:B------:R-:W2:Y:S04]  /*135940*/  LDL.LU.64 R8, [R1+0xf80] ;  /* 0x000f800001087983 */ /* 0x000ea80000300a00 */
[----:B------:R-:W2:Y:S04]  /*135950*/  LDL.LU.64 R26, [R1+0xf78] ;  /* 0x000f7800011a7983 */ /* 0x000ea80000300a00 */
[----:B------:R-:W2:Y:S04]  /*135960*/  LDL.LU.64 R24, [R1+0xf70] ;  /* 0x000f700001187983 */ /* 0x000ea80000300a00 */
[----:B------:R-:W2:Y:S04]  /*135970*/  LDL.LU R15, [R1+0x140] ;  /* 0x00014000010f7983 */ /* 0x000ea80000300800 */
[----:B------:R-:W2:Y:S04]  /*135980*/  LDL.LU.64 R22, [R1+0xf60] ;  /* 0x000f600001167983 */ /* 0x000ea80000300a00 */
[----:B------:R-:W2:Y:S04]  /*135990*/  LDL.LU.64 R12, [R1+0xf58] ;  /* 0x000f5800010c7983 */ /* 0x000ea80000300a00 */
[----:B------:R-:W2:Y:S04]  /*1359a0*/  LDL.LU.64 R20, [R1+0xf50] ;  /* 0x000f500001147983 */ /* 0x000ea80000300a00 */
[----:B---3--:R-:W3:Y:S01]  /*1359b0*/  LDL.LU.64 R18, [R1+0x54a8] ;  /* 0x0054a80001127983 */ /* 0x008ee20000300a00 */
[----:B------:R-:W-:-:S02]  /*1359c0*/  LOP3.LUT P1, RZ, R2, 0x2000000, RZ, 0xc0, !PT ;  /* 0x0200000002ff7812 */ /* 0x000fc4000782c0ff */
[----:B------:R-:W-:-:S11]  /*1359d0*/  PRMT R4, R14, 0x7773, RZ ;  /* 0x000077730e047816 */ /* 0x000fd600000000ff */
[----:B---3--:R3:W-:Y:S04]  /*1359e0*/  @P1 STG.E.U8 desc[UR38][R18.64], R4 ;  /* 0x0000000412001986 */ /* 0x0087e8000c101126 */
[----:B---3--:R-:W3:Y:S01]  /*1359f0*/  LDL.LU.64 R18, [R1+0x54a0] ;  /* 0x0054a00001127983 */ /* 0x008ee20000300a00 */
[----:B------:R-:W-:Y:S02]  /*135a00*/  LOP3.LUT P1, RZ, R2, 0x1000000, RZ, 0xc0, !PT ;  /* 0x0100000002ff7812 */ /* 0x000fe4000782c0ff */
[----:B---3--:R-:W-:-:S11]  /*135a10*/  PRMT R4, R19, 0x7770, RZ ;  /* 0x0000777013047816 */ /* 0x008fd600000000ff */
[----:B--2---:R2:W-:Y:S04]  /*135a20*/  @P1 STG.E.U8 desc[UR38][R28.64], R4 ;  /* 0x000000041c001986 */ /* 0x0045e8000c101126 */
[----:B--2---:R-:W2:Y:S01]  /*135a30*/  LDL.LU.64 R28, [R1+0x5498] ;  /* 0x00549800011c7983 */ /* 0x004ea20000300a00 */
[----:B------:R-:W-:Y:S02]  /*135a40*/  LOP3.LUT P1, RZ, R2, 0x800000, RZ, 0xc0, !PT ;  /* 0x0080000002ff7812 */ /* 0x000fe4000782c0ff */
[----:B------:R-:W-:Y:S02]  /*135a50*/  PRMT R4, R19, 0x7771, RZ ;  /* 0x0000777113047816 */ /* 0x000fe400000000ff */
[C---:B------:R-:W-:Y:S02]  /*135a60*/  LOP3.LUT P2, RZ, R16.reuse, 0x1000000, RZ, 0xc0, !PT ;  /* 0x0100000010ff7812 */ /* 0x040fe4000784c0ff */
[----:B------:R-:W-:-:S02]  /*135a70*/  LOP3.LUT P3, RZ, R16, 0x2000000, RZ, 0xc0, !PT ;  /* 0x0200000010ff7812 */ /* 0x000fc4000786c0ff */
[C---:B------:R-:W-:Y:S02]  /*135a80*/  LOP3.LUT P4, RZ, R16.reuse, 0x4000000, RZ, 0xc0, !PT ;  /* 0x0400000010ff7812 */ /* 0x040fe4000788c0ff */
[C---:B------:R-:W-:Y:S02]  /*135a90*/  LOP3.LUT P5, RZ, R16.reuse, 0x8000000, RZ, 0xc0, !PT ;  /* 0x0800000010ff7812 */ /* 0x040fe400078ac0ff */
[C---:B------:R-:W-:Y:S02]  /*135aa0*/  LOP3.LUT P6, RZ, R16.reuse, 0x10000000, RZ, 0xc0, !PT ;  /* 0x1000000010ff7812 */ /* 0x040fe400078cc0ff */
[----:B------:R-:W-:Y:S01]  /*135ab0*/  LOP3.LUT P0, RZ, R16, 0x20000000, RZ, 0xc0, !PT ;  /* 0x2000000010ff7812 */ /* 0x000fe2000780c0ff */
[----:B--2---:R2:W-:Y:S01]  /*135ac0*/  @P1 STG.E.U8 desc[UR38][R28.64], R4 ;  /* 0x000000041c001986 */ /* 0x0045e2000c101126 */
[----:B------:R-:W-:Y:S02]  /*135ad0*/  LOP3.LUT P1, RZ, R2, 0x400000, RZ, 0xc0, !PT ;  /* 0x0040000002ff7812 */ /* 0x000fe4000782c0ff */
[----:B--2---:R-:W-:-:S11]  /*135ae0*/  PRMT R4, R19, 0x7772, RZ ;  /* 0x0000777213047816 */ /* 0x004fd600000000ff */
[----:B----4-:R2:W-:Y:S01]  /*135af0*/  @P1 STG.E.U8 desc[UR38][R6.64], R4 ;  /* 0x0000000406001986 */ /* 0x0105e2000c101126 */
[----:B------:R-:W-:Y:S02]  /*135b00*/  LOP3.LUT P1, RZ, R2, 0x200000, RZ, 0xc0, !PT ;  /* 0x0020000002ff7812 */ /* 0x000fe4000782c0ff */
[----:B--2---:R-:W-:-:S11]  /*135b10*/  PRMT R4, R19, 0x7773, RZ ;  /* 0x0000777313047816 */ /* 0x004fd600000000ff */
[----:B------:R2:W-:Y:S02]  /*135b20*/  @P1 STG.E.U8 desc[UR38][R10.64], R4 ;  /* 0x000000040a001986 */ /* 0x0005e4000c101126 */
[----:B--2---:R-:W-:-:S05]  /*135b30*/  PRMT R4, R17, 0x7770, RZ ;  /* 0x0000777011047816 */ /* 0x004fca00000000ff */
[----:B------:R2:W-:Y:S02]  /*135b40*/  @P2 STG.E.U8 desc[UR38][R8.64], R4 ;  /* 0x0000000408002986 */ /* 0x0005e4000c101126 */
[----:B--2---:R-:W-:-:S05]  /*135b50*/  PRMT R4, R17, 0x7771, RZ ;  /* 0x0000777111047816 */ /* 0x004fca00000000ff */
[----:B------:R2:W-:Y:S02]  /*135b60*/  @P3 STG.E.U8 desc[UR38][R26.64], R4 ;  /* 0x000000041a003986 */ /* 0x0005e4000c101126 */
[----:B--2---:R-:W-:-:S05]  /*135b70*/  PRMT R4, R17, 0x7772, RZ ;  /* 0x0000777211047816 */ /* 0x004fca00000000ff */
[----:B------:R2:W-:Y:S02]  /*135b80*/  @P4 STG.E.U8 desc[UR38][R24.64], R4 ;  /* 0x0000000418004986 */ /* 0x0005e4000c101126 */
[----:B--2---:R-:W-:Y:S02]  /*135b90*/  PRMT R4, R17, 0x7773, RZ ;  /* 0x0000777311047816 */ /* 0x004fe400000000ff */
[----:B------:R-:W2:Y:S04]  /*135ba0*/  LDL.LU R17, [R1+0x5490] ;  /* 0x0054900001117983 */ /* 0x000ea80000300800 */
[----:B------:R3:W-:Y:S02]  /*135bb0*/  @P5 STG.E.U8 desc[UR38][R22.64], R4 ;  /* 0x0000000416005986 */ /* 0x0007e4000c101126 */
[----:B---3--:R-:W-:-:S05]  /*135bc0*/  PRMT R4, R15, 0x7770, RZ ;  /* 0x000077700f047816 */ /* 0x008fca00000000ff */
[----:B------:R3:W-:Y:S02]  /*135bd0*/  @P6 STG.E.U8 desc[UR38][R12.64], R4 ;  /* 0x000000040c006986 */ /* 0x0007e4000c101126 */
[----:B---3--:R-:W-:Y:S02]  /*135be0*/  PRMT R4, R15, 0x7771, RZ ;  /* 0x000077710f047816 */ /* 0x008fe400000000ff */
[----:B------:R-:W3:Y:S04]  /*135bf0*/  LDL.LU.64 R12, [R1+0xf38] ;  /* 0x000f3800010c7983 */ /* 0x000ee80000300a00 */
[----:B------:R4:W-:Y:S04]  /*135c00*/  @P0 STG.E.U8 desc[UR38][R20.64], R4 ;  /* 0x0000000414000986 */ /* 0x0009e8000c101126 */
[----:B----4-:R-:W4:Y:S01]  /*135c10*/  LDL.LU.64 R20, [R1+0xf30] ;  /* 0x000f300001147983 */ /* 0x010f220000300a00 */
[----:B------:R-:W-:-:S02]  /*135c20*/  LOP3.LUT P4, RZ, R16, 0x40000000, RZ, 0xc0, !PT ;  /* 0x4000000010ff7812 */ /* 0x000fc4000788c0ff */
[----:B------:R-:W-:Y:S02]  /*135c30*/  LOP3.LUT P5, RZ, R16, 0x80000000, RZ, 0xc0, !PT ;  /* 0x8000000010ff7812 */ /* 0x000fe400078ac0ff */
[C---:B------:R-:W-:Y:S01]  /*135c40*/  PRMT R4, R15.reuse, 0x7772, RZ ;  /* 0x000077720f047816 */ /* 0x040fe200000000ff */
[----:B------:R-:W2:Y:S04]  /*135c50*/  LDL.LU.64 R26, [R1+0xf28] ;  /* 0x000f2800011a7983 */ /* 0x000ea80000300a00 */
[----:B------:R-:W2:Y:S04]  /*135c60*/  LDL.LU.64 R24, [R1+0xf20] ;  /* 0x000f200001187983 */ /* 0x000ea80000300a00 */
[----:B------:R-:W2:Y:S04]  /*135c70*/  LDL.LU.64 R22, [R1+0xf18] ;  /* 0x000f180001167983 */ /* 0x000ea80000300a00 */
[----:B------:R-:W2:Y:S04]  /*135c80*/  LDL.LU R19, [R1+0x130] ;  /* 0x0001300001137983 */ /* 0x000ea80000300800 */
[----:B---3--:R3:W-:Y:S02]  /*135c90*/  @P4 STG.E.U8 desc[UR38][R12.64], R4 ;  /* 0x000000040c004986 */ /* 0x0087e4000c101126 */
[----:B---3--:R-:W-:-:S02]  /*135ca0*/  PRMT R4, R15, 0x7773, RZ ;  /* 0x000077730f047816 */ /* 0x008fc400000000ff */
[----:B------:R-:W3:Y:S04]  /*135cb0*/  LDL.LU.64 R12, [R1+0xf08] ;  /* 0x000f0800010c7983 */ /* 0x000ee80000300a00 */
[----:B------:R-:W2:Y:S04]  /*135cc0*/  LDL.LU R5, [R1+0x164] ;  /* 0x0001640001057983 */ /* 0x000ea80000300800 */
[----:B----4-:R4:W-:Y:S04]  /*135cd0*/  @P5 STG.E.U8 desc[UR38][R20.64], R4 ;  /* 0x0000000414005986 */ /* 0x0109e8000c101126 */
[----:B----4-:R-:W4:Y:S04]  /*135ce0*/  LDL.LU.64 R20, [R1+0xf00] ;  /* 0x000f000001147983 */ /* 0x010f280000300a00 */
[----:B------:R-:W2:Y:S04]  /*135cf0*/  LDL.LU R9, [R1+0x154] ;  /* 0x0001540001097983 */ /* 0x000ea80000300800 */
[----:B--2---:R2:W-:Y:S04]  /*135d00*/  STL [R1+0x547c], R9 ;  /* 0x00547c0901007387 */ /* 0x0045e80000100800 */
[----:B--2---:R-:W2:Y:S04]  /*135d10*/  LDL.LU.64 R8, [R1+0xe38] ;  /* 0x000e380001087983 */ /* 0x004ea80000300a00 */
        /* <DEDUP_REMOVED lines=20> */
[----:B--2---:R-:W2:Y:S06]  /*135e60*/  LDL.LU.64 R8, [R1+0xef8] ;  /* 0x000ef80001087983 */ /* 0x004eac0000300a00 */
[----:B------:R-:W-:-:S02]  /*135e70*/  @P1 LOP3.LUT R2, R2, 0x40000, RZ, 0xfc, !PT ;  /* 0x0004000002021812 */ /* 0x000fc400078efcff */
[C---:B------:R-:W-:Y:S02]  /*135e80*/  LOP3.LUT P1, RZ, R17.reuse, 0x10, RZ, 0xc0, !PT ;  /* 0x0000001011ff7812 */ /* 0x040fe4000782c0ff */
[C---:B------:R-:W-:Y:S02]  /*135e90*/  LOP3.LUT P6, RZ, R17.reuse, 0x1, RZ, 0xc0, !PT ;  /* 0x0000000111ff7812 */ /* 0x040fe400078cc0ff */
[----:B------:R-:W-:Y:S02]  /*135ea0*/  LOP3.LUT P0, RZ, R17, 0x2, RZ, 0xc0, !PT ;  /* 0x0000000211ff7812 */ /* 0x000fe4000780c0ff */
[----:B------:R-:W-:Y:S02]  /*135eb0*/  LOP3.LUT R2, R2, 0xfff7ffff, RZ, 0xc0, !PT ;  /* 0xfff7ffff02027812 */ /* 0x000fe400078ec0ff */
[----:B------:R-:W-:Y:S01]  /*135ec0*/  PRMT R4, R19, 0x7770, RZ ;  /* 0x0000777013047816 */ /* 0x000fe200000000ff */
[----:B------:R-:W2:Y:S04]  /*135ed0*/  LDL.LU.64 R28, [R1+0xe30] ;  /* 0x000e3000011c7983 */ /* 0x000ea80000300a00 */
[----:B------:R-:W2:Y:S04]  /*135ee0*/  LDL.LU.64 R6, [R1+0xd38] ;  /* 0x000d380001067983 */ /* 0x000ea80000300a00 */
[----:B------:R-:W2:Y:S04]  /*135ef0*/  LDL.LU.64 R10, [R1+0xd30] ;  /* 0x000d3000010a7983 */ /* 0x000ea80000300a00 */
[----:B------:R-:W2:Y:S01]  /*135f00*/  LDL.LU.64 R14, [R1+0xc30] ;  /* 0x000c3000010e7983 */ /* 0x000ea20000300a00 */
[----:B------:R-:W-:-:S02]  /*135f10*/  @P1 LOP3.LUT R2, R2, 0x80000, RZ, 0xfc, !PT ;  /* 0x0008000002021812 */ /* 0x000fc400078efcff */
[----:B------:R-:W-:Y:S02]  /*135f20*/  LOP3.LUT P1, RZ, R17, 0x8, RZ, 0xc0, !PT ;  /* 0x0000000811ff7812 */ /* 0x000fe4000782c0ff */
[----:B------:R-:W-:Y:S01]  /*135f30*/  LOP3.LUT R2, R2, 0xffefffff, RZ, 0xc0, !PT ;  /* 0xffefffff02027812 */ /* 0x000fe200078ec0ff */
[----:B------:R0:W-:Y:S10]  /*135f40*/  @P6 STG.E.U8 desc[UR38][R26.64], R4 ;  /* 0x000000041a006986 */ /* 0x0001f4000c101126 */
[----:B------:R-:W-:-:S02]  /*135f50*/  @P1 LOP3.LUT R2, R2, 0x100000, RZ, 0xfc, !PT ;  /* 0x0010000002021812 */ /* 0x000fc400078efcff */
[----:B------:R-:W-:Y:S02]  /*135f60*/  LOP3.LUT P1, RZ, R17, 0x4, RZ, 0xc0, !PT ;  /* 0x0000000411ff7812 */ /* 0x000fe4000782c0ff */
[C---:B0-----:R-:W-:Y:S01]  /*135f70*/  PRMT R4, R19.reuse, 0x7771, RZ ;  /* 0x0000777113047816 */ /* 0x041fe200000000ff */
[----:B------:R-:W2:Y:S04]  /*135f80*/  LDL.LU.64 R26, [R1+0xb38] ;  /* 0x000b3800011a7983 */ /* 0x000ea80000300a00 */
[----:B------:R0:W-:Y:S02]  /*135f90*/  @P0 STG.E.U8 desc[UR38][R24.64], R4 ;  /* 0x0000000418000986 */ /* 0x0001e4000c101126 */
[----:B0-----:R-:W-:Y:S02]  /*135fa0*/  PRMT R4, R19, 0x7772, RZ ;  /* 0x0000777213047816 */ /* 0x001fe400000000ff */
[----:B------:R-:W2:Y:S04]  /*135fb0*/  LDL.LU.64 R24, [R1+0xb30] ;  /* 0x000b300001187983 */ /* 0x000ea80000300a00 */
[----:B------:R0:W-:Y:S01]  /*135fc0*/  @P1 STG.E.U8 desc[UR38][R22.64], R4 ;  /* 0x0000000416001986 */ /* 0x0001e2000c101126 */
[----:B------:R-:W-:-:S02]  /*135fd0*/  LOP3.LUT P1, RZ, R2, 0x100000, RZ, 0xc0, !PT ;  /* 0x0010000002ff7812 */ /* 0x000fc4000782c0ff */
[----:B0-----:R-:W-:Y:S01]  /*135fe0*/  PRMT R4, R19, 0x7773, RZ ;  /* 0x0000777313047816 */ /* 0x001fe200000000ff */
[----:B------:R-:W2:Y:S10]  /*135ff0*/  LDL.LU.64 R22, [R1+0xa30] ;  /* 0x000a300001167983 */ /* 0x000eb40000300a00 */
[----:B---3--:R0:W-:Y:S01]  /*136000*/  @P1 STG.E.U8 desc[UR38][R12.64], R4 ;  /* 0x000000040c001986 */ /* 0x0081e2000c101126 */
[----:B------:R-:W-:-:S02]  /*136010*/  LOP3.LUT P1, RZ, R2, 0x80000, RZ, 0xc0, !PT ;  /* 0x0008000002ff7812 */ /* 0x000fc4000782c0ff */
[----:B0-----:R-:W-:Y:S01]  /*136020*/  PRMT R4, R5, 0x7770, RZ ;  /* 0x0000777005047816 */ /* 0x001fe200000000ff */
[----:B------:R-:W3:Y:S04]  /*136030*/  LDL.LU.64 R12, [R1+0x938] ;  /* 0x00093800010c7983 */ /* 0x000ee80000300a00 */
[----:B------:R-:W3:Y:S06]  /*136040*/  LDL.LU R19, [R1+0x134] ;  /* 0x0001340001137983 */ /* 0x000eec0000300800 */
[----:B----4-:R0:W-:Y:S01]  /*136050*/  @P1 STG.E.U8 desc[UR38][R20.64], R4 ;  /* 0x0000000414001986 */ /* 0x0101e2000c101126 */
[----:B------:R-:W-:-:S02]  /*136060*/  LOP3.LUT P1, RZ, R2, 0x40000, RZ, 0xc0, !PT ;  /* 0x0004000002ff7812 */ /* 0x000fc4000782c0ff */
[----:B0-----:R-:W-:Y:S01]  /*136070*/  PRMT R4, R5, 0x7771, RZ ;  /* 0x0000777105047816 */ /* 0x001fe200000000ff */
[----:B------:R-:W4:Y:S10]  /*136080*/  LDL.LU.64 R20, [R1+0x930] ;  /* 0x0009300001147983 */ /* 0x000f340000300a00 */
[----:B--2---:R0:W-:Y:S04]  /*136090*/  @P1 STG.E.U8 desc[UR38][R8.64], R4 ;  /* 0x0000000408001986 */ /* 0x0041e8000c101126 */
[----:B0-----:R-:W2:Y:S01]  /*1360a0*/  LDL.LU.64 R8, [R1+0x5488] ;  /* 0x0054880001087983 */ /* 0x001ea20000300a00 */
[----:B------:R-:W-:-:S02]  /*1360b0*/  LOP3.LUT P1, RZ, R2, 0x20000, RZ, 0xc0, !PT ;  /* 0x0002000002ff7812 */ /* 0x000fc4000782c0ff */
[----:B------:R-:W-:-:S11]  /*1360c0*/  PRMT R4, R5, 0x7772, RZ ;  /* 0x0000777205047816 */ /* 0x000fd600000000ff */
[----:B--2---:R0:W-:Y:S04]  /*1360d0*/  @P1 STG.E.U8 desc[UR38][R8.64], R4 ;  /* 0x0000000408001986 */ /* 0x0041e8000c101126 */
[----:B0-----:R-:W2:Y:S01]  /*1360e0*/  LDL.LU.64 R8, [R1+0x5480] ;  /* 0x0054800001087983 */ /* 0x001ea20000300a00 */
[----:B------:R-:W-:Y:S02]  /*1360f0*/  LOP3.LUT P1, RZ, R2, 0x10000, RZ, 0xc0, !PT ;  /* 0x0001000002ff7812 */ /* 0x000fe4000782c0ff */
[----:B------:R-:W-:-:S11]  /*136100*/  PRMT R4, R5, 0x7773, RZ ;  /* 0x0000777305047816 */ /* 0x000fd600000000ff */
[----:B--2---:R0:W-:Y:S04]  /*136110*/  @P1 STG.E.U8 desc[UR38][R8.64], R4 ;  /* 0x0000000408001986 */ /* 0x0041e8000c101126 */
[----:B0-----:R-:W2:Y:S01]  /*136120*/  LDL.LU R9, [R1+0x547c] ;  /* 0x00547c0001097983 */ /* 0x001ea20000300800 */
[----:B------:R-:W-:Y:S02]  /*136130*/  LOP3.LUT P1, RZ, R2, 0x8000, RZ, 0xc0, !PT ;  /* 0x0000800002ff7812 */ /* 0x000fe4000782c0ff */
[C---:B------:R-:W-:Y:S02]  /*136140*/  LOP3.LUT P2, RZ, R17.reuse, 0x800, RZ, 0xc0, !PT ;  /* 0x0000080011ff7812 */ /* 0x040fe4000784c0ff */
[C---:B------:R-:W-:Y:S02]  /*136150*/  LOP3.LUT P3, RZ, R17.reuse, 0x1000, RZ, 0xc0, !PT ;  /* 0x0000100011ff7812 */ /* 0x040fe4000786c0ff */
[----:B------:R-:W-:-:S02]  /*136160*/  LOP3.LUT P4, RZ, R17, 0x2000, RZ, 0xc0, !PT ;  /* 0x0000200011ff7812 */ /* 0x000fc4000788c0ff */
[C---:B------:R-:W-:Y:S02]  /*136170*/  LOP3.LUT P5, RZ, R17.reuse, 0x4000, RZ, 0xc0, !PT ;  /* 0x0000400011ff7812 */ /* 0x040fe400078ac0ff */
[C---:B------:R-:W-:Y:S02]  /*136180*/  LOP3.LUT P6, RZ, R17.reuse, 0x8000, RZ, 0xc0, !PT ;  /* 0x0000800011ff7812 */ /* 0x040fe400078cc0ff */
[----:B------:R-:W-:Y:S02]  /*136190*/  LOP3.LUT P0, RZ, R17, 0x10000, RZ, 0xc0, !PT ;  /* 0x0001000011ff7812 */ /* 0x000fe4000780c0ff */
[----:B--2---:R-:W-:-:S05]  /*1361a0*/  PRMT R4, R9, 0x7770, RZ ;  /* 0x0000777009047816 */ /* 0x004fca00000000ff */
[----:B------:R0:W-:Y:S01]  /*1361b0*/  @P1 STG.E.U8 desc[UR38][R28.64], R4 ;  /* 0x000000041c001986 */ /* 0x0001e2000c101126 */
[----:B------:R-:W-:Y:S02]  /*1361c0*/  LOP3.LUT P1, RZ, R2, 0x4000, RZ, 0xc0, !PT ;  /* 0x0000400002ff7812 */ /* 0x000fe4000782c0ff */
[----:B0-----:R-:W-:-:S11]  /*1361d0*/  PRMT R4, R9, 0x7771, RZ ;  /* 0x0000777109047816 */ /* 0x001fd600000000ff */
[----:B------:R0:W-:Y:S01]  /*1361e0*/  @P1 STG.E.U8 desc[UR38][R6.64], R4 ;  /* 0x0000000406001986 */ /* 0x0001e2000c101126 */
[----:B------:R-:W-:Y:S02]  /*1361f0*/  LOP3.LUT P1, RZ, R2, 0x2000, RZ, 0xc0, !PT ;  /* 0x0000200002ff7812 */ /* 0x000fe4000782c0ff */
[----:B0-----:R-:W-:-:S11]  /*136200*/  PRMT R4, R9, 0x7772, RZ ;  /* 0x0000777209047816 */ /* 0x001fd600000000ff */
[----:B------:R0:W-:Y:S02]  /*136210*/  @P1 STG.E.U8 desc[UR38][R10.64], R4 ;  /* 0x000000040a001986 */ /* 0x0001e4000c101126 */
[----:B0-----:R-:W-:-:S05]  /*136220*/  PRMT R4, R9, 0x7773, RZ ;  /* 0x0000777309047816 */ /* 0x001fca00000000ff */
[----:B------:R0:W-:Y:S02]  /*136230*/  @P2 STG.E.U8 desc[UR38][R14.64], R4 ;  /* 0x000000040e002986 */ /* 0x0001e4000c101126 */
[----:B0-----:R-:W-:-:S05]  /*136240*/  PRMT R4, R18, 0x7770, RZ ;  /* 0x0000777012047816 */ /* 0x001fca00000000ff */
[----:B------:R0:W-:Y:S02]  /*136250*/  @P3 STG.E.U8 desc[UR38][R26.64], R4 ;  /* 0x000000041a003986 */ /* 0x0001e4000c101126 */
[----:B0-----:R-:W-:-:S05]  /*136260*/  PRMT R4, R18, 0x7771, RZ ;  /* 0x0000777112047816 */ /* 0x001fca00000000ff */
[----:B------:R0:W-:Y:S02]  /*136270*/  @P4 STG.E.U8 desc[UR38][R24.64], R4 ;  /* 0x0000000418004986 */ /* 0x0001e4000c101126 */
[----:B0-----:R-:W-:-:S05]  /*136280*/  PRMT R4, R18, 0x7772, RZ ;  /* 0x0000777212047816 */ /* 0x001fca00000000ff */
[----:B------:R0:W-:Y:S02]  /*136290*/  @P5 STG.E.U8 desc[UR38][R22.64], R4 ;  /* 0x0000000416005986 */ /* 0x0001e4000c101126 */
[----:B0-----:R-:W-:Y:S02]  /*1362a0*/  PRMT R4, R18, 0x7773, RZ ;  /* 0x0000777312047816 */ /* 0x001fe400000000ff */
[----:B------:R-:W2:Y:S04]  /*1362b0*/  LDL.LU R18, [R1+0x5478] ;  /* 0x0054780001127983 */ /* 0x000ea80000300800 */
[----:B---3--:R0:W-:Y:S02]  /*1362c0*/  @P6 STG.E.U8 desc[UR38][R12.64], R4 ;  /* 0x000000040c006986 */ /* 0x0081e4000c101126 */
[----:B0-----:R-:W-:-:S05]  /*1362d0*/  PRMT R4, R19, 0x7770, RZ ;  /* 0x0000777013047816 */ /* 0x001fca00000000ff */
[----:B----4-:R0:W-:Y:S04]  /*1362e0*/  @P0 STG.E.U8 desc[UR38][R20.64], R4 ;  /* 0x0000000414000986 */ /* 0x0101e8000c101126 */
[----:B0-----:R-:W3:Y:S01]  /*1362f0*/  LDL.LU.64 R20, [R1+0x920] ;  /* 0x0009200001147983 */ /* 0x001ee20000300a00 */
[----:B------:R-:W-:-:S03]  /*136300*/  LOP3.LUT P4, RZ, R17, 0x20000, RZ, 0xc0, !PT ;  /* 0x0002000011ff7812 */ /* 0x000fc6000788c0ff */
[----:B------:R-:W4:Y:S01]  /*136310*/  LDL.LU.64 R14, [R1+0x878] ;  /* 0x00087800010e7983 */ /* 0x000f220000300a00 */
[----:B------:R-:W-:-:S03]  /*136320*/  PRMT R4, R19, 0x7771, RZ ;  /* 0x0000777113047816 */ /* 0x000fc600000000ff */
[----:B------:R-:W2:Y:S04]  /*136330*/  LDL.LU.64 R26, [R1+0x860] ;  /* 0x00086000011a7983 */ /* 0x000ea80000300a00 */
[----:B------:R-:W2:Y:S04]  /*136340*/  LDL.LU.64 R24, [R1+0x858] ;  /* 0x0008580001187983 */ /* 0x000ea80000300a00 */
[----:B------:R-:W2:Y:S04]  /*136350*/  LDL.LU.64 R22, [R1+0x850] ;  /* 0x0008500001167983 */ /* 0x000ea80000300a00 */
[----:B------:R-:W2:Y:S04]  /*136360*/  LDL.LU R6, [R1+0x168] ;  /* 0x0001680001067983 */ /* 0x000ea80000300800 */
[----:B------:R-:W2:Y:S04]  /*136370*/  LDL.LU.64 R12, [R1+0x828] ;  /* 0x00082800010c7983 */ /* 0x000ea80000300a00 */
[----:B---3--:R0:W-:Y:S04]  /*136380*/  @P4 STG.E.U8 desc[UR38][R20.64], R4 ;  /* 0x0000000414004986 */ /* 0x0081e8000c101126 */
[----:B0-----:R-:W3:Y:S04]  /*136390*/  LDL.LU.64 R20, [R1+0x820] ;  /* 0x0008200001147983 */ /* 0x001ee80000300a00 */
[----:B------:R-:W2:Y:S04]  /*1363a0*/  LDL.LU R7, [R1+0x158] ;  /* 0x0001580001077983 */ /* 0x000ea80000300800 */
[----:B------:R-:W2:Y:S04]  /*1363b0*/  LDL.LU.64 R28, [R1+0x7f8] ;  /* 0x0007f800011c7983 */ /* 0x000ea80000300a00 */
[----:B--2---:R0:W-:Y:S04]  /*1363c0*/  STL.64 [R1+0x5468], R28 ;  /* 0x0054681c01007387 */ /* 0x0041e80000100a00 */
[----:B0-----:R-:W2:Y:S01]  /*1363d0*/  LDL.LU.64 R28, [R1+0x810] ;  /* 0x00081000011c7983 */ /* 0x001ea20000300a00 */
        /* <DEDUP_REMOVED lines=18> */
[C---:B------:R-:W-:Y:S01]  /*136500*/  LOP3.LUT P1, RZ, R17.reuse, 0x800000, RZ, 0xc0, !PT ;  /* 0x0080000011ff7812 */ /* 0x040fe2000782c0ff */
[----:B--2---:R0:W-:Y:S04]  /*136510*/  STL.64 [R1+0x5470], R28 ;  /* 0x0054701c01007387 */ /* 0x0041e80000100a00 */
[----:B0-----:R-:W2:Y:S01]  /*136520*/  LDL.LU.64 R28, [R1+0x818] ;  /* 0x00081800011c7983 */ /* 0x001ea20000300a00 */
[----:B------:R-:W-:Y:S02]  /*136530*/  LOP3.LUT R2, R2, 0xfffff7ff, RZ, 0xc0, !PT ;  /* 0xfffff7ff02027812 */ /* 0x000fe400078ec0ff */
[----:B------:R-:W-:-:S02]  /*136540*/  LOP3.LUT P5, RZ, R17, 0x40000, RZ, 0xc0, !PT ;  /* 0x0004000011ff7812 */ /* 0x000fc400078ac0ff */
[C---:B------:R-:W-:Y:S02]  /*136550*/  LOP3.LUT P6, RZ, R17.reuse, 0x80000, RZ, 0xc0, !PT ;  /* 0x0008000011ff7812 */ /* 0x040fe400078cc0ff */
[C---:B------:R-:W-:Y:S02]  /*136560*/  LOP3.LUT P0, RZ, R17.reuse, 0x100000, RZ, 0xc0, !PT ;  /* 0x0010000011ff7812 */ /* 0x040fe4000780c0ff */
[----:B------:R-:W-:Y:S02]  /*136570*/  @P1 LOP3.LUT R2, R2, 0x800, RZ, 0xfc, !PT ;  /* 0x0000080002021812 */ /* 0x000fe400078efcff */
[C---:B------:R-:W-:Y:S02]  /*136580*/  LOP3.LUT P1, RZ, R17.reuse, 0x400000, RZ, 0xc0, !PT ;  /* 0x0040000011ff7812 */ /* 0x040fe4000782c0ff */
[C---:B------:R-:W-:Y:S02]  /*136590*/  LOP3.LUT P2, RZ, R17.reuse, 0x40000000, RZ, 0xc0, !PT ;  /* 0x4000000011ff7812 */ /* 0x040fe4000784c0ff */
[----:B------:R-:W-:-:S02]  /*1365a0*/  LOP3.LUT P3, RZ, R17, 0x80000000, RZ, 0xc0, !PT ;  /* 0x8000000011ff7812 */ /* 0x000fc4000786c0ff */
[----:B------:R-:W-:Y:S01]  /*1365b0*/  LOP3.LUT R2, R2, 0xffffefff, RZ, 0xc0, !PT ;  /* 0xffffefff02027812 */ /* 0x000fe200078ec0ff */
[----:B------:R-:W2:Y:S06]  /*1365c0*/  LDL.LU.64 R4, [R1+0x7e8] ;  /* 0x0007e80001047983 */ /* 0x000eac0000300a00 */
[----:B------:R-:W-:Y:S02]  /*1365d0*/  @P1 LOP3.LUT R2, R2, 0x1000, RZ, 0xfc, !PT ;  /* 0x0000100002021812 */ /* 0x000fe400078efcff */
[----:B------:R-:W-:Y:S02]  /*1365e0*/  LOP3.LUT P1, RZ, R17, 0x200000, RZ, 0xc0, !PT ;  /* 0x0020000011ff7812 */ /* 0x000fe4000782c0ff */
[----:B------:R-:W-:-:S05]  /*1365f0*/  PRMT R17, R19, 0x7772, RZ ;  /* 0x0000777213117816 */ /* 0x000fca00000000ff */
[----:B----4-:R0:W-:Y:S02]  /*136600*/  @P5 STG.E.U8 desc[UR38][R14.64], R17 ;  /* 0x000000110e005986 */ /* 0x0101e4000c101126 */
[----:B0-----:R-:W-:Y:S02]  /*136610*/  PRMT R17, R19, 0x7773, RZ ;  /* 0x0000777313117816 */ /* 0x001fe400000000ff */
[----:B------:R-:W4:Y:S04]  /*136620*/  LDL.LU R19, [R1+0x148] ;  /* 0x0001480001137983 */ /* 0x000f280000300800 */
[----:B------:R0:W-:Y:S04]  /*136630*/  @P6 STG.E.U8 desc[UR38][R26.64], R17 ;  /* 0x000000111a006986 */ /* 0x0001e8000c101126 */
[----:B------:R-:W4:Y:S04]  /*136640*/  LDL.LU.64 R10, [R1+0x7e0] ;  /* 0x0007e000010a7983 */ /* 0x000f280000300a00 */
[----:B------:R-:W4:Y:S04]  /*136650*/  LDL.LU.64 R8, [R1+0x7d8] ;  /* 0x0007d80001087983 */ /* 0x000f280000300a00 */
[----:B------:R-:W4:Y:S01]  /*136660*/  LDL.LU.64 R14, [R1+0x7c0] ;  /* 0x0007c000010e7983 */ /* 0x000f220000300a00 */
[----:B0-----:R-:W-:-:S03]  /*136670*/  PRMT R17, R6, 0x7770, RZ ;  /* 0x0000777006117816 */ /* 0x001fc600000000ff */
[----:B------:R-:W4:Y:S04]  /*136680*/  LDL.LU.64 R26, [R1+0x7b8] ;  /* 0x0007b800011a7983 */ /* 0x000f280000300a00 */
[----:B------:R0:W-:Y:S02]  /*136690*/  @P0 STG.E.U8 desc[UR38][R24.64], R17 ;  /* 0x0000001118000986 */ /* 0x0001e4000c101126 */
[----:B0-----:R-:W-:Y:S02]  /*1366a0*/  PRMT R17, R6, 0x7771, RZ ;  /* 0x0000777106117816 */ /* 0x001fe400000000ff */
[----:B------:R-:W4:Y:S04]  /*1366b0*/  LDL.LU.64 R24, [R1+0x7b0] ;  /* 0x0007b00001187983 */ /* 0x000f280000300a00 */
[----:B------:R0:W-:Y:S01]  /*1366c0*/  @P1 STG.E.U8 desc[UR38][R22.64], R17 ;  /* 0x0000001116001986 */ /* 0x0001e2000c101126 */
[----:B------:R-:W-:-:S02]  /*1366d0*/  LOP3.LUT P1, RZ, R2, 0x1000, RZ, 0xc0, !PT ;  /* 0x0000100002ff7812 */ /* 0x000fc4000782c0ff */
[----:B0-----:R-:W-:Y:S01]  /*1366e0*/  PRMT R17, R6, 0x7772, RZ ;  /* 0x0000777206117816 */ /* 0x001fe200000000ff */
[----:B------:R-:W4:Y:S10]  /*1366f0*/  LDL.LU.64 R22, [R1+0x778] ;  /* 0x0007780001167983 */ /* 0x000f340000300a00 */
[----:B------:R0:W-:Y:S01]  /*136700*/  @P1 STG.E.U8 desc[UR38][R12.64], R17 ;  /* 0x000000110c001986 */ /* 0x0001e2000c101126 */
[----:B------:R-:W-:-:S02]  /*136710*/  LOP3.LUT P1, RZ, R2, 0x800, RZ, 0xc0, !PT ;  /* 0x0000080002ff7812 */ /* 0x000fc4000782c0ff */
[----:B0-----:R-:W-:Y:S01]  /*136720*/  PRMT R17, R6, 0x7773, RZ ;  /* 0x0000777306117816 */ /* 0x001fe200000000ff */
[----:B------:R-:W4:Y:S10]  /*136730*/  LDL.LU.64 R12, [R1+0x770] ;  /* 0x00077000010c7983 */ /* 0x000f340000300a00 */
[----:B---3--:R0:W-:Y:S01]  /*136740*/  @P1 STG.E.U8 desc[UR38][R20.64], R17 ;  /* 0x0000001114001986 */ /* 0x0081e2000c101126 */
[----:B------:R-:W-:-:S02]  /*136750*/  LOP3.LUT P1, RZ, R2, 0x400, RZ, 0xc0, !PT ;  /* 0x0000040002ff7812 */ /* 0x000fc4000782c0ff */
[----:B0-----:R-:W-:Y:S01]  /*136760*/  PRMT R17, R7, 0x7770, RZ ;  /* 0x0000777007117816 */ /* 0x001fe200000000ff */
[----:B------:R-:W3:Y:S10]  /*136770*/  LDL.LU.64 R20, [R1+0x750] ;  /* 0x0007500001147983 */ /* 0x000ef40000300a00 */
[----:B--2---:R0:W-:Y:S04]  /*136780*/  @P1 STG.E.U8 desc[UR38][R28.64], R17 ;  /* 0x000000111c001986 */ /* 0x0041e8000c101126 */
[----:B0-----:R-:W2:Y:S01]  /*136790*/  LDL.LU.64 R28, [R1+0x5470] ;  /* 0x00547000011c7983 */ /* 0x001ea20000300a00 */
[----:B------:R-:W-:-:S02]  /*1367a0*/  LOP3.LUT P1, RZ, R2, 0x200, RZ, 0xc0, !PT ;  /* 0x0000020002ff7812 */ /* 0x000fc4000782c0ff */
[----:B------:R-:W-:-:S11]  /*1367b0*/  PRMT R17, R7, 0x7771, RZ ;  /* 0x0000777107117816 */ /* 0x000fd600000000ff */
[----:B--2---:R0:W-:Y:S04]  /*1367c0*/  @P1 STG.E.U8 desc[UR38][R28.64], R17 ;  /* 0x000000111c001986 */ /* 0x0041e8000c101126 */
[----:B0-----:R-:W2:Y:S01]  /*1367d0*/  LDL.LU.64 R28, [R1+0x5468] ;  /* 0x00546800011c7983 */ /* 0x001ea20000300a00 */
[----:B------:R-:W-:Y:S02]  /*1367e0*/  LOP3.LUT P1, RZ, R2, 0x100, RZ, 0xc0, !PT ;  /* 0x0000010002ff7812 */ /* 0x000fe4000782c0ff */
[----:B------:R-:W-:Y:S02]  /*1367f0*/  PRMT R17, R7, 0x7772, RZ ;  /* 0x0000777207117816 */ /* 0x000fe400000000ff */
[C---:B------:R-:W-:Y:S02]  /*136800*/  LOP3.LUT P4, RZ, R18.reuse, 0x1, RZ, 0xc0, !PT ;  /* 0x0000000112ff7812 */ /* 0x040fe4000788c0ff */
[----:B------:R-:W-:-:S02]  /*136810*/  LOP3.LUT P5, RZ, R18, 0x2, RZ, 0xc0, !PT ;  /* 0x0000000212ff7812 */ /* 0x000fc400078ac0ff */
[C---:B------:R-:W-:Y:S02]  /*136820*/  LOP3.LUT P6, RZ, R18.reuse, 0x4, RZ, 0xc0, !PT ;  /* 0x0000000412ff7812 */ /* 0x040fe400078cc0ff */
[----:B------:R-:W-:-:S03]  /*136830*/  LOP3.LUT P0, RZ, R18, 0x8, RZ, 0xc0, !PT ;  /* 0x0000000812ff7812 */ /* 0x000fc6000780c0ff */
[----:B--2---:R0:W-:Y:S01]  /*136840*/  @P1 STG.E.U8 desc[UR38][R28.64], R17 ;  /* 0x000000111c001986 */ /* 0x0041e2000c101126 */
[----:B------:R-:W-:Y:S02]  /*136850*/  LOP3.LUT P1, RZ, R2, 0x80, RZ, 0xc0, !PT ;  /* 0x0000008002ff7812 */ /* 0x000fe4000782c0ff */
[----:B0-----:R-:W-:-:S11]  /*136860*/  PRMT R17, R7, 0x7773, RZ ;  /* 0x0000777307117816 */ /* 0x001fd600000000ff */
[----:B------:R4:W-:Y:S01]  /*136870*/  @P1 STG.E.U8 desc[UR38][R4.64], R17 ;  /* 0x0000001104001986 */ /* 0x0009e2000c101126 */
[----:B------:R-:W-:Y:S02]  /*136880*/  LOP3.LUT P1, RZ, R2, 0x40, RZ, 0xc0, !PT ;  /* 0x0000004002ff7812 */ /* 0x000fe4000782c0ff */
[----:B----4-:R-:W-:-:S11]  /*136890*/  PRMT R17, R19, 0x7770, RZ ;  /* 0x0000777013117816 */ /* 0x010fd600000000ff */
        /* <DEDUP_REMOVED lines=16> */
[----:B---3--:R0:W-:Y:S04]  /*1369a0*/  @P0 STG.E.U8 desc[UR38][R20.64], R17 ;  /* 0x0000001114000986 */ /* 0x0081e8000c101126 */
[----:B0-----:R-:W3:Y:S04]  /*1369b0*/  LDL.LU.64 R20, [R1+0x768] ;  /* 0x0007680001147983 */ /* 0x001ee80000300a00 */
[----:B------:R-:W4:Y:S04]  /*1369c0*/  LDL.LU.64 R8, [R1+0x760] ;  /* 0x0007600001087983 */ /* 0x000f280000300a00 */
[----:B------:R-:W2:Y:S04]  /*1369d0*/  LDL.LU.64 R14, [R1+0x748] ;  /* 0x00074800010e7983 */ /* 0x000ea80000300a00 */
[----:B------:R-:W2:Y:S01]  /*1369e0*/  LDL.LU R25, [R1+0x16c] ;  /* 0x00016c0001197983 */ /* 0x000ea20000300800 */
[----:B------:R-:W-:-:S03]  /*1369f0*/  LOP3.LUT P4, RZ, R18, 0x10, RZ, 0xc0, !PT ;  /* 0x0000001012ff7812 */ /* 0x000fc6000788c0ff */
[----:B------:R-:W3:Y:S04]  /*136a00*/  LDL.LU.64 R26, [R1+0x740] ;  /* 0x00074000011a7983 */ /* 0x000ee80000300a00 */
[----:B------:R-:W4:Y:S04]  /*136a10*/  LDL.LU.64 R22, [R1+0x738] ;  /* 0x0007380001167983 */ /* 0x000f280000300a00 */
[----:B------:R-:W4:Y:S04]  /*136a20*/  LDL.LU.64 R12, [R1+0x730] ;  /* 0x00073000010c7983 */ /* 0x000f280000300a00 */
[----:B------:R-:W4:Y:S01]  /*136a30*/  LDL.LU R19, [R1+0x15c] ;  /* 0x00015c0001137983 */ /* 0x000f220000300800 */
[----:B--2---:R-:W-:-:S05]  /*136a40*/  PRMT R17, R25, 0x7770, RZ ;  /* 0x0000777019117816 */ /* 0x004fca00000000ff */
[----:B---3--:R0:W-:Y:S04]  /*136a50*/  @P4 STG.E.U8 desc[UR38][R20.64], R17 ;  /* 0x0000001114004986 */ /* 0x0081e8000c101126 */
[----:B0-----:R-:W2:Y:S04]  /*136a60*/  LDL.LU.64 R20, [R1+0x728] ;  /* 0x0007280001147983 */ /* 0x001ea80000300a00 */
[----:B------:R-:W3:Y:S04]  /*136a70*/  LDL.LU R24, [R1+0x14c] ;  /* 0x00014c0001187983 */ /* 0x000ee80000300800 */
        /* <DEDUP_REMOVED lines=21> */
[----:B0-----:R-:W2:Y:S06]  /*136bd0*/  LDL.LU.64 R28, [R1+0x718] ;  /* 0x00071800011c7983 */ /* 0x001eac0000300a00 */
[----:B------:R-:W-:-:S02]  /*136be0*/  @P1 LOP3.LUT R2, R2, 0x4, RZ, 0xfc, !PT ;  /* 0x0000000402021812 */ /* 0x000fc400078efcff */
[C---:B------:R-:W-:Y:S02]  /*136bf0*/  LOP3.LUT P1, RZ, R18.reuse, 0x400, RZ, 0xc0, !PT ;  /* 0x0000040012ff7812 */ /* 0x040fe4000782c0ff */
[C---:B------:R-:W-:Y:S02]  /*136c00*/  LOP3.LUT P5, RZ, R18.reuse, 0x20, RZ, 0xc0, !PT ;  /* 0x0000002012ff7812 */ /* 0x040fe400078ac0ff */
[----:B------:R-:W-:Y:S02]  /*136c10*/  LOP3.LUT P6, RZ, R18, 0x40, RZ, 0xc0, !PT ;  /* 0x0000004012ff7812 */ /* 0x000fe400078cc0ff */
[----:B------:R-:W-:Y:S02]  /*136c20*/  LOP3.LUT R2, R2, 0xfffffff7, RZ, 0xc0, !PT ;  /* 0xfffffff702027812 */ /* 0x000fe400078ec0ff */
[----:B------:R-:W-:Y:S02]  /*136c30*/  PRMT R17, R25, 0x7771, RZ ;  /* 0x0000777119117816 */ /* 0x000fe400000000ff */
[----:B------:R-:W-:Y:S01]  /*136c40*/  LOP3.LUT P0, RZ, R18, 0x80, RZ, 0xc0, !PT ;  /* 0x0000008012ff7812 */ /* 0x000fe2000780c0ff */
[----:B------:R-:W3:Y:S04]  /*136c50*/  LDL.LU.64 R6, [R1+0x700] ;  /* 0x0007000001067983 */ /* 0x000ee80000300a00 */
[----:B------:R-:W3:Y:S04]  /*136c60*/  LDL.LU.64 R4, [R1+0x6e8] ;  /* 0x0006e80001047983 */ /* 0x000ee80000300a00 */
[----:B------:R-:W3:Y:S01]  /*136c70*/  LDL.LU.64 R10, [R1+0x6e0] ;  /* 0x0006e000010a7983 */ /* 0x000ee20000300a00 */
[----:B------:R-:W-:-:S02]  /*136c80*/  @P1 LOP3.LUT R2, R2, 0x8, RZ, 0xfc, !PT ;  /* 0x0000000802021812 */ /* 0x000fc400078efcff */
[----:B------:R-:W-:Y:S01]  /*136c90*/  LOP3.LUT P1, RZ, R18, 0x200, RZ, 0xc0, !PT ;  /* 0x0000020012ff7812 */ /* 0x000fe2000782c0ff */
[----:B----4-:R0:W-:Y:S01]  /*136ca0*/  @P5 STG.E.U8 desc[UR38][R8.64], R17 ;  /* 0x0000001108005986 */ /* 0x0101e2000c101126 */
[----:B------:R-:W-:Y:S02]  /*136cb0*/  LOP3.LUT R2, R2, 0xffffffef, RZ, 0xc0, !PT ;  /* 0xffffffef02027812 */ /* 0x000fe400078ec0ff */
[----:B0-----:R-:W-:-:S09]  /*136cc0*/  PRMT R17, R25, 0x7772, RZ ;  /* 0x0000777219117816 */ /* 0x001fd200000000ff */
[----:B------:R-:W-:Y:S02]  /*136cd0*/  @P1 LOP3.LUT R2, R2, 0x10, RZ, 0xfc, !PT ;  /* 0x0000001002021812 */ /* 0x000fe400078efcff */
[----:B------:R-:W-:Y:S01]  /*136ce0*/  LOP3.LUT P1, RZ, R18, 0x100, RZ, 0xc0, !PT ;  /* 0x0000010012ff7812 */ /* 0x000fe2000782c0ff */
[----:B------:R-:W4:Y:S04]  /*136cf0*/  LDL.LU.64 R8, [R1+0x6d8] ;  /* 0x0006d80001087983 */ /* 0x000f280000300a00 */
[----:B------:R0:W-:Y:S02]  /*136d00*/  @P6 STG.E.U8 desc[UR38][R14.64], R17 ;  /* 0x000000110e006986 */ /* 0x0001e4000c101126 */
[----:B0-----:R-:W-:Y:S02]  /*136d10*/  PRMT R17, R25, 0x7773, RZ ;  /* 0x0000777319117816 */ /* 0x001fe400000000ff */
[----:B------:R-:W4:Y:S04]  /*136d20*/  LDL.LU.64 R14, [R1+0x6d0] ;  /* 0x0006d000010e7983 */ /* 0x000f280000300a00 */
[----:B------:R-:W4:Y:S04]  /*136d30*/  LDL.LU R25, [R1+0x120] ;  /* 0x0001200001197983 */ /* 0x000f280000300800 */
[----:B------:R0:W-:Y:S02]  /*136d40*/  @P0 STG.E.U8 desc[UR38][R26.64], R17 ;  /* 0x000000111a000986 */ /* 0x0001e4000c101126 */
[----:B0-----:R-:W-:-:S02]  /*136d50*/  PRMT R17, R19, 0x7770, RZ ;  /* 0x0000777013117816 */ /* 0x001fc400000000ff */
[----:B------:R-:W4:Y:S04]  /*136d60*/  LDL.LU.64 R26, [R1+0x6c0] ;  /* 0x0006c000011a7983 */ /* 0x000f280000300a00 */
[----:B------:R0:W-:Y:S01]  /*136d70*/  @P1 STG.E.U8 desc[UR38][R22.64], R17 ;  /* 0x0000001116001986 */ /* 0x0001e2000c101126 */
[C---:B------:R-:W-:Y:S02]  /*136d80*/  LOP3.LUT P1, RZ, R2.reuse, 0x10, RZ, 0xc0, !PT ;  /* 0x0000001002ff7812 */ /* 0x040fe4000782c0ff */
[----:B0-----:R-:W-:Y:S01]  /*136d90*/  PRMT R17, R19, 0x7771, RZ ;  /* 0x0000777113117816 */ /* 0x001fe200000000ff */
[----:B------:R-:W4:Y:S10]  /*136da0*/  LDL.LU.64 R22, [R1+0x6a8] ;  /* 0x0006a80001167983 */ /* 0x000f340000300a00 */
[----:B------:R0:W-:Y:S01]  /*136db0*/  @P1 STG.E.U8 desc[UR38][R12.64], R17 ;  /* 0x000000110c001986 */ /* 0x0001e2000c101126 */
[----:B------:R-:W-:-:S02]  /*136dc0*/  LOP3.LUT P1, RZ, R2, 0x8, RZ, 0xc0, !PT ;  /* 0x0000000802ff7812 */ /* 0x000fc4000782c0ff */
[----:B0-----:R-:W-:Y:S01]  /*136dd0*/  PRMT R17, R19, 0x7772, RZ ;  /* 0x0000777213117816 */ /* 0x001fe200000000ff */
[----:B------:R-:W4:Y:S10]  /*136de0*/  LDL.LU.64 R12, [R1+0x6a0] ;  /* 0x0006a000010c7983 */ /* 0x000f340000300a00 */
[----:B------:R0:W-:Y:S01]  /*136df0*/  @P1 STG.E.U8 desc[UR38][R20.64], R17 ;  /* 0x0000001114001986 */ /* 0x0001e2000c101126 */
[----:B------:R-:W-:-:S02]  /*136e00*/  LOP3.LUT P1, RZ, R2, 0x4, RZ, 0xc0, !PT ;  /* 0x0000000402ff7812 */ /* 0x000fc4000782c0ff */
[----:B0-----:R-:W-:Y:S01]  /*136e10*/  PRMT R17, R19, 0x7773, RZ ;  /* 0x0000777313117816 */ /* 0x001fe200000000ff */
[----:B------:R-:W4:Y:S04]  /*136e20*/  LDL.LU.64 R20, [R1+0x688] ;  /* 0x0006880001147983 */ /* 0x000f280000300a00 */
[----:B------:R-:W4:Y:S06]  /*136e30*/  LDL.LU R19, [R1+0x5460] ;  /* 0x0054600001137983 */ /* 0x000f2c0000300800 */
[----:B--2---:R0:W-:Y:S04]  /*136e40*/  @P1 STG.E.U8 desc[UR38][R28.64], R17 ;  /* 0x000000111c001986 */ /* 0x0041e8000c101126 */
[----:B0-----:R-:W2:Y:S01]  /*136e50*/  LDL.LU.64 R28, [R1+0x5458] ;  /* 0x00545800011c7983 */ /* 0x001ea20000300a00 */
[----:B------:R-:W-:-:S02]  /*136e60*/  LOP3.LUT P1, RZ, R2, 0x2, RZ, 0xc0, !PT ;  /* 0x0000000202ff7812 */ /* 0x000fc4000782c0ff */
[----:B---3--:R-:W-:-:S11]  /*136e70*/  PRMT R17, R24, 0x7770, RZ ;  /* 0x0000777018117816 */ /* 0x008fd600000000ff */
[----:B--2---:R0:W-:Y:S04]  /*136e80*/  @P1 STG.E.U8 desc[UR38][R28.64], R17 ;  /* 0x000000111c001986 */ /* 0x0041e8000c101126 */
[----:B0-----:R-:W2:Y:S01]  /*136e90*/  LDL.LU.64 R28, [R1+0x5450] ;  /* 0x00545000011c7983 */ /* 0x001ea20000300a00 */
[----:B------:R-:W-:Y:S02]  /*136ea0*/  LOP3.LUT P1, RZ, R2, 0x1, RZ, 0xc0, !PT ;  /* 0x0000000102ff7812 */ /* 0x000fe4000782c0ff */
[----:B------:R-:W-:Y:S02]  /*136eb0*/  PRMT R2, R24, 0x7771, RZ ;  /* 0x0000777118027816 */ /* 0x000fe400000000ff */
[C---:B------:R-:W-:Y:S02]  /*136ec0*/  LOP3.LUT P2, RZ, R18.reuse, 0x20000, RZ, 0xc0, !PT ;  /* 0x0002000012ff7812 */ /* 0x040fe4000784c0ff */
[C---:B------:R-:W-:Y:S01]  /*136ed0*/  LOP3.LUT P3, RZ, R18.reuse, 0x40000, RZ, 0xc0, !PT ;  /* 0x0004000012ff7812 */ /* 0x040fe2000786c0ff */
[----:B------:R-:W-:Y:S01]  /*136ee0*/  STL [R1+0x5274], R16 ;  /* 0x0052741001007387 */ /* 0x000fe20000100800 */
[----:B------:R-:W-:-:S02]  /*136ef0*/  LOP3.LUT P4, RZ, R18, 0x80000, RZ, 0xc0, !PT ;  /* 0x0008000012ff7812 */ /* 0x000fc4000788c0ff */
[C---:B------:R-:W-:Y:S02]  /*136f00*/  LOP3.LUT P5, RZ, R18.reuse, 0x100000, RZ, 0xc0, !PT ;  /* 0x0010000012ff7812 */ /* 0x040fe400078ac0ff */
[C---:B------:R-:W-:Y:S02]  /*136f10*/  LOP3.LUT P6, RZ, R18.reuse, 0x200000, RZ, 0xc0, !PT ;  /* 0x0020000012ff7812 */ /* 0x040fe400078cc0ff */
[----:B------:R-:W-:Y:S01]  /*136f20*/  LOP3.LUT P0, RZ, R18, 0x400000, RZ, 0xc0, !PT ;  /* 0x0040000012ff7812 */ /* 0x000fe2000780c0ff */
[----:B--2---:R0:W-:Y:S01]  /*136f30*/  @P1 STG.E.U8 desc[UR38][R28.64], R2 ;  /* 0x000000021c001986 */ /* 0x0041e2000c101126 */
[----:B------:R-:W-:Y:S02]  /*136f40*/  LOP3.LUT P1, RZ, R3, 0x80000000, RZ, 0xc0, !PT ;  /* 0x8000000003ff7812 */ /* 0x000fe4000782c0ff */
[----:B0-----:R-:W-:-:S11]  /*136f50*/  PRMT R2, R24, 0x7772, RZ ;  /* 0x0000777218027816 */ /* 0x001fd600000000ff */
[----:B------:R0:W-:Y:S01]  /*136f60*/  @P1 STG.E.U8 desc[UR38][R6.64], R2 ;  /* 0x0000000206001986 */ /* 0x0001e2000c101126 */
[----:B------:R-:W-:Y:S02]  /*136f70*/  LOP3.LUT P1, RZ, R3, 0x40000000, RZ, 0xc0, !PT ;  /* 0x4000000003ff7812 */ /* 0x000fe4000782c0ff */
[----:B0-----:R-:W-:-:S11]  /*136f80*/  PRMT R2, R24, 0x7773, RZ ;  /* 0x0000777318027816 */ /* 0x001fd600000000ff */
[----:B------:R4:W-:Y:S01]  /*136f90*/  @P1 STG.E.U8 desc[UR38][R4.64], R2 ;  /* 0x0000000204001986 */ /* 0x0009e2000c101126 */
[----:B------:R-:W-:Y:S02]  /*136fa0*/  LOP3.LUT P1, RZ, R3, 0x20000000, RZ, 0xc0, !PT ;  /* 0x2000000003ff7812 */ /* 0x000fe4000782c0ff */
[----:B----4-:R-:W-:-:S11]  /*136fb0*/  PRMT R2, R19, 0x7770, RZ ;  /* 0x0000777013027816 */ /* 0x010fd600000000ff */
[----:B------:R0:W-:Y:S02]  /*136fc0*/  @P1 STG.E.U8 desc[UR38][R10.64], R2 ;  /* 0x000000020a001986 */ /* 0x0001e4000c101126 */
[----:B0-----:R-:W-:-:S05]  /*136fd0*/  PRMT R2, R19, 0x7771, RZ ;  /* 0x0000777113027816 */ /* 0x001fca00000000ff */
[----:B------:R0:W-:Y:S02]  /*136fe0*/  @P2 STG.E.U8 desc[UR38][R8.64], R2 ;  /* 0x0000000208002986 */ /* 0x0001e4000c101126 */
[----:B0-----:R-:W-:-:S05]  /*136ff0*/  PRMT R2, R19, 0x7772, RZ ;  /* 0x0000777213027816 */ /* 0x001fca00000000ff */
[----:B------:R0:W-:Y:S02]  /*137000*/  @P3 STG.E.U8 desc[UR38][R14.64], R2 ;  /* 0x000000020e003986 */ /* 0x0001e4000c101126 */
[----:B0-----:R-:W-:Y:S02]  /*137010*/  PRMT R2, R19, 0x7773, RZ ;  /* 0x0000777313027816 */ /* 0x001fe400000000ff */
[----:B------:R-:W2:Y:S04]  /*137020*/  LDL.LU R19, [R1+0x5448] ;  /* 0x0054480001137983 */ /* 0x000ea80000300800 */
[----:B------:R0:W-:Y:S02]  /*137030*/  @P4 STG.E.U8 desc[UR38][R26.64], R2 ;  /* 0x000000021a004986 */ /* 0x0001e4000c101126 */
[----:B0-----:R-:W-:-:S05]  /*137040*/  PRMT R2, R25, 0x7770, RZ ;  /* 0x0000777019027816 */ /* 0x001fca00000000ff */
[----:B------:R0:W-:Y:S02]  /*137050*/  @P5 STG.E.U8 desc[UR38][R22.64], R2 ;  /* 0x0000000216005986 */ /* 0x0001e4000c101126 */
[C---:B0-----:R-:W-:Y:S02]  /*137060*/  PRMT R2, R25.reuse, 0x7771, RZ ;  /* 0x0000777119027816 */ /* 0x041fe400000000ff */
[----:B------:R-:W3:Y:S04]  /*137070*/  LDL.LU.64 R22, [R1+0x680] ;  /* 0x0006800001167983 */ /* 0x000ee80000300a00 */
[----:B------:R0:W-:Y:S02]  /*137080*/  @P6 STG.E.U8 desc[UR38][R12.64], R2 ;  /* 0x000000020c006986 */ /* 0x0001e4000c101126 */
[----:B0-----:R-:W-:-:S02]  /*137090*/  PRMT R2, R25, 0x7772, RZ ;  /* 0x0000777219027816 */ /* 0x001fc400000000ff */
[----:B------:R-:W4:Y:S04]  /*1370a0*/  LDL.LU.64 R12, [R1+0x678] ;  /* 0x00067800010c7983 */ /* 0x000f280000300a00 */
[----:B------:R0:W-:Y:S04]  /*1370b0*/  @P0 STG.E.U8 desc[UR38][R20.64], R2 ;  /* 0x0000000214000986 */ /* 0x0001e8000c101126 */
[----:B0-----:R-:W3:Y:S04]  /*1370c0*/  LDL.LU.64 R20, [R1+0x670] ;  /* 0x0006700001147983 */ /* 0x001ee80000300a00 */
[----:B------:R-:W3:Y:S04]  /*1370d0*/  LDL.LU.64 R14, [R1+0x658] ;  /* 0x00065800010e7983 */ /* 0x000ee80000300a00 */
[----:B------:R-:W3:Y:S01]  /*1370e0*/  LDL.LU R24, [R1+0x110] ;  /* 0x0001100001187983 */ /* 0x000ee20000300800 */
[----:B------:R-:W-:-:S02]  /*1370f0*/  LOP3.LUT R3, R3, 0xffdfffff, RZ, 0xc0, !PT ;  /* 0xffdfffff03037812 */ /* 0x000fc400078ec0ff */
[C---:B------:R-:W-:Y:S02]  /*137100*/  LOP3.LUT P4, RZ, R18.reuse, 0x800000, RZ, 0xc0, !PT ;  /* 0x0080000012ff7812 */ /* 0x040fe4000788c0ff */
[C---:B------:R-:W-:Y:S02]  /*137110*/  LOP3.LUT P5, RZ, R18.reuse, 0x1000000, RZ, 0xc0, !PT ;  /* 0x0100000012ff7812 */ /* 0x040fe400078ac0ff */
[----:B------:R-:W-:Y:S01]  /*137120*/  PRMT R2, R25, 0x7773, RZ ;  /* 0x0000777319027816 */ /* 0x000fe200000000ff */
[----:B------:R-:W3:Y:S01]  /*137130*/  LDL.LU.64 R26, [R1+0x628] ;  /* 0x00062800011a7983 */ /* 0x000ee20000300a00 */
[C---:B------:R-:W-:Y:S02]  /*137140*/  LOP3.LUT P6, RZ, R18.reuse, 0x2000000, RZ, 0xc0, !PT ;  /* 0x0200000012ff7812 */ /* 0x040fe400078cc0ff */
[----:B------:R-:W-:Y:S02]  /*137150*/  LOP3.LUT P0, RZ, R18, 0x4000000, RZ, 0xc0, !PT ;  /* 0x0400000012ff7812 */ /* 0x000fe4000780c0ff */
[----:B--2---:R-:W-:-:S13]  /*137160*/  LOP3.LUT P1, RZ, R19, 0x8, RZ, 0xc0, !PT ;  /* 0x0000000813ff7812 */ /* 0x004fda000782c0ff */
        /* <DEDUP_REMOVED lines=19> */
[----:B------:R-:W-:Y:S01]  /*1372a0*/  LOP3.LUT P1, RZ, R18, 0x10000000, RZ, 0xc0, !PT ;  /* 0x1000000012ff7812 */ /* 0x000fe2000782c0ff */
[----:B---3--:R0:W-:Y:S01]  /*1372b0*/  @P4 STG.E.U8 desc[UR38][R22.64], R2 ;  /* 0x0000000216004986 */ /* 0x0081e2000c101126 */
[----:B------:R-:W-:Y:S02]  /*1372c0*/  LOP3.LUT R3, R3, 0xefffffff, RZ, 0xc0, !PT ;  /* 0xefffffff03037812 */ /* 0x000fe400078ec0ff */
[----:B0-----:R-:W-:-:S09]  /*1372d0*/  PRMT R2, R24, 0x7770, RZ ;  /* 0x0000777018027816 */ /* 0x001fd200000000ff */
[----:B------:R-:W-:Y:S02]  /*1372e0*/  @P1 LOP3.LUT R3, R3, 0x10000000, RZ, 0xfc, !PT ;  /* 0x1000000003031812 */ /* 0x000fe400078efcff */
[----:B------:R-:W-:Y:S02]  /*1372f0*/  LOP3.LUT P1, RZ, R18, 0x8000000, RZ, 0xc0, !PT ;  /* 0x0800000012ff7812 */ /* 0x000fe4000782c0ff */
[----:B------:R-:W2:Y:S04]  /*137300*/  LDL.LU R18, [R1+0x100] ;  /* 0x0001000001127983 */ /* 0x000ea80000300800 */
[----:B------:R-:W3:Y:S04]  /*137310*/  LDL.LU.64 R22, [R1+0x620] ;  /* 0x0006200001167983 */ /* 0x000ee80000300a00 */
[----:B----4-:R0:W-:Y:S04]  /*137320*/  @P5 STG.E.U8 desc[UR38][R12.64], R2 ;  /* 0x000000020c005986 */ /* 0x0101e8000c101126 */
[----:B0-----:R-:W4:Y:S04]  /*137330*/  LDL.LU.64 R12, [R1+0x618] ;  /* 0x00061800010c7983 */ /* 0x001f280000300a00 */
[----:B------:R-:W2:Y:S04]  /*137340*/  LDL.LU R7, [R1+0xf0] ;  /* 0x0000f00001077983 */ /* 0x000ea80000300800 */
[----:B--2---:R0:W-:Y:S04]  /*137350*/  STL [R1+0x5438], R7 ;  /* 0x0054380701007387 */ /* 0x0041e80000100800 */
[----:B0-----:R-:W2:Y:S01]  /*137360*/  LDL.LU.64 R6, [R1+0x5e8] ;  /* 0x0005e80001067983 */ /* 0x001ea20000300a00 */
[----:B------:R-:W-:-:S05]  /*137370*/  PRMT R2, R24, 0x7771, RZ ;  /* 0x0000777118027816 */ /* 0x000fca00000000ff */
[----:B------:R0:W-:Y:S02]  /*137380*/  @P6 STG.E.U8 desc[UR38][R20.64], R2 ;  /* 0x0000000214006986 */ /* 0x0001e4000c101126 */
[----:B0-----:R-:W-:-:S05]  /*137390*/  PRMT R2, R24, 0x7772, RZ ;  /* 0x0000777218027816 */ /* 0x001fca00000000ff */
[----:B------:R0:W-:Y:S02]  /*1373a0*/  @P0 STG.E.U8 desc[UR38][R14.64], R2 ;  /* 0x000000020e000986 */ /* 0x0001e4000c101126 */
[----:B0-----:R-:W-:-:S05]  /*1373b0*/  PRMT R2, R24, 0x7773, RZ ;  /* 0x0000777318027816 */ /* 0x001fca00000000ff */
[----:B------:R-:W-:Y:S04]  /*1373c0*/  @P1 STG.E.U8 desc[UR38][R26.64], R2 ;  /* 0x000000021a001986 */ /* 0x000fe8000c101126 */
[----:B--2---:R0:W-:Y:S04]  /*1373d0*/  STL.64 [R1+0x5440], R6 ;  /* 0x0054400601007387 */ /* 0x0041e80000100a00 */
[----:B0-----:R-:W2:Y:S01]  /*1373e0*/  LDL.LU.64 R6, [R1+0x5f0] ;  /* 0x0005f00001067983 */ /* 0x001ea20000300a00 */
[C---:B------:R-:W-:Y:S02]  /*1373f0*/  LOP3.LUT P1, RZ, R3.reuse, 0x10000000, RZ, 0xc0, !PT ;  /* 0x1000000003ff7812 */ /* 0x040fe4000782c0ff */
[----:B------:R-:W-:Y:S01]  /*137400*/  PRMT R2, R18, 0x7770, RZ ;  /* 0x0000777012027816 */ /* 0x000fe200000000ff */
[----:B------:R-:W2:Y:S04]  /*137410*/  LDL.LU.64 R20, [R1+0x5e0] ;  /* 0x0005e00001147983 */ /* 0x000ea80000300a00 */
[----:B------:R-:W2:Y:S04]  /*137420*/  LDL.LU.64 R16, [R1+0x5d8] ;  /* 0x0005d80001107983 */ /* 0x000ea80000300a00 */
[----:B------:R-:W2:Y:S04]  /*137430*/  LDL.LU.64 R28, [R1+0x5d0] ;  /* 0x0005d000011c7983 */ /* 0x000ea80000300a00 */
[----:B------:R-:W2:Y:S04]  /*137440*/  LDL.LU R25, [R1+0x124] ;  /* 0x0001240001197983 */ /* 0x000ea80000300800 */
[----:B------:R-:W2:Y:S04]  /*137450*/  LDL.LU.64 R4, [R1+0x5a8] ;  /* 0x0005a80001047983 */ /* 0x000ea80000300a00 */
[----:B------:R-:W2:Y:S04]  /*137460*/  LDL.LU.64 R10, [R1+0x5a0] ;  /* 0x0005a000010a7983 */ /* 0x000ea80000300a00 */
[----:B------:R-:W2:Y:S04]  /*137470*/  LDL.LU.64 R8, [R1+0x598] ;  /* 0x0005980001087983 */ /* 0x000ea80000300a00 */
[----:B------:R-:W2:Y:S04]  /*137480*/  LDL.LU.64 R14, [R1+0x578] ;  /* 0x00057800010e7983 */ /* 0x000ea80000300a00 */
[----:B------:R-:W2:Y:S04]  /*137490*/  LDL.LU R24, [R1+0x114] ;  /* 0x0001140001187983 */ /* 0x000ea80000300800 */
[----:B------:R-:W2:Y:S04]  /*1374a0*/  LDL.LU.64 R26, [R1+0x570] ;  /* 0x00057000011a7983 */ /* 0x000ea80000300a00 */
[----:B---3--:R0:W-:Y:S01]  /*1374b0*/  @P1 STG.E.U8 desc[UR38][R22.64], R2 ;  /* 0x0000000216001986 */ /* 0x0081e2000c101126 */
[----:B------:R-:W-:-:S02]  /*1374c0*/  LOP3.LUT P1, RZ, R3, 0x8000000, RZ, 0xc0, !PT ;  /* 0x0800000003ff7812 */ /* 0x000fc4000782c0ff */
[----:B0-----:R-:W-:Y:S01]  /*1374d0*/  PRMT R2, R18, 0x7771, RZ ;  /* 0x0000777112027816 */ /* 0x001fe200000000ff */
[----:B------:R-:W3:Y:S10]  /*1374e0*/  LDL.LU.64 R22, [R1+0x568] ;  /* 0x0005680001167983 */ /* 0x000ef40000300a00 */
        /* <DEDUP_REMOVED lines=20> */
[----:B0-----:R-:W-:Y:S01]  /*137630*/  PRMT R2, R7, 0x7771, RZ ;  /* 0x0000777107027816 */ /* 0x001fe200000000ff */
[----:B------:R-:W2:Y:S10]  /*137640*/  LDL.LU.64 R20, [R1+0x5430] ;  /* 0x0054300001147983 */ /* 0x000eb40000300a00 */
[----:B------:R0:W-:Y:S01]  /*137650*/  @P1 STG.E.U8 desc[UR38][R16.64], R2 ;  /* 0x0000000210001986 */ /* 0x0001e2000c101126 */
[----:B------:R-:W-:-:S02]  /*137660*/  LOP3.LUT P1, RZ, R3, 0x400000, RZ, 0xc0, !PT ;  /* 0x0040000003ff7812 */ /* 0x000fc4000782c0ff */
[----:B0-----:R-:W-:-:S11]  /*137670*/  PRMT R2, R7, 0x7772, RZ ;  /* 0x0000777207027816 */ /* 0x001fd600000000ff */
[----:B------:R0:W-:Y:S01]  /*137680*/  @P1 STG.E.U8 desc[UR38][R28.64], R2 ;  /* 0x000000021c001986 */ /* 0x0001e2000c101126 */
[----:B------:R-:W-:Y:S02]  /*137690*/  LOP3.LUT P1, RZ, R3, 0x200000, RZ, 0xc0, !PT ;  /* 0x0020000003ff7812 */ /* 0x000fe4000782c0ff */
[----:B0-----:R-:W-:-:S11]  /*1376a0*/  PRMT R2, R7, 0x7773, RZ ;  /* 0x0000777307027816 */ /* 0x001fd600000000ff */
[----:B------:R0:W-:Y:S02]  /*1376b0*/  @P1 STG.E.U8 desc[UR38][R4.64], R2 ;  /* 0x0000000204001986 */ /* 0x0001e4000c101126 */
[----:B0-----:R-:W-:-:S05]  /*1376c0*/  PRMT R2, R25, 0x7770, RZ ;  /* 0x0000777019027816 */ /* 0x001fca00000000ff */
[----:B------:R0:W-:Y:S02]  /*1376d0*/  @P2 STG.E.U8 desc[UR38][R10.64], R2 ;  /* 0x000000020a002986 */ /* 0x0001e4000c101126 */
[C---:B0-----:R-:W-:Y:S02]  /*1376e0*/  PRMT R2, R25.reuse, 0x7771, RZ ;  /* 0x0000777119027816 */ /* 0x041fe400000000ff */
[----:B------:R-:W2:Y:S04]  /*1376f0*/  LDL.LU.64 R10, [R1+0x558] ;  /* 0x00055800010a7983 */ /* 0x000ea80000300a00 */
[----:B------:R0:W-:Y:S02]  /*137700*/  @P3 STG.E.U8 desc[UR38][R8.64], R2 ;  /* 0x0000000208003986 */ /* 0x0001e4000c101126 */
[----:B0-----:R-:W-:-:S05]  /*137710*/  PRMT R2, R25, 0x7772, RZ ;  /* 0x0000777219027816 */ /* 0x001fca00000000ff */
[----:B------:R0:W-:Y:S02]  /*137720*/  @P4 STG.E.U8 desc[UR38][R14.64], R2 ;  /* 0x000000020e004986 */ /* 0x0001e4000c101126 */
[----:B0-----:R-:W-:-:S05]  /*137730*/  PRMT R2, R25, 0x7773, RZ ;  /* 0x0000777319027816 */ /* 0x001fca00000000ff */
[----:B------:R0:W-:Y:S02]  /*137740*/  @P5 STG.E.U8 desc[UR38][R26.64], R2 ;  /* 0x000000021a005986 */ /* 0x0001e4000c101126 */
[----:B0-----:R-:W-:-:S05]  /*137750*/  PRMT R2, R24, 0x7770, RZ ;  /* 0x0000777018027816 */ /* 0x001fca00000000ff */
[----:B---3--:R0:W-:Y:S02]  /*137760*/  @P6 STG.E.U8 desc[UR38][R22.64], R2 ;  /* 0x0000000216006986 */ /* 0x0081e4000c101126 */
[----:B0-----:R-:W-:-:S05]  /*137770*/  PRMT R2, R24, 0x7771, RZ ;  /* 0x0000777118027816 */ /* 0x001fca00000000ff */
[----:B----4-:R0:W-:Y:S04]  /*137780*/  @P0 STG.E.U8 desc[UR38][R12.64], R2 ;  /* 0x000000020c000986 */ /* 0x0101e8000c101126 */
[----:B0-----:R-:W3:Y:S01]  /*137790*/  LDL.LU.64 R12, [R1+0x530] ;  /* 0x00053000010c7983 */ /* 0x001ee20000300a00 */
[C---:B------:R-:W-:Y:S02]  /*1377a0*/  LOP3.LUT P4, RZ, R19.reuse, 0x400, RZ, 0xc0, !PT ;  /* 0x0000040013ff7812 */ /* 0x040fe4000788c0ff */
[----:B------:R-:W-:Y:S02]  /*1377b0*/  LOP3.LUT P5, RZ, R19, 0x800, RZ, 0xc0, !PT ;  /* 0x0000080013ff7812 */ /* 0x000fe400078ac0ff */
[C---:B------:R-:W-:Y:S01]  /*1377c0*/  PRMT R2, R24.reuse, 0x7772, RZ ;  /* 0x0000777218027816 */ /* 0x040fe200000000ff */
[----:B------:R-:W4:Y:S04]  /*1377d0*/  LDL.LU.64 R8, [R1+0x528] ;  /* 0x0005280001087983 */ /* 0x000f280000300a00 */
[----:B------:R-:W4:Y:S04]  /*1377e0*/  LDL.LU.64 R14, [R1+0x520] ;  /* 0x00052000010e7983 */ /* 0x000f280000300a00 */
[----:B------:R-:W4:Y:S04]  /*1377f0*/  LDL.LU.64 R26, [R1+0x500] ;  /* 0x00050000011a7983 */ /* 0x000f280000300a00 */
[----:B------:R-:W4:Y:S04]  /*137800*/  LDL.LU R25, [R1+0x104] ;  /* 0x0001040001197983 */ /* 0x000f280000300800 */
[----:B------:R-:W4:Y:S04]  /*137810*/  LDL.LU.64 R22, [R1+0x4f8] ;  /* 0x0004f80001167983 */ /* 0x000f280000300a00 */
[----:B--2---:R0:W-:Y:S02]  /*137820*/  @P4 STG.E.U8 desc[UR38][R10.64], R2 ;  /* 0x000000020a004986 */ /* 0x0041e4000c101126 */
[----:B0-----:R-:W-:-:S05]  /*137830*/  PRMT R2, R24, 0x7773, RZ ;  /* 0x0000777318027816 */ /* 0x001fca00000000ff */
        /* <DEDUP_REMOVED lines=30> */
[----:B----4-:R-:W-:Y:S01]  /*137a20*/  PRMT R2, R25, 0x7770, RZ ;  /* 0x0000777019027816 */ /* 0x010fe200000000ff */
[----:B------:R-:W4:Y:S04]  /*137a30*/  LDL.LU.64 R28, [R1+0x4b0] ;  /* 0x0004b000011c7983 */ /* 0x000f280000300a00 */
[----:B------:R-:W3:Y:S04]  /*137a40*/  LDL.LU.64 R6, [R1+0x4a8] ;  /* 0x0004a80001067983 */ /* 0x000ee80000300a00 */
[----:B------:R-:W3:Y:S01]  /*137a50*/  LDL.LU.64 R4, [R1+0x490] ;  /* 0x0004900001047983 */ /* 0x000ee20000300a00 */
[----:B------:R-:W-:-:S02]  /*137a60*/  @P1 LOP3.LUT R3, R3, 0x80000, RZ, 0xfc, !PT ;  /* 0x0008000003031812 */ /* 0x000fc400078efcff */
[----:B------:R-:W-:Y:S02]  /*137a70*/  LOP3.LUT P1, RZ, R19, 0x8000, RZ, 0xc0, !PT ;  /* 0x0000800013ff7812 */ /* 0x000fe4000782c0ff */
[----:B------:R-:W-:Y:S01]  /*137a80*/  LOP3.LUT R3, R3, 0xffefffff, RZ, 0xc0, !PT ;  /* 0xffefffff03037812 */ /* 0x000fe200078ec0ff */
[----:B------:R0:W-:Y:S10]  /*137a90*/  @P6 STG.E.U8 desc[UR38][R8.64], R2 ;  /* 0x0000000208006986 */ /* 0x0001f4000c101126 */
[----:B------:R-:W-:-:S02]  /*137aa0*/  @P1 LOP3.LUT R3, R3, 0x100000, RZ, 0xfc, !PT ;  /* 0x0010000003031812 */ /* 0x000fc400078efcff */
[----:B------:R-:W-:Y:S02]  /*137ab0*/  LOP3.LUT P1, RZ, R19, 0x4000, RZ, 0xc0, !PT ;  /* 0x0000400013ff7812 */ /* 0x000fe4000782c0ff */
[C---:B0-----:R-:W-:Y:S01]  /*137ac0*/  PRMT R2, R25.reuse, 0x7771, RZ ;  /* 0x0000777119027816 */ /* 0x041fe200000000ff */
[----:B------:R-:W3:Y:S04]  /*137ad0*/  LDL.LU.64 R8, [R1+0x488] ;  /* 0x0004880001087983 */ /* 0x000ee80000300a00 */
[----:B------:R0:W-:Y:S02]  /*137ae0*/  @P0 STG.E.U8 desc[UR38][R14.64], R2 ;  /* 0x000000020e000986 */ /* 0x0001e4000c101126 */
[----:B0-----:R-:W-:Y:S02]  /*137af0*/  PRMT R2, R25, 0x7772, RZ ;  /* 0x0000777219027816 */ /* 0x001fe400000000ff */
[----:B------:R-:W3:Y:S04]  /*137b00*/  LDL.LU.64 R14, [R1+0x480] ;  /* 0x00048000010e7983 */ /* 0x000ee80000300a00 */
[----:B------:R0:W-:Y:S01]  /*137b10*/  @P1 STG.E.U8 desc[UR38][R26.64], R2 ;  /* 0x000000021a001986 */ /* 0x0001e2000c101126 */
[----:B------:R-:W-:-:S02]  /*137b20*/  LOP3.LUT P1, RZ, R3, 0x100000, RZ, 0xc0, !PT ;  /* 0x0010000003ff7812 */ /* 0x000fc4000782c0ff */
[----:B0-----:R-:W-:Y:S01]  /*137b30*/  PRMT R2, R25, 0x7773, RZ ;  /* 0x0000777319027816 */ /* 0x001fe200000000ff */
[----:B------:R-:W3:Y:S04]  /*137b40*/  LDL.LU.64 R26, [R1+0x478] ;  /* 0x00047800011a7983 */ /* 0x000ee80000300a00 */
[----:B------:R-:W3:Y:S06]  /*137b50*/  LDL.LU.64 R24, [R1+0x470] ;  /* 0x0004700001187983 */ /* 0x000eec0000300a00 */
[----:B------:R0:W-:Y:S01]  /*137b60*/  @P1 STG.E.U8 desc[UR38][R22.64], R2 ;  /* 0x0000000216001986 */ /* 0x0001e2000c101126 */
[----:B------:R-:W-:-:S02]  /*137b70*/  LOP3.LUT P1, RZ, R3, 0x80000, RZ, 0xc0, !PT ;  /* 0x0008000003ff7812 */ /* 0x000fc4000782c0ff */
[----:B0-----:R-:W-:Y:S01]  /*137b80*/  PRMT R2, R20, 0x7770, RZ ;  /* 0x0000777014027816 */ /* 0x001fe200000000ff */
[----:B------:R-:W3:Y:S04]  /*137b90*/  LDL.LU.64 R22, [R1+0x440] ;  /* 0x0004400001167983 */ /* 0x000ee80000300a00 */
[----:B------:R-:W3:Y:S06]  /*137ba0*/  LDL.LU R11, [R1+0x108] ;  /* 0x00010800010b7983 */ /* 0x000eec0000300800 */
[----:B------:R0:W-:Y:S01]  /*137bb0*/  @P1 STG.E.U8 desc[UR38][R12.64], R2 ;  /* 0x000000020c001986 */ /* 0x0001e2000c101126 */
        /* <DEDUP_REMOVED lines=9> */
[----:B------:R-:W-:-:S03]  /*137c50*/  PRMT R2, R20, 0x7773, RZ ;  /* 0x0000777314027816 */ /* 0x000fc600000000ff */
[----:B------:R-:W3:Y:S01]  /*137c60*/  LDL.LU R20, [R1+0x541c] ;  /* 0x00541c0001147983 */ /* 0x000ee20000300800 */
[----:B------:R-:W-:Y:S02]  /*137c70*/  LOP3.LUT P1, RZ, R3, 0x10000, RZ, 0xc0, !PT ;  /* 0x0001000003ff7812 */ /* 0x000fe4000782c0ff */
[C---:B------:R-:W-:Y:S02]  /*137c80*/  LOP3.LUT P2, RZ, R19.reuse, 0x800000, RZ, 0xc0, !PT ;  /* 0x0080000013ff7812 */ /* 0x040fe4000784c0ff */
[C---:B------:R-:W-:Y:S02]  /*137c90*/  LOP3.LUT P3, RZ, R19.reuse, 0x1000000, RZ, 0xc0, !PT ;  /* 0x0100000013ff7812 */ /* 0x040fe4000786c0ff */
[C---:B------:R-:W-:Y:S02]  /*137ca0*/  LOP3.LUT P4, RZ, R19.reuse, 0x2000000, RZ, 0xc0, !PT ;  /* 0x0200000013ff7812 */ /* 0x040fe4000788c0ff */
[C---:B------:R-:W-:Y:S02]  /*137cb0*/  LOP3.LUT P5, RZ, R19.reuse, 0x4000000, RZ, 0xc0, !PT ;  /* 0x0400000013ff7812 */ /* 0x040fe400078ac0ff */
[----:B------:R-:W-:-:S02]  /*137cc0*/  LOP3.LUT P6, RZ, R19, 0x8000000, RZ, 0xc0, !PT ;  /* 0x0800000013ff7812 */ /* 0x000fc400078cc0ff */
[----:B------:R-:W-:Y:S01]  /*137cd0*/  LOP3.LUT P0, RZ, R19, 0x10000000, RZ, 0xc0, !PT ;  /* 0x1000000013ff7812 */ /* 0x000fe2000780c0ff */
[----:B--2---:R3:W-:Y:S01]  /*137ce0*/  @P1 STG.E.U8 desc[UR38][R16.64], R2 ;  /* 0x0000000210001986 */ /* 0x0047e2000c101126 */
[----:B------:R-:W-:Y:S02]  /*137cf0*/  LOP3.LUT P1, RZ, R3, 0x8000, RZ, 0xc0, !PT ;  /* 0x0000800003ff7812 */ /* 0x000fe4000782c0ff */
[----:B---3--:R-:W-:-:S11]  /*137d00*/  PRMT R2, R10, 0x7770, RZ ;  /* 0x000077700a027816 */ /* 0x008fd600000000ff */
[----:B----4-:R0:W-:Y:S01]  /*137d10*/  @P1 STG.E.U8 desc[UR38][R28.64], R2 ;  /* 0x000000021c001986 */ /* 0x0101e2000c101126 */
        /* <DEDUP_REMOVED lines=17> */
[----:B0-----:R-:W-:-:S02]  /*137e30*/  PRMT R2, R11, 0x7770, RZ ;  /* 0x000077700b027816 */ /* 0x001fc400000000ff */
[----:B------:R-:W3:Y:S04]  /*137e40*/  LDL.LU.64 R22, [R1+0x430] ;  /* 0x0004300001167983 */ /* 0x000ee80000300a00 */
[----:B------:R0:W-:Y:S04]  /*137e50*/  @P0 STG.E.U8 desc[UR38][R12.64], R2 ;  /* 0x000000020c000986 */ /* 0x0001e8000c101126 */
[----:B0-----:R-:W4:Y:S01]  /*137e60*/  LDL.LU.64 R12, [R1+0x408] ;  /* 0x00040800010c7983 */ /* 0x001f220000300a00 */
[C---:B------:R-:W-:Y:S02]  /*137e70*/  LOP3.LUT P4, RZ, R19.reuse, 0x20000000, RZ, 0xc0, !PT ;  /* 0x2000000013ff7812 */ /* 0x040fe4000788c0ff */
[----:B------:R-:W-:-:S02]  /*137e80*/  LOP3.LUT P5, RZ, R19, 0x40000000, RZ, 0xc0, !PT ;  /* 0x4000000013ff7812 */ /* 0x000fc400078ac0ff */
[C---:B------:R-:W-:Y:S01]  /*137e90*/  PRMT R2, R11.reuse, 0x7771, RZ ;  /* 0x000077710b027816 */ /* 0x040fe200000000ff */
[----:B------:R-:W2:Y:S04]  /*137ea0*/  LDL.LU.64 R8, [R1+0x400] ;  /* 0x0004000001087983 */ /* 0x000ea80000300a00 */
[----:B------:R-:W2:Y:S04]  /*137eb0*/  LDL.LU.64 R14, [R1+0x428] ;  /* 0x00042800010e7983 */ /* 0x000ea80000300a00 */
[----:B------:R-:W2:Y:S04]  /*137ec0*/  LDL.LU.64 R26, [R1+0x468] ;  /* 0x00046800011a7983 */ /* 0x000ea80000300a00 */
[----:B------:R-:W2:Y:S04]  /*137ed0*/  LDL.LU.64 R24, [R1+0x4a0] ;  /* 0x0004a00001187983 */ /* 0x000ea80000300a00 */
[----:B------:R-:W2:Y:S04]  /*137ee0*/  LDL.LU R16, [R1+0xf8] ;  /* 0x0000f80001107983 */ /* 0x000ea80000300800 */
[----:B---3--:R0:W-:Y:S02]  /*137ef0*/  @P4 STG.E.U8 desc[UR38][R22.64], R2 ;  /* 0x0000000216004986 */ /* 0x0081e4000c101126 */
[----:B0-----:R-:W-:-:S02]  /*137f00*/  PRMT R2, R11, 0x7772, RZ ;  /* 0x000077720b027816 */ /* 0x001fc400000000ff */
[----:B------:R-:W3:Y:S04]  /*137f10*/  LDL.LU.64 R22, [R1+0x498] ;  /* 0x0004980001167983 */ /* 0x000ee80000300a00 */
[----:B------:R-:W3:Y:S04]  /*137f20*/  LDL.LU R17, [R1+0x12c] ;  /* 0x00012c0001117983 */ /* 0x000ee80000300800 */
[----:B----4-:R0:W-:Y:S04]  /*137f30*/  @P5 STG.E.U8 desc[UR38][R12.64], R2 ;  /* 0x000000020c005986 */ /* 0x0101e8000c101126 */
[----:B0-----:R-:W4:Y:S01]  /*137f40*/  LDL.LU.64 R12, [R1+0x518] ;  /* 0x00051800010c7983 */ /* 0x001f220000300a00 */
[----:B--2---:R-:W-:-:S02]  /*137f50*/  LOP3.LUT P1, RZ, R20, 0x200, RZ, 0xc0, !PT ;  /* 0x0000020014ff7812 */ /* 0x004fc4000782c0ff */
        /* <DEDUP_REMOVED lines=16> */
[----:B----4-:R0:W-:Y:S04]  /*138060*/  STL.64 [R1+0x5410], R12 ;  /* 0x0054100c01007387 */ /* 0x0101e80000100a00 */
[----:B0-----:R-:W2:Y:S06]  /*138070*/  LDL.LU.64 R12, [R1+0x4d8] ;  /* 0x0004d800010c7983 */ /* 0x001eac0000300a00 */
[----:B------:R-:W-:-:S02]  /*138080*/  @P1 LOP3.LUT R3, R3, 0x400, RZ, 0xfc, !PT ;  /* 0x0000040003031812 */ /* 0x000fc400078efcff */
[C---:B------:R-:W-:Y:S02]  /*138090*/  LOP3.LUT P1, RZ, R20.reuse, 0x8, RZ, 0xc0, !PT ;  /* 0x0000000814ff7812 */ /* 0x040fe4000782c0ff */
[----:B------:R-:W-:Y:S02]  /*1380a0*/  LOP3.LUT R3, R3, 0xfffff7ff, RZ, 0xc0, !PT ;  /* 0xfffff7ff03037812 */ /* 0x000fe400078ec0ff */
[----:B------:R-:W-:Y:S02]  /*1380b0*/  LOP3.LUT P6, RZ, R19, 0x80000000, RZ, 0xc0, !PT ;  /* 0x8000000013ff7812 */ /* 0x000fe400078cc0ff */
[----:B------:R-:W-:Y:S02]  /*1380c0*/  LOP3.LUT P0, RZ, R20, 0x1, RZ, 0xc0, !PT ;  /* 0x0000000114ff7812 */ /* 0x000fe4000780c0ff */
[----:B------:R-:W-:Y:S01]  /*1380d0*/  PRMT R2, R11, 0x7773, RZ ;  /* 0x000077730b027816 */ /* 0x000fe200000000ff */
[----:B------:R-:W4:Y:S04]  /*1380e0*/  LDL.LU.64 R18, [R1+0x510] ;  /* 0x0005100001127983 */ /* 0x000f280000300a00 */
[----:B------:R-:W4:Y:S04]  /*1380f0*/  LDL.LU.64 R28, [R1+0x550] ;  /* 0x00055000011c7983 */ /* 0x000f280000300a00 */
[----:B------:R-:W4:Y:S04]  /*138100*/  LDL.LU.64 R6, [R1+0x590] ;  /* 0x0005900001067983 */ /* 0x000f280000300a00 */
[----:B------:R-:W4:Y:S04]  /*138110*/  LDL.LU.64 R4, [R1+0x5c8] ;  /* 0x0005c80001047983 */ /* 0x000f280000300a00 */
[----:B------:R-:W4:Y:S01]  /*138120*/  LDL.LU.64 R10, [R1+0x610] ;  /* 0x00061000010a7983 */ /* 0x000f220000300a00 */
[----:B------:R-:W-:-:S02]  /*138130*/  @P1 LOP3.LUT R3, R3, 0x800, RZ, 0xfc, !PT ;  /* 0x0000080003031812 */ /* 0x000fc400078efcff */
[----:B------:R-:W-:Y:S02]  /*138140*/  LOP3.LUT P1, RZ, R20, 0x4, RZ, 0xc0, !PT ;  /* 0x0000000414ff7812 */ /* 0x000fe4000782c0ff */
[----:B------:R-:W-:Y:S01]  /*138150*/  LOP3.LUT R3, R3, 0xffffefff, RZ, 0xc0, !PT ;  /* 0xffffefff03037812 */ /* 0x000fe200078ec0ff */
[----:B------:R0:W-:Y:S10]  /*138160*/  @P6 STG.E.U8 desc[UR38][R8.64], R2 ;  /* 0x0000000208006986 */ /* 0x0001f4000c101126 */
[----:B------:R-:W-:-:S02]  /*138170*/  @P1 LOP3.LUT R3, R3, 0x1000, RZ, 0xfc, !PT ;  /* 0x0000100003031812 */ /* 0x000fc400078efcff */
[----:B------:R-:W-:Y:S02]  /*138180*/  LOP3.LUT P1, RZ, R20, 0x2, RZ, 0xc0, !PT ;  /* 0x0000000214ff7812 */ /* 0x000fe4000782c0ff */
[C---:B0-----:R-:W-:Y:S01]  /*138190*/  PRMT R2, R16.reuse, 0x7770, RZ ;  /* 0x0000777010027816 */ /* 0x041fe200000000ff */
        /* <DEDUP_REMOVED lines=24> */
[----:B----4-:R0:W-:Y:S01]  /*138320*/  @P1 STG.E.U8 desc[UR38][R18.64], R2 ;  /* 0x0000000212001986 */ /* 0x0101e2000c101126 */
[----:B------:R-:W-:Y:S02]  /*138330*/  LOP3.LUT P1, RZ, R3, 0x80, RZ, 0xc0, !PT ;  /* 0x0000008003ff7812 */ /* 0x000fe4000782c0ff */
[----:B0-----:R-:W-:-:S11]  /*138340*/  PRMT R2, R17, 0x7773, RZ ;  /* 0x0000777311027816 */ /* 0x001fd600000000ff */
[----:B------:R2:W-:Y:S01]  /*138350*/  @P1 STG.E.U8 desc[UR38][R28.64], R2 ;  /* 0x000000021c001986 */ /* 0x0005e2000c101126 */
[----:B------:R-:W-:Y:S02]  /*138360*/  LOP3.LUT P1, RZ, R3, 0x40, RZ, 0xc0, !PT ;  /* 0x0000004003ff7812 */ /* 0x000fe4000782c0ff */
[C---:B------:R-:W-:Y:S02]  /*138370*/  LOP3.LUT P2, RZ, R20.reuse, 0x400, RZ, 0xc0, !PT ;  /* 0x0000040014ff7812 */ /* 0x040fe4000784c0ff */
[C---:B------:R-:W-:Y:S02]  /*138380*/  LOP3.LUT P3, RZ, R20.reuse, 0x800, RZ, 0xc0, !PT ;  /* 0x0000080014ff7812 */ /* 0x040fe4000786c0ff */
[C---:B------:R-:W-:Y:S02]  /*138390*/  LOP3.LUT P4, RZ, R20.reuse, 0x1000, RZ, 0xc0, !PT ;  /* 0x0000100014ff7812 */ /* 0x040fe4000788c0ff */
[C---:B------:R-:W-:Y:S02]  /*1383a0*/  LOP3.LUT P5, RZ, R20.reuse, 0x2000, RZ, 0xc0, !PT ;  /* 0x0000200014ff7812 */ /* 0x040fe400078ac0ff */
[----:B------:R-:W-:-:S02]  /*1383b0*/  LOP3.LUT P6, RZ, R20, 0x4000, RZ, 0xc0, !PT ;  /* 0x0000400014ff7812 */ /* 0x000fc400078cc0ff */
[----:B------:R-:W-:Y:S02]  /*1383c0*/  LOP3.LUT P0, RZ, R20, 0x8000, RZ, 0xc0, !PT ;  /* 0x0000800014ff7812 */ /* 0x000fe4000780c0ff */
[----:B--2---:R-:W-:-:S05]  /*1383d0*/  PRMT R2, R12, 0x7770, RZ ;  /* 0x000077700c027816 */ /* 0x004fca00000000ff */
[----:B------:R0:W-:Y:S01]  /*1383e0*/  @P1 STG.E.U8 desc[UR38][R6.64], R2 ;  /* 0x0000000206001986 */ /* 0x0001e2000c101126 */
[----:B------:R-:W-:Y:S02]  /*1383f0*/  LOP3.LUT P1, RZ, R3, 0x20, RZ, 0xc0, !PT ;  /* 0x0000002003ff7812 */ /* 0x000fe4000782c0ff */
[----:B0-----:R-:W-:-:S11]  /*138400*/  PRMT R2, R12, 0x7771, RZ ;  /* 0x000077710c027816 */ /* 0x001fd600000000ff */
        /* <DEDUP_REMOVED lines=13> */
[----:B------:R-:W4:Y:S04]  /*1384e0*/  LDL.LU R21, [R1+0x53fc] ;  /* 0x0053fc0001157983 */ /* 0x000f280000300800 */
[----:B---3--:R0:W-:Y:S04]  /*1384f0*/  @P0 STG.E.U8 desc[UR38][R22.64], R2 ;  /* 0x0000000216000986 */ /* 0x0081e8000c101126 */
[----:B------:R-:W3:Y:S04]  /*138500*/  LDL.LU.64 R24, [R1+0x720] ;  /* 0x0007200001187983 */ /* 0x000ee80000300a00 */
[----:B0-----:R-:W3:Y:S04]  /*138510*/  LDL.LU.64 R22, [R1+0x758] ;  /* 0x0007580001167983 */ /* 0x001ee80000300a00 */
[----:B------:R-:W3:Y:S04]  /*138520*/  LDL.LU.64 R10, [R1+0x7d0] ;  /* 0x0007d000010a7983 */ /* 0x000ee80000300a00 */
[----:B------:R-:W3:Y:S01]  /*138530*/  LDL.LU R9, [R1+0xfc] ;  /* 0x0000fc0001097983 */ /* 0x000ee20000300800 */
[----:B------:R-:W-:-:S02]  /*138540*/  LOP3.LUT P1, RZ, R20, 0x10000000, RZ, 0xc0, !PT ;  /* 0x1000000014ff7812 */ /* 0x000fc4000782c0ff */
[C---:B------:R-:W-:Y:S02]  /*138550*/  LOP3.LUT P4, RZ, R20.reuse, 0x10000, RZ, 0xc0, !PT ;  /* 0x0001000014ff7812 */ /* 0x040fe4000788c0ff */
[----:B------:R-:W-:Y:S01]  /*138560*/  LOP3.LUT P5, RZ, R20, 0x20000, RZ, 0xc0, !PT ;  /* 0x0002000014ff7812 */ /* 0x000fe200078ac0ff */
[----:B------:R-:W4:Y:S04]  /*138570*/  LDL.LU.64 R14, [R1+0x7c8] ;  /* 0x0007c800010e7983 */ /* 0x000f280000300a00 */
[----:B------:R-:W4:Y:S01]  /*138580*/  LDL.LU.64 R26, [R1+0x7f0] ;  /* 0x0007f000011a7983 */ /* 0x000f220000300a00 */
[----:B--2---:R-:W-:-:S04]  /*138590*/  LOP3.LUT R12, R12, 0xdfffffff, RZ, 0xc0, !PT ;  /* 0xdfffffff0c0c7812 */ /* 0x004fc800078ec0ff */
[----:B------:R-:W-:Y:S02]  /*1385a0*/  @P1 LOP3.LUT R12, R12, 0x20000000, RZ, 0xfc, !PT ;  /* 0x200000000c0c1812 */ /* 0x000fe400078efcff */
[----:B------:R-:W-:Y:S02]  /*1385b0*/  LOP3.LUT P1, RZ, R20, 0x8000000, RZ, 0xc0, !PT ;  /* 0x0800000014ff7812 */ /* 0x000fe4000782c0ff */
[----:B------:R-:W-:-:S11]  /*1385c0*/  LOP3.LUT R12, R12, 0xbfffffff, RZ, 0xc0, !PT ;  /* 0xbfffffff0c0c7812 */ /* 0x000fd600078ec0ff */
[----:B------:R-:W-:Y:S02]  /*1385d0*/  @P1 LOP3.LUT R12, R12, 0x40000000, RZ, 0xfc, !PT ;  /* 0x400000000c0c1812 */ /* 0x000fe400078efcff */
[----:B------:R-:W-:Y:S02]  /*1385e0*/  LOP3.LUT P1, RZ, R20, 0x4000000, RZ, 0xc0, !PT ;  /* 0x0400000014ff7812 */ /* 0x000fe4000782c0ff */
[----:B------:R-:W-:-:S11]  /*1385f0*/  LOP3.LUT R12, R12, 0x7fffffff, RZ, 0xc0, !PT ;  /* 0x7fffffff0c0c7812 */ /* 0x000fd600078ec0ff */
[----:B------:R-:W-:-:S05]  /*138600*/  @P1 LOP3.LUT R12, R12, 0x80000000, RZ, 0xfc, !PT ;  /* 0x800000000c0c1812 */ /* 0x000fca00078efcff */
[----:B------:R-:W-:Y:S01]  /*138610*/  STL.64 [R1+0x53e8], R12 ;  /* 0x0053e80c01007387 */ /* 0x000fe20000100a00 */
[----:B---3--:R-:W-:-:S05]  /*138620*/  PRMT R2, R9, 0x7770, RZ ;  /* 0x0000777009027816 */ /* 0x008fca00000000ff */
[----:B------:R0:W-:Y:S02]  /*138630*/  @P4 STG.E.U8 desc[UR38][R24.64], R2 ;  /* 0x0000000218004986 */ /* 0x0001e4000c101126 */
[----:B0-----:R-:W-:Y:S02]  /*138640*/  PRMT R2, R9, 0x7771, RZ ;  /* 0x0000777109027816 */ /* 0x001fe400000000ff */
[----:B------:R-:W2:Y:S04]  /*138650*/  LDL.LU.64 R24, [R1+0x838] ;  /* 0x0008380001187983 */ /* 0x000ea80000300a00 */
[----:B------:R0:W-:Y:S04]  /*138660*/  @P5 STG.E.U8 desc[UR38][R22.64], R2 ;  /* 0x0000000216005986 */ /* 0x0001e8000c101126 */
[----:B0-----:R-:W3:Y:S04]  /*138670*/  LDL.LU.64 R22, [R1+0x830] ;  /* 0x0008300001167983 */ /* 0x001ee80000300a00 */
[----:B------:R-:W2:Y:S01]  /*138680*/  LDL.LU R17, [R1+0xd0] ;  /* 0x0000d00001117983 */ /* 0x000ea20000300800 */
        /* <DEDUP_REMOVED lines=12> */
[C---:B------:R-:W-:Y:S02]  /*138750*/  LOP3.LUT P1, RZ, R20.reuse, 0x200000, RZ, 0xc0, !PT ;  /* 0x0020000014ff7812 */ /* 0x040fe4000782c0ff */
[----:B------:R-:W-:Y:S02]  /*138760*/  LOP3.LUT R3, R3, 0xffffffef, RZ, 0xc0, !PT ;  /* 0xffffffef03037812 */ /* 0x000fe400078ec0ff */
[C---:B------:R-:W-:Y:S02]  /*138770*/  LOP3.LUT P6, RZ, R20.reuse, 0x40000, RZ, 0xc0, !PT ;  /* 0x0004000014ff7812 */ /* 0x040fe400078cc0ff */
[C---:B------:R-:W-:Y:S02]  /*138780*/  LOP3.LUT P0, RZ, R20.reuse, 0x80000, RZ, 0xc0, !PT ;  /* 0x0008000014ff7812 */ /* 0x040fe4000780c0ff */
[----:B------:R-:W-:-:S02]  /*138790*/  LOP3.LUT P2, RZ, R20, 0x20000000, RZ, 0xc0, !PT ;  /* 0x2000000014ff7812 */ /* 0x000fc4000784c0ff */
[C---:B------:R-:W-:Y:S02]  /*1387a0*/  LOP3.LUT P3, RZ, R20.reuse, 0x40000000, RZ, 0xc0, !PT ;  /* 0x4000000014ff7812 */ /* 0x040fe4000786c0ff */
[C---:B------:R-:W-:Y:S02]  /*1387b0*/  LOP3.LUT P4, RZ, R20.reuse, 0x80000000, RZ, 0xc0, !PT ;  /* 0x8000000014ff7812 */ /* 0x040fe4000788c0ff */
[----:B------:R-:W-:Y:S02]  /*1387c0*/  @P1 LOP3.LUT R3, R3, 0x10, RZ, 0xfc, !PT ;  /* 0x0000001003031812 */ /* 0x000fe400078efcff */
[----:B------:R-:W-:Y:S01]  /*1387d0*/  LOP3.LUT P1, RZ, R20, 0x100000, RZ, 0xc0, !PT ;  /* 0x0010000014ff7812 */ /* 0x000fe2000782c0ff */
[----:B--2---:R0:W-:Y:S04]  /*1387e0*/  STL [R1+0x53f8], R17 ;  /* 0x0053f81101007387 */ /* 0x0041e80000100800 */
[----:B0-----:R-:W2:Y:S04]  /*1387f0*/  LDL.LU.64 R16, [R1+0x870] ;  /* 0x0008700001107983 */ /* 0x001ea80000300a00 */
[----:B------:R-:W2:Y:S04]  /*138800*/  LDL.LU R20, [R1+0xe0] ;  /* 0x0000e00001147983 */ /* 0x000ea80000300800 */
[----:B------:R-:W3:Y:S01]  /*138810*/  LDL.LU.64 R12, [R1+0xc38] ;  /* 0x000c3800010c7983 */ /* 0x000ee20000300a00 */
[----:B------:R-:W-:-:S05]  /*138820*/  PRMT R2, R9, 0x7772, RZ ;  /* 0x0000777209027816 */ /* 0x000fca00000000ff */
[----:B------:R0:W-:Y:S02]  /*138830*/  @P6 STG.E.U8 desc[UR38][R10.64], R2 ;  /* 0x000000020a006986 */ /* 0x0001e4000c101126 */
[----:B0-----:R-:W-:-:S05]  /*138840*/  PRMT R2, R9, 0x7773, RZ ;  /* 0x0000777309027816 */ /* 0x001fca00000000ff */
[----:B----4-:R2:W-:Y:S02]  /*138850*/  @P0 STG.E.U8 desc[UR38][R14.64], R2 ;  /* 0x000000020e000986 */ /* 0x0105e4000c101126 */
[----:B--2---:R-:W-:-:S05]  /*138860*/  PRMT R2, R20, 0x7770, RZ ;  /* 0x0000777014027816 */ /* 0x004fca00000000ff */
[----:B------:R0:W-:Y:S01]  /*138870*/  @P1 STG.E.U8 desc[UR38][R26.64], R2 ;  /* 0x000000021a001986 */ /* 0x0001e2000c101126 */
[----:B------:R-:W-:Y:S02]  /*138880*/  LOP3.LUT P1, RZ, R3, 0x10, RZ, 0xc0, !PT ;  /* 0x0000001003ff7812 */ /* 0x000fe4000782c0ff */
[----:B0-----:R-:W-:-:S11]  /*138890*/  PRMT R2, R20, 0x7771, RZ ;  /* 0x0000777114027816 */ /* 0x001fd600000000ff */
[----:B------:R0:W-:Y:S01]  /*1388a0*/  @P1 STG.E.U8 desc[UR38][R24.64], R2 ;  /* 0x0000000218001986 */ /* 0x0001e2000c101126 */
[----:B------:R-:W-:-:S03]  /*1388b0*/  LOP3.LUT P1, RZ, R3, 0x8, RZ, 0xc0, !PT ;  /* 0x0000000803ff7812 */ /* 0x000fc6000782c0ff */
[----:B---3--:R2:W-:Y:S01]  /*1388c0*/  STL.64 [R1+0x53f0], R12 ;  /* 0x0053f00c01007387 */ /* 0x0085e20000100a00 */
[----:B0-----:R-:W-:-:S03]  /*1388d0*/  PRMT R2, R20, 0x7772, RZ ;  /* 0x0000777214027816 */ /* 0x001fc600000000ff */
[----:B--2---:R-:W2:Y:S06]  /*1388e0*/  LDL.LU.64 R12, [R1+0xa38] ;  /* 0x000a3800010c7983 */ /* 0x004eac0000300a00 */
[----:B------:R0:W-:Y:S01]  /*1388f0*/  @P1 STG.E.U8 desc[UR38][R22.64], R2 ;  /* 0x0000000216001986 */ /* 0x0001e2000c101126 */
[----:B------:R-:W-:-:S03]  /*138900*/  LOP3.LUT P1, RZ, R3, 0x4, RZ, 0xc0, !PT ;  /* 0x0000000403ff7812 */ /* 0x000fc6000782c0ff */
[----:B------:R-:W3:Y:S04]  /*138910*/  LDL.LU.64 R18, [R1+0xef0] ;  /* 0x000ef00001127983 */ /* 0x000ee80000300a00 */
[----:B------:R-:W4:Y:S04]  /*138920*/  LDL.LU.64 R28, [R1+0xee8] ;  /* 0x000ee800011c7983 */ /* 0x000f280000300a00 */
[----:B------:R-:W2:Y:S04]  /*138930*/  LDL.LU R8, [R1+0xc0] ;  /* 0x0000c00001087983 */ /* 0x000ea80000300800 */
[----:B------:R-:W2:Y:S04]  /*138940*/  LDL.LU.64 R6, [R1+0xf10] ;  /* 0x000f100001067983 */ /* 0x000ea80000300a00 */
[----:B------:R-:W2:Y:S04]  /*138950*/  LDL.LU.64 R4, [R1+0xf48] ;  /* 0x000f480001047983 */ /* 0x000ea80000300a00 */
[----:B------:R-:W2:Y:S04]  /*138960*/  LDL.LU.64 R10, [R1+0xf40] ;  /* 0x000f4000010a7983 */ /* 0x000ea80000300a00 */
[----:B------:R-:W2:Y:S04]  /*138970*/  LDL.LU.64 R14, [R1+0xf68] ;  /* 0x000f6800010e7983 */ /* 0x000ea80000300a00 */
[----:B------:R-:W2:Y:S04]  /*138980*/  LDL.LU R9, [R1+0xb0] ;  /* 0x0000b00001097983 */ /* 0x000ea80000300800 */
[----:B------:R-:W2:Y:S04]  /*138990*/  LDL.LU.64 R26, [R1+0xf98] ;  /* 0x000f9800011a7983 */ /* 0x000ea80000300a00 */
[----:B------:R-:W2:Y:S01]  /*1389a0*/  LDL.LU.64 R24, [R1+0xfb8] ;  /* 0x000fb80001187983 */ /* 0x000ea20000300a00 */
[----:B0-----:R-:W-:-:S03]  /*1389b0*/  PRMT R2, R20, 0x7773, RZ ;  /* 0x0000777314027816 */ /* 0x001fc600000000ff */
[----:B------:R-:W2:Y:S04]  /*1389c0*/  LDL.LU.64 R22, [R1+0xff0] ;  /* 0x000ff00001167983 */ /* 0x000ea80000300a00 */
[----:B------:R0:W-:Y:S04]  /*1389d0*/  @P1 STG.E.U8 desc[UR38][R16.64], R2 ;  /* 0x0000000210001986 */ /* 0x0001e8000c101126 */
[----:B0-----:R-:W2:Y:S01]  /*1389e0*/  LDL.LU R17, [R1+0x53f8] ;  /* 0x0053f80001117983 */ /* 0x001ea20000300800 */
[----:B------:R-:W-:Y:S02]  /*1389f0*/  LOP3.LUT P1, RZ, R3, 0x2, RZ, 0xc0, !PT ;  /* 0x0000000203ff7812 */ /* 0x000fe4000782c0ff */
[----:B--2---:R-:W-:-:S11]  /*138a00*/  PRMT R2, R17, 0x7770, RZ ;  /* 0x0000777011027816 */ /* 0x004fd600000000ff */
[----:B------:R0:W-:Y:S04]  /*138a10*/  @P1 STG.E.U8 desc[UR38][R12.64], R2 ;  /* 0x000000020c001986 */ /* 0x0001e8000c101126 */
[----:B0-----:R-:W2:Y:S01]  /*138a20*/  LDL.LU.64 R12, [R1+0x53f0] ;  /* 0x0053f000010c7983 */ /* 0x001ea20000300a00 */
[----:B------:R-:W-:Y:S02]  /*138a30*/  LOP3.LUT P1, RZ, R3, 0x1, RZ, 0xc0, !PT ;  /* 0x0000000103ff7812 */ /* 0x000fe4000782c0ff */
[----:B------:R-:W-:-:S11]  /*138a40*/  PRMT R2, R17, 0x7771, RZ ;  /* 0x0000777111027816 */ /* 0x000fd600000000ff */
[----:B--2---:R0:W-:Y:S04]  /*138a50*/  @P1 STG.E.U8 desc[UR38][R12.64], R2 ;  /* 0x000000020c001986 */ /* 0x0041e8000c101126 */
[----:B0-----:R-:W2:Y:S01]  /*138a60*/  LDL.LU.64 R12, [R1+0x53e8] ;  /* 0x0053e800010c7983 */ /* 0x001ea20000300a00 */
[----:B------:R-:W-:Y:S02]  /*138a70*/  PRMT R2, R17, 0x7772, RZ ;  /* 0x0000777211027816 */ /* 0x000fe400000000ff */
[C---:B------:R-:W-:Y:S02]  /*138a80*/  LOP3.LUT P5, RZ, R21.reuse, 0x1, RZ, 0xc0, !PT ;  /* 0x0000000115ff7812 */ /* 0x040fe400078ac0ff */
[C---:B------:R-:W-:Y:S02]  /*138a90*/  LOP3.LUT P6, RZ, R21.reuse, 0x2, RZ, 0xc0, !PT ;  /* 0x0000000215ff7812 */ /* 0x040fe400078cc0ff */
[----:B------:R-:W-:-:S02]  /*138aa0*/  LOP3.LUT P0, RZ, R21, 0x4, RZ, 0xc0, !PT ;  /* 0x0000000415ff7812 */ /* 0x000fc4000780c0ff */
[----:B--2---:R-:W-:-:S13]  /*138ab0*/  LOP3.LUT P1, RZ, R12, 0x80000000, RZ, 0xc0, !PT ;  /* 0x800000000cff7812 */ /* 0x004fda000782c0ff */
[----:B---3--:R0:W-:Y:S01]  /*138ac0*/  @P1 STG.E.U8 desc[UR38][R18.64], R2 ;  /* 0x0000000212001986 */ /* 0x0081e2000c101126 */
[----:B------:R-:W-:Y:S02]  /*138ad0*/  LOP3.LUT P1, RZ, R12, 0x40000000, RZ, 0xc0, !PT ;  /* 0x400000000cff7812 */ /* 0x000fe4000782c0ff */
[----:B0-----:R-:W-:-:S11]  /*138ae0*/  PRMT R2, R17, 0x7773, RZ ;  /* 0x0000777311027816 */ /* 0x001fd600000000ff */
[----:B----4-:R0:W-:Y:S01]  /*138af0*/  @P1 STG.E.U8 desc[UR38][R28.64], R2 ;  /* 0x000000021c001986 */ /* 0x0101e2000c101126 */
        /* <DEDUP_REMOVED lines=11> */
[C---:B0-----:R-:W-:Y:S02]  /*138bb0*/  PRMT R2, R9.reuse, 0x7771, RZ ;  /* 0x0000777109027816 */ /* 0x041fe400000000ff */
[----:B------:R-:W2:Y:S04]  /*138bc0*/  LDL.LU.64 R26, [R1+0xfe8] ;  /* 0x000fe800011a7983 */ /* 0x000ea80000300a00 */
[----:B------:R0:W-:Y:S02]  /*138bd0*/  @P6 STG.E.U8 desc[UR38][R24.64], R2 ;  /* 0x0000000218006986 */ /* 0x0001e4000c101126 */
[----:B0-----:R-:W-:-:S02]  /*138be0*/  PRMT R2, R9, 0x7772, RZ ;  /* 0x0000777209027816 */ /* 0x001fc400000000ff */
[----:B------:R-:W3:Y:S04]  /*138bf0*/  LDL.LU.64 R24, [R1+0x1010] ;  /* 0x0010100001187983 */ /* 0x000ee80000300a00 */
[----:B------:R0:W-:Y:S04]  /*138c00*/  @P0 STG.E.U8 desc[UR38][R22.64], R2 ;  /* 0x0000000216000986 */ /* 0x0001e8000c101126 */
[----:B0-----:R-:W4:Y:S04]  /*138c10*/  LDL.LU.64 R22, [R1+0x1418] ;  /* 0x0014180001167983 */ /* 0x001f280000300a00 */
[----:B------:R-:W3:Y:S04]  /*138c20*/  LDL.LU.64 R10, [R1+0x1410] ;  /* 0x00141000010a7983 */ /* 0x000ee80000300a00 */
[----:B------:R-:W3:Y:S01]  /*138c30*/  LDL.LU R8, [R1+0xe4] ;  /* 0x0000e40001087983 */ /* 0x000ee20000300800 */
[----:B------:R-:W-:-:S02]  /*138c40*/  LOP3.LUT P4, RZ, R21, 0x8, RZ, 0xc0, !PT ;  /* 0x0000000815ff7812 */ /* 0x000fc4000788c0ff */
[----:B------:R-:W-:Y:S02]  /*138c50*/  LOP3.LUT P5, RZ, R21, 0x10, RZ, 0xc0, !PT ;  /* 0x0000001015ff7812 */ /* 0x000fe400078ac0ff */
[----:B------:R-:W-:Y:S02]  /*138c60*/  PRMT R2, R9, 0x7773, RZ ;  /* 0x0000777309027816 */ /* 0x000fe400000000ff */
[----:B------:R-:W-:Y:S01]  /*138c70*/  LOP3.LUT P6, RZ, R21, 0x20, RZ, 0xc0, !PT ;  /* 0x0000002015ff7812 */ /* 0x000fe200078cc0ff */
[----:B------:R-:W4:Y:S04]  /*138c80*/  LDL.LU.64 R14, [R1+0x1438] ;  /* 0x00143800010e7983 */ /* 0x000f280000300a00 */
[----:B------:R-:W4:Y:S04]  /*138c90*/  LDL.LU R20, [R1+0xd4] ;  /* 0x0000d40001147983 */ /* 0x000f280000300800 */
[----:B--2---:R0:W-:Y:S04]  /*138ca0*/  @P4 STG.E.U8 desc[UR38][R26.64], R2 ;  /* 0x000000021a004986 */ /* 0x0041e8000c101126 */
[----:B0-----:R-:W2:Y:S01]  /*138cb0*/  LDL.LU.64 R26, [R1+0x1468] ;  /* 0x00146800011a7983 */ /* 0x001ea20000300a00 */
[----:B---3--:R-:W-:-:S05]  /*138cc0*/  PRMT R2, R8, 0x7770, RZ ;  /* 0x0000777008027816 */ /* 0x008fca00000000ff */
[----:B------:R0:W-:Y:S02]  /*138cd0*/  @P5 STG.E.U8 desc[UR38][R24.64], R2 ;  /* 0x0000000218005986 */ /* 0x0001e4000c101126 */
[----:B0-----:R-:W-:Y:S02]  /*138ce0*/  PRMT R2, R8, 0x7771, RZ ;  /* 0x0000777108027816 */ /* 0x001fe400000000ff */
[----:B------:R-:W3:Y:S04]  /*138cf0*/  LDL.LU.64 R24, [R1+0x1488] ;  /* 0x0014880001187983 */ /* 0x000ee80000300a00 */
[----:B------:R-:W2:Y:S04]  /*138d00*/  LDL.LU R9, [R1+0xc4] ;  /* 0x0000c40001097983 */ /* 0x000ea80000300800 */
[----:B----4-:R0:W-:Y:S04]  /*138d10*/  @P6 STG.E.U8 desc[UR38][R22.64], R2 ;  /* 0x0000000216006986 */ /* 0x0101e8000c101126 */
[----:B0-----:R-:W4:Y:S04]  /*138d20*/  LDL.LU.64 R22, [R1+0x14e0] ;  /* 0x0014e00001167983 */ /* 0x001f280000300a00 */
[----:B----4-:R0:W-:Y:S04]  /*138d30*/  STL.64 [R1+0x53d8], R22 ;  /* 0x0053d81601007387 */ /* 0x0101e80000100a00 */
[----:B0-----:R-:W4:Y:S01]  /*138d40*/  LDL.LU.64 R22, [R1+0x14b8] ;  /* 0x0014b80001167983 */ /* 0x001f220000300a00 */
        /* <DEDUP_REMOVED lines=18> */
[----:B0-----:R-:W4:Y:S06]  /*138e70*/  LDL.LU.64 R22, [R1+0x14c0] ;  /* 0x0014c00001167983 */ /* 0x001f2c0000300a00 */
[----:B------:R-:W-:-:S02]  /*138e80*/  @P1 LOP3.LUT R12, R12, 0x4000000, RZ, 0xfc, !PT ;  /* 0x040000000c0c1812 */ /* 0x000fc400078efcff */
[C---:B------:R-:W-:Y:S02]  /*138e90*/  LOP3.LUT P1, RZ, R21.reuse, 0x200, RZ, 0xc0, !PT ;  /* 0x0000020015ff7812 */ /* 0x040fe4000782c0ff */
[----:B------:R-:W-:Y:S02]  /*138ea0*/  LOP3.LUT P0, RZ, R21, 0x40, RZ, 0xc0, !PT ;  /* 0x0000004015ff7812 */ /* 0x000fe4000780c0ff */
[----:B------:R-:W-:Y:S02]  /*138eb0*/  PRMT R2, R8, 0x7772, RZ ;  /* 0x0000777208027816 */ /* 0x000fe400000000ff */
[----:B------:R-:W-:Y:S01]  /*138ec0*/  LOP3.LUT R12, R12, 0xf7ffffff, RZ, 0xc0, !PT ;  /* 0xf7ffffff0c0c7812 */ /* 0x000fe200078ec0ff */
        /* <DEDUP_REMOVED lines=11> */
[----:B0-----:R-:W-:Y:S01]  /*138f80*/  PRMT R2, R8, 0x7773, RZ ;  /* 0x0000777308027816 */ /* 0x001fe200000000ff */
[----:B------:R-:W4:Y:S04]  /*138f90*/  LDL.LU.64 R10, [R1+0x1998] ;  /* 0x00199800010a7983 */ /* 0x000f280000300a00 */
[----:B------:R-:W4:Y:S06]  /*138fa0*/  LDL.LU R8, [R1+0xe8] ;  /* 0x0000e80001087983 */ /* 0x000f2c0000300800 */
[----:B------:R0:W-:Y:S01]  /*138fb0*/  @P1 STG.E.U8 desc[UR38][R14.64], R2 ;  /* 0x000000020e001986 */ /* 0x0001e2000c101126 */
[----:B------:R-:W-:-:S02]  /*138fc0*/  LOP3.LUT P1, RZ, R12, 0x10000000, RZ, 0xc0, !PT ;  /* 0x100000000cff7812 */ /* 0x000fc4000782c0ff */
[----:B0-----:R-:W-:Y:S01]  /*138fd0*/  PRMT R2, R20, 0x7770, RZ ;  /* 0x0000777014027816 */ /* 0x001fe200000000ff */
[----:B------:R-:W4:Y:S10]  /*138fe0*/  LDL.LU.64 R14, [R1+0x1990] ;  /* 0x00199000010e7983 */ /* 0x000f340000300a00 */
[----:B--2---:R0:W-:Y:S01]  /*138ff0*/  @P1 STG.E.U8 desc[UR38][R26.64], R2 ;  /* 0x000000021a001986 */ /* 0x0041e2000c101126 */
[----:B------:R-:W-:-:S02]  /*139000*/  LOP3.LUT P1, RZ, R12, 0x8000000, RZ, 0xc0, !PT ;  /* 0x080000000cff7812 */ /* 0x000fc4000782c0ff */
[----:B0-----:R-:W-:Y:S01]  /*139010*/  PRMT R2, R20, 0x7771, RZ ;  /* 0x0000777114027816 */ /* 0x001fe200000000ff */
[----:B------:R-:W2:Y:S10]  /*139020*/  LDL.LU.64 R26, [R1+0x19b8] ;  /* 0x0019b800011a7983 */ /* 0x000eb40000300a00 */
[----:B---3--:R0:W-:Y:S01]  /*139030*/  @P1 STG.E.U8 desc[UR38][R24.64], R2 ;  /* 0x0000000218001986 */ /* 0x0081e2000c101126 */
[----:B------:R-:W-:-:S02]  /*139040*/  LOP3.LUT P1, RZ, R12, 0x4000000, RZ, 0xc0, !PT ;  /* 0x040000000cff7812 */ /* 0x000fc4000782c0ff */
[----:B0-----:R-:W-:Y:S01]  /*139050*/  PRMT R2, R20, 0x7772, RZ ;  /* 0x0000777214027816 */ /* 0x001fe200000000ff */
[----:B------:R-:W3:Y:S10]  /*139060*/  LDL.LU.64 R24, [R1+0x19f0] ;  /* 0x0019f00001187983 */ /* 0x000ef40000300a00 */
[----:B----4-:R0:W-:Y:S04]  /*139070*/  @P1 STG.E.U8 desc[UR38][R22.64], R2 ;  /* 0x0000000216001986 */ /* 0x0101e8000c101126 */
[----:B0-----:R-:W4:Y:S01]  /*139080*/  LDL.LU.64 R22, [R1+0x53e0] ;  /* 0x0053e00001167983 */ /* 0x001f220000300a00 */
[----:B------:R-:W-:-:S02]  /*139090*/  LOP3.LUT P1, RZ, R12, 0x2000000, RZ, 0xc0, !PT ;  /* 0x020000000cff7812 */ /* 0x000fc4000782c0ff */
[----:B------:R-:W-:-:S11]  /*1390a0*/  PRMT R2, R20, 0x7773, RZ ;  /* 0x0000777314027816 */ /* 0x000fd600000000ff */
[----:B----4-:R0:W-:Y:S04]  /*1390b0*/  @P1 STG.E.U8 desc[UR38][R22.64], R2 ;  /* 0x0000000216001986 */ /* 0x0101e8000c101126 */
[----:B0-----:R-:W4:Y:S01]  /*1390c0*/  LDL.LU.64 R22, [R1+0x53d8] ;  /* 0x0053d80001167983 */ /* 0x001f220000300a00 */
[----:B------:R-:W-:Y:S02]  /*1390d0*/  LOP3.LUT P1, RZ, R12, 0x1000000, RZ, 0xc0, !PT ;  /* 0x010000000cff7812 */ /* 0x000fe4000782c0ff */
[----:B------:R-:W-:Y:S02]  /*1390e0*/  PRMT R2, R9, 0x7770, RZ ;  /* 0x0000777009027816 */ /* 0x000fe400000000ff */
[----:B------:R-:W-:-:S09]  /*1390f0*/  LOP3.LUT P2, RZ, R21, 0x10000, RZ, 0xc0, !PT ;  /* 0x0001000015ff7812 */ /* 0x000fd2000784c0ff */
[----:B----4-:R0:W-:Y:S04]  /*139100*/  @P1 STG.E.U8 desc[UR38][R22.64], R2 ;  /* 0x0000000216001986 */ /* 0x0101e8000c101126 */
[----:B0-----:R-:W4:Y:S01]  /*139110*/  LDL.LU.64 R22, [R1+0x53d0] ;  /* 0x0053d00001167983 */ /* 0x001f220000300a00 */
[----:B------:R-:W-:Y:S02]  /*139120*/  LOP3.LUT P1, RZ, R12, 0x800000, RZ, 0xc0, !PT ;  /* 0x008000000cff7812 */ /* 0x000fe4000782c0ff */
[----:B------:R-:W-:-:S11]  /*139130*/  PRMT R2, R9, 0x7771, RZ ;  /* 0x0000777109027816 */ /* 0x000fd600000000ff */
[----:B------:R0:W-:Y:S01]  /*139140*/  @P1 STG.E.U8 desc[UR38][R18.64], R2 ;  /* 0x0000000212001986 */ /* 0x0001e2000c101126 */
[----:B------:R-:W-:Y:S02]  /*139150*/  LOP3.LUT P1, RZ, R12, 0x400000, RZ, 0xc0, !PT ;  /* 0x004000000cff7812 */ /* 0x000fe4000782c0ff */
[----:B0-----:R-:W-:-:S11]  /*139160*/  PRMT R2, R9, 0x7772, RZ ;  /* 0x0000777209027816 */ /* 0x001fd600000000ff */
[----:B------:R0:W-:Y:S01]  /*139170*/  @P1 STG.E.U8 desc[UR38][R16.64], R2 ;  /* 0x0000000210001986 */ /* 0x0001e2000c101126 */
[----:B------:R-:W-:Y:S02]  /*139180*/  LOP3.LUT P1, RZ, R12, 0x200000, RZ, 0xc0, !PT ;  /* 0x002000000cff7812 */ /* 0x000fe4000782c0ff */
[----:B------:R-:W-:Y:S02]  /*139190*/  LOP3.LUT P3, RZ, R21, 0x20000, RZ, 0xc0, !PT ;  /* 0x0002000015ff7812 */ /* 0x000fe4000786c0ff */
[----:B0-----:R-:W-:-:S09]  /*1391a0*/  PRMT R2, R9, 0x7773, RZ ;  /* 0x0000777309027816 */ /* 0x001fd200000000ff */
[----:B------:R4:W-:Y:S01]  /*1391b0*/  @P1 STG.E.U8 desc[UR38][R28.64], R2 ;  /* 0x000000021c001986 */ /* 0x0009e2000c101126 */
[C---:B------:R-:W-:Y:S02]  /*1391c0*/  LOP3.LUT P4, RZ, R21.reuse, 0x40000, RZ, 0xc0, !PT ;  /* 0x0004000015ff7812 */ /* 0x040fe4000788c0ff */
[C---:B------:R-:W-:Y:S02]  /*1391d0*/  LOP3.LUT P5, RZ, R21.reuse, 0x80000, RZ, 0xc0, !PT ;  /* 0x0008000015ff7812 */ /* 0x040fe400078ac0ff */
[C---:B------:R-:W-:Y:S02]  /*1391e0*/  LOP3.LUT P6, RZ, R21.reuse, 0x100000, RZ, 0xc0, !PT ;  /* 0x0010000015ff7812 */ /* 0x040fe400078cc0ff */
[----:B------:R-:W-:Y:S02]  /*1391f0*/  LOP3.LUT P0, RZ, R21, 0x200000, RZ, 0xc0, !PT ;  /* 0x0020000015ff7812 */ /* 0x000fe4000780c0ff */
[----:B----4-:R-:W-:-:S05]  /*139200*/  PRMT R2, R22, 0x7770, RZ ;  /* 0x0000777016027816 */ /* 0x010fca00000000ff */
[----:B------:R0:W-:Y:S02]  /*139210*/  @P2 STG.E.U8 desc[UR38][R6.64], R2 ;  /* 0x0000000206002986 */ /* 0x0001e4000c101126 */
[----:B0-----:R-:W-:-:S05]  /*139220*/  PRMT R2, R22, 0x7771, RZ ;  /* 0x0000777116027816 */ /* 0x001fca00000000ff */
[----:B------:R0:W-:Y:S02]  /*139230*/  @P3 STG.E.U8 desc[UR38][R4.64], R2 ;  /* 0x0000000204003986 */ /* 0x0001e4000c101126 */
[----:B0-----:R-:W-:-:S05]  /*139240*/  PRMT R2, R22, 0x7772, RZ ;  /* 0x0000777216027816 */ /* 0x001fca00000000ff */
[----:B------:R0:W-:Y:S02]  /*139250*/  @P4 STG.E.U8 desc[UR38][R10.64], R2 ;  /* 0x000000020a004986 */ /* 0x0001e4000c101126 */
[----:B0-----:R-:W-:Y:S02]  /*139260*/  PRMT R2, R22, 0x7773, RZ ;  /* 0x0000777316027816 */ /* 0x001fe400000000ff */
[----:B------:R-:W4:Y:S04]  /*139270*/  LDL.LU R22, [R1+0x53c8] ;  /* 0x0053c80001167983 */ /* 0x000f280000300800 */
[----:B------:R0:W-:Y:S02]  /*139280*/  @P5 STG.E.U8 desc[UR38][R14.64], R2 ;  /* 0x000000020e005986 */ /* 0x0001e4000c101126 */
[----:B0-----:R-:W-:-:S05]  /*139290*/  PRMT R2, R8, 0x7770, RZ ;  /* 0x0000777008027816 */ /* 0x001fca00000000ff */
[----:B--2---:R0:W-:Y:S02]  /*1392a0*/  @P6 STG.E.U8 desc[UR38][R26.64], R2 ;  /* 0x000000021a006986 */ /* 0x0041e4000c101126 */
[----:B0-----:R-:W-:Y:S02]  /*1392b0*/  PRMT R2, R8, 0x7771, RZ ;  /* 0x0000777108027816 */ /* 0x001fe400000000ff */
[----:B------:R-:W2:Y:S04]  /*1392c0*/  LDL.LU.64 R26, [R1+0x19e8] ;  /* 0x0019e800011a7983 */ /* 0x000ea80000300a00 */
[----:B---3--:R0:W-:Y:S04]  /*1392d0*/  @P0 STG.E.U8 desc[UR38][R24.64], R2 ;  /* 0x0000000218000986 */ /* 0x0081e8000c101126 */
[----:B0-----:R-:W3:Y:S04]  /*1392e0*/  LDL.LU.64 R24, [R1+0x1a10] ;  /* 0x001a100001187983 */ /* 0x001ee80000300a00 */
[----:B------:R-:W2:Y:S04]  /*1392f0*/  LDL.LU.64 R14, [R1+0x1a40] ;  /* 0x001a4000010e7983 */ /* 0x000ea80000300a00 */
[----:B------:R-:W2:Y:S04]  /*139300*/  LDL.LU.64 R6, [R1+0x1a60] ;  /* 0x001a600001067983 */ /* 0x000ea80000300a00 */
[----:B------:R-:W2:Y:S04]  /*139310*/  LDL.LU.64 R10, [R1+0x1a98] ;  /* 0x001a9800010a7983 */ /* 0x000ea80000300a00 */
[----:B------:R-:W2:Y:S01]  /*139320*/  LDL.LU R9, [R1+0xd8] ;  /* 0x0000d80001097983 */ /* 0x000ea20000300800 */
[----:B------:R-:W-:-:S02]  /*139330*/  LOP3.LUT R12, R12, 0xffffdfff, RZ, 0xc0, !PT ;  /* 0xffffdfff0c0c7812 */ /* 0x000fc400078ec0ff */
[C---:B------:R-:W-:Y:S02]  /*139340*/  LOP3.LUT P4, RZ, R21.reuse, 0x400000, RZ, 0xc0, !PT ;  /* 0x0040000015ff7812 */ /* 0x040fe4000788c0ff */
[C---:B------:R-:W-:Y:S02]  /*139350*/  LOP3.LUT P5, RZ, R21.reuse, 0x800000, RZ, 0xc0, !PT ;  /* 0x0080000015ff7812 */ /* 0x040fe400078ac0ff */
[----:B------:R-:W-:Y:S02]  /*139360*/  PRMT R2, R8, 0x7772, RZ ;  /* 0x0000777208027816 */ /* 0x000fe400000000ff */
[C---:B------:R-:W-:Y:S02]  /*139370*/  LOP3.LUT P6, RZ, R21.reuse, 0x1000000, RZ, 0xc0, !PT ;  /* 0x0100000015ff7812 */ /* 0x040fe400078cc0ff */
[----:B------:R-:W-:Y:S02]  /*139380*/  LOP3.LUT P0, RZ, R21, 0x2000000, RZ, 0xc0, !PT ;  /* 0x0200000015ff7812 */ /* 0x000fe4000780c0ff */
[----:B----4-:R-:W-:-:S13]  /*139390*/  LOP3.LUT P1, RZ, R22, 0x4, RZ, 0xc0, !PT ;  /* 0x0000000416ff7812 */ /* 0x010fda000782c0ff */
        /* <DEDUP_REMOVED lines=18> */
[----:B--2---:R0:W-:Y:S10]  /*1394c0*/  @P4 STG.E.U8 desc[UR38][R26.64], R2 ;  /* 0x000000021a004986 */ /* 0x0041f4000c101126 */
[----:B------:R-:W-:-:S02]  /*1394d0*/  @P1 LOP3.LUT R12, R12, 0x80000, RZ, 0xfc, !PT ;  /* 0x000800000c0c1812 */ /* 0x000fc400078efcff */
[----:B------:R-:W-:Y:S02]  /*1394e0*/  LOP3.LUT P1, RZ, R21, 0x8000000, RZ, 0xc0, !PT ;  /* 0x0800000015ff7812 */ /* 0x000fe4000782c0ff */
[----:B0-----:R-:W-:Y:S02]  /*1394f0*/  PRMT R2, R8, 0x7773, RZ ;  /* 0x0000777308027816 */ /* 0x001fe400000000ff */
[----:B------:R-:W-:Y:S01]  /*139500*/  LOP3.LUT R12, R12, 0xffefffff, RZ, 0xc0, !PT ;  /* 0xffefffff0c0c7812 */ /* 0x000fe200078ec0ff */
[----:B------:R-:W2:Y:S04]  /*139510*/  LDL.LU.64 R26, [R1+0x1a90] ;  /* 0x001a9000011a7983 */ /* 0x000ea80000300a00 */
[----:B---3--:R0:W-:Y:S04]  /*139520*/  @P5 STG.E.U8 desc[UR38][R24.64], R2 ;  /* 0x0000000218005986 */ /* 0x0081e8000c101126 */
[----:B------:R-:W3:Y:S01]  /*139530*/  LDL.LU R4, [R1+0xc8] ;  /* 0x0000c80001047983 */ /* 0x000ee20000300800 */
[----:B0-----:R-:W-:-:S02]  /*139540*/  PRMT R2, R9, 0x7770, RZ ;  /* 0x0000777009027816 */ /* 0x001fc400000000ff */
[----:B------:R-:W-:Y:S01]  /*139550*/  @P1 LOP3.LUT R12, R12, 0x100000, RZ, 0xfc, !PT ;  /* 0x001000000c0c1812 */ /* 0x000fe200078efcff */
[----:B------:R-:W4:Y:S04]  /*139560*/  LDL.LU.64 R24, [R1+0x1ab8] ;  /* 0x001ab80001187983 */ /* 0x000f280000300a00 */
[----:B------:R0:W-:Y:S01]  /*139570*/  @P6 STG.E.U8 desc[UR38][R14.64], R2 ;  /* 0x000000020e006986 */ /* 0x0001e2000c101126 */
[----:B------:R-:W-:-:S03]  /*139580*/  LOP3.LUT P1, RZ, R21, 0x4000000, RZ, 0xc0, !PT ;  /* 0x0400000015ff7812 */ /* 0x000fc6000782c0ff */
[----:B0-----:R-:W2:Y:S04]  /*139590*/  LDL.LU R14, [R1+0xb8] ;  /* 0x0000b800010e7983 */ /* 0x001ea80000300800 */
[----:B------:R-:W2:Y:S04]  /*1395a0*/  LDL.LU.64 R20, [R1+0x1b40] ;  /* 0x001b400001147983 */ /* 0x000ea80000300a00 */
[----:B--2---:R0:W-:Y:S04]  /*1395b0*/  STL.64 [R1+0x53b0], R20 ;  /* 0x0053b01401007387 */ /* 0x0041e80000100a00 */
[----:B0-----:R-:W2:Y:S04]  /*1395c0*/  LDL.LU.64 R20, [R1+0x1b10] ;  /* 0x001b100001147983 */ /* 0x001ea80000300a00 */
[----:B--2---:R0:W-:Y:S04]  /*1395d0*/  STL.64 [R1+0x53b8], R20 ;  /* 0x0053b81401007387 */ /* 0x0041e80000100a00 */
[----:B0-----:R-:W2:Y:S01]  /*1395e0*/  LDL.LU.64 R20, [R1+0x1ae8] ;  /* 0x001ae80001147983 */ /* 0x001ea20000300a00 */
[----:B------:R-:W-:-:S05]  /*1395f0*/  PRMT R2, R9, 0x7771, RZ ;  /* 0x0000777109027816 */ /* 0x000fca00000000ff */
[----:B------:R0:W-:Y:S02]  /*139600*/  @P0 STG.E.U8 desc[UR38][R6.64], R2 ;  /* 0x0000000206000986 */ /* 0x0001e4000c101126 */
[----:B0-----:R-:W-:-:S05]  /*139610*/  PRMT R2, R9, 0x7772, RZ ;  /* 0x0000777209027816 */ /* 0x001fca00000000ff */
[----:B------:R-:W-:Y:S01]  /*139620*/  @P1 STG.E.U8 desc[UR38][R10.64], R2 ;  /* 0x000000020a001986 */ /* 0x000fe2000c101126 */
[----:B------:R-:W-:-:S03]  /*139630*/  LOP3.LUT P1, RZ, R12, 0x100000, RZ, 0xc0, !PT ;  /* 0x001000000cff7812 */ /* 0x000fc6000782c0ff */
[----:B--2---:R0:W-:Y:S04]  /*139640*/  STL.64 [R1+0x53c0], R20 ;  /* 0x0053c01401007387 */ /* 0x0041e80000100a00 */
[----:B0-----:R-:W2:Y:S01]  /*139650*/  LDL.LU.64 R20, [R1+0x1af0] ;  /* 0x001af00001147983 */ /* 0x001ea20000300a00 */
[----:B------:R-:W-:-:S03]  /*139660*/  PRMT R2, R9, 0x7773, RZ ;  /* 0x0000777309027816 */ /* 0x000fc600000000ff */
[----:B------:R-:W2:Y:S04]  /*139670*/  LDL.LU.64 R18, [R1+0x1b60] ;  /* 0x001b600001127983 */ /* 0x000ea80000300a00 */
[----:B------:R-:W2:Y:S04]  /*139680*/  LDL.LU R15, [R1+0xec] ;  /* 0x0000ec00010f7983 */ /* 0x000ea80000300800 */
[----:B------:R-:W2:Y:S04]  /*139690*/  LDL.LU.64 R16, [R1+0x1b98] ;  /* 0x001b980001107983 */ /* 0x000ea80000300a00 */
[----:B------:R3:W-:Y:S01]  /*1396a0*/  @P1 STG.E.U8 desc[UR38][R26.64], R2 ;  /* 0x000000021a001986 */ /* 0x0007e2000c101126 */
[----:B------:R-:W-:-:S03]  /*1396b0*/  LOP3.LUT P1, RZ, R12, 0x80000, RZ, 0xc0, !PT ;  /* 0x000800000cff7812 */ /* 0x000fc6000782c0ff */
[----:B------:R-:W2:Y:S04]  /*1396c0*/  LDL.LU.64 R28, [R1+0x1b90] ;  /* 0x001b9000011c7983 */ /* 0x000ea80000300a00 */
[----:B------:R-:W2:Y:S04]  /*1396d0*/  LDL.LU.64 R6, [R1+0x1bb8] ;  /* 0x001bb80001067983 */ /* 0x000ea80000300a00 */
[----:B------:R-:W2:Y:S04]  /*1396e0*/  LDL.LU.64 R10, [R1+0x1bf0] ;  /* 0x001bf000010a7983 */ /* 0x000ea80000300a00 */
[----:B------:R-:W2:Y:S01]  /*1396f0*/  LDL.LU.64 R8, [R1+0x1be8] ;  /* 0x001be80001087983 */ /* 0x000ea20000300a00 */
[----:B---3--:R-:W-:-:S03]  /*139700*/  PRMT R2, R4, 0x7770, RZ ;  /* 0x0000777004027816 */ /* 0x008fc600000000ff */
[----:B------:R-:W3:Y:S04]  /*139710*/  LDL.LU.64 R26, [R1+0x1c10] ;  /* 0x001c1000011a7983 */ /* 0x000ee80000300a00 */
[----:B------:R-:W3:Y:S04]  /*139720*/  LDL.LU R5, [R1+0xdc] ;  /* 0x0000dc0001057983 */ /* 0x000ee80000300800 */
[----:B----4-:R0:W-:Y:S01]  /*139730*/  @P1 STG.E.U8 desc[UR38][R24.64], R2 ;  /* 0x0000000218001986 */ /* 0x0101e2000c101126 */
[----:B------:R-:W-:Y:S02]  /*139740*/  LOP3.LUT P1, RZ, R12, 0x40000, RZ, 0xc0, !PT ;  /* 0x000400000cff7812 */ /* 0x000fe4000782c0ff */
        /* <DEDUP_REMOVED lines=39> */
[----:B0-----:R-:W2:Y:S01]  /*1399c0*/  LDL.LU.64 R24, [R1+0x1c60] ;  /* 0x001c600001187983 */ /* 0x001ea20000300a00 */
[----:B------:R-:W-:-:S03]  /*1399d0*/  LOP3.LUT P4, RZ, R22, 0x200, RZ, 0xc0, !PT ;  /* 0x0000020016ff7812 */ /* 0x000fc6000788c0ff */
[----:B------:R-:W3:Y:S01]  /*1399e0*/  LDL.LU.64 R6, [R1+0x1c98] ;  /* 0x001c980001067983 */ /* 0x000ee20000300a00 */
[----:B------:R-:W-:-:S03]  /*1399f0*/  PRMT R2, R5, 0x7771, RZ ;  /* 0x0000777105027816 */ /* 0x000fc600000000ff */
[----:B------:R-:W4:Y:S04]  /*139a00*/  LDL.LU.64 R10, [R1+0x1c90] ;  /* 0x001c9000010a7983 */ /* 0x000f280000300a00 */
[----:B------:R-:W3:Y:S04]  /*139a10*/  LDL.LU.64 R8, [R1+0x1cc0] ;  /* 0x001cc00001087983 */ /* 0x000ee80000300a00 */
[----:B------:R-:W3:Y:S04]  /*139a20*/  LDL.LU.64 R14, [R1+0x1d00] ;  /* 0x001d0000010e7983 */ /* 0x000ee80000300a00 */
[----:B------:R-:W3:Y:S04]  /*139a30*/  LDL.LU.64 R26, [R1+0x1cf8] ;  /* 0x001cf800011a7983 */ /* 0x000ee80000300a00 */
[----:B------:R-:W3:Y:S04]  /*139a40*/  LDL.LU R19, [R1+0xcc] ;  /* 0x0000cc0001137983 */ /* 0x000ee80000300800 */
[----:B--2---:R0:W-:Y:S04]  /*139a50*/  @P4 STG.E.U8 desc[UR38][R24.64], R2 ;  /* 0x0000000218004986 */ /* 0x0041e8000c101126 */
[----:B0-----:R-:W2:Y:S04]  /*139a60*/  LDL.LU.64 R24, [R1+0x1d20] ;  /* 0x001d200001187983 */ /* 0x001ea80000300a00 */
        /* <DEDUP_REMOVED lines=30> */
[----:B------:R-:W2:Y:S04]  /*139c50*/  LDL.LU.64 R16, [R1+0x1da0] ;  /* 0x001da00001107983 */ /* 0x000ea80000300a00 */
[----:B------:R-:W2:Y:S01]  /*139c60*/  LDL.LU.64 R28, [R1+0x1dc8] ;  /* 0x001dc800011c7983 */ /* 0x000ea20000300a00 */
[----:B------:R-:W-:-:S02]  /*139c70*/  @P1 LOP3.LUT R12, R12, 0x800, RZ, 0xfc, !PT ;  /* 0x000008000c0c1812 */ /* 0x000fc400078efcff */
[----:B------:R-:W-:Y:S01]  /*139c80*/  LOP3.LUT P1, RZ, R22, 0x4000, RZ, 0xc0, !PT ;  /* 0x0000400016ff7812 */ /* 0x000fe2000782c0ff */
[----:B---3--:R0:W-:Y:S01]  /*139c90*/  @P5 STG.E.U8 desc[UR38][R6.64], R2 ;  /* 0x0000000206005986 */ /* 0x0081e2000c101126 */
[----:B------:R-:W-:Y:S02]  /*139ca0*/  LOP3.LUT R12, R12, 0xffffefff, RZ, 0xc0, !PT ;  /* 0xffffefff0c0c7812 */ /* 0x000fe400078ec0ff */
[----:B0-----:R-:W-:-:S09]  /*139cb0*/  PRMT R2, R5, 0x7773, RZ ;  /* 0x0000777305027816 */ /* 0x001fd200000000ff */
[----:B------:R-:W-:Y:S02]  /*139cc0*/  @P1 LOP3.LUT R12, R12, 0x1000, RZ, 0xfc, !PT ;  /* 0x000010000c0c1812 */ /* 0x000fe400078efcff */
[----:B------:R-:W-:Y:S01]  /*139cd0*/  LOP3.LUT P1, RZ, R22, 0x2000, RZ, 0xc0, !PT ;  /* 0x0000200016ff7812 */ /* 0x000fe2000782c0ff */
[----:B------:R-:W3:Y:S04]  /*139ce0*/  LDL.LU.64 R6, [R1+0x1e00] ;  /* 0x001e000001067983 */ /* 0x000ee80000300a00 */
[----:B----4-:R0:W-:Y:S04]  /*139cf0*/  @P6 STG.E.U8 desc[UR38][R10.64], R2 ;  /* 0x000000020a006986 */ /* 0x0101e8000c101126 */
[----:B------:R-:W4:Y:S01]  /*139d00*/  LDL.LU.64 R4, [R1+0x1df8] ;  /* 0x001df80001047983 */ /* 0x000f220000300a00 */
[----:B0-----:R-:W-:-:S03]  /*139d10*/  PRMT R2, R19, 0x7770, RZ ;  /* 0x0000777013027816 */ /* 0x001fc600000000ff */
[----:B------:R-:W3:Y:S04]  /*139d20*/  LDL.LU.64 R10, [R1+0x1e20] ;  /* 0x001e2000010a7983 */ /* 0x000ee80000300a00 */
[----:B------:R0:W-:Y:S02]  /*139d30*/  @P0 STG.E.U8 desc[UR38][R8.64], R2 ;  /* 0x0000000208000986 */ /* 0x0001e4000c101126 */
[----:B0-----:R-:W-:Y:S02]  /*139d40*/  PRMT R2, R19, 0x7771, RZ ;  /* 0x0000777113027816 */ /* 0x001fe400000000ff */
[----:B------:R-:W3:Y:S04]  /*139d50*/  LDL.LU.64 R8, [R1+0x1e50] ;  /* 0x001e500001087983 */ /* 0x000ee80000300a00 */
[----:B------:R0:W-:Y:S01]  /*139d60*/  @P1 STG.E.U8 desc[UR38][R14.64], R2 ;  /* 0x000000020e001986 */ /* 0x0001e2000c101126 */
[----:B------:R-:W-:-:S02]  /*139d70*/  LOP3.LUT P1, RZ, R12, 0x1000, RZ, 0xc0, !PT ;  /* 0x000010000cff7812 */ /* 0x000fc4000782c0ff */
[----:B0-----:R-:W-:Y:S01]  /*139d80*/  PRMT R2, R19, 0x7772, RZ ;  /* 0x0000777213027816 */ /* 0x001fe200000000ff */
[----:B------:R-:W3:Y:S10]  /*139d90*/  LDL.LU.64 R14, [R1+0x1e70] ;  /* 0x001e7000010e7983 */ /* 0x000ef40000300a00 */
        /* <DEDUP_REMOVED lines=30> */
[----:B0-----:R-:W-:-:S11]  /*139f80*/  PRMT R2, R13, 0x7771, RZ ;  /* 0x000077710d027816 */ /* 0x001fd600000000ff */
[----:B---3--:R0:W-:Y:S02]  /*139f90*/  @P1 STG.E.U8 desc[UR38][R6.64], R2 ;  /* 0x0000000206001986 */ /* 0x0081e4000c101126 */
[----:B0-----:R-:W-:-:S05]  /*139fa0*/  PRMT R2, R13, 0x7772, RZ ;  /* 0x000077720d027816 */ /* 0x001fca00000000ff */
[----:B----4-:R0:W-:Y:S02]  /*139fb0*/  @P2 STG.E.U8 desc[UR38][R4.64], R2 ;  /* 0x0000000204002986 */ /* 0x0101e4000c101126 */
        /* <DEDUP_REMOVED lines=10> */
[----:B------:R-:W3:Y:S04]  /*13a060*/  LDL.LU R23, [R1+0x5398] ;  /* 0x0053980001177983 */ /* 0x000ee80000300800 */
[----:B------:R-:W4:Y:S04]  /*13a070*/  LDL.LU.64 R26, [R1+0x1ef0] ;  /* 0x001ef000011a7983 */ /* 0x000f280000300a00 */
[----:B------:R0:W-:Y:S04]  /*13a080*/  @P0 STG.E.U8 desc[UR38][R24.64], R2 ;  /* 0x0000000218000986 */ /* 0x0001e8000c101126 */
[----:B------:R-:W2:Y:S04]  /*13a090*/  LDL.LU.64 R6, [R1+0x1f18] ;  /* 0x001f180001067983 */ /* 0x000ea80000300a00 */
[----:B0-----:R-:W2:Y:S04]  /*13a0a0*/  LDL.LU.64 R24, [R1+0x1f10] ;  /* 0x001f100001187983 */ /* 0x001ea80000300a00 */
[----:B------:R-:W2:Y:S01]  /*13a0b0*/  LDL.LU R5, [R1+0x80] ;  /* 0x0000800001057983 */ /* 0x000ea20000300800 */
[----:B------:R-:W-:-:S02]  /*13a0c0*/  LOP3.LUT P4, RZ, R22, 0x10000000, RZ, 0xc0, !PT ;  /* 0x1000000016ff7812 */ /* 0x000fc4000788c0ff */
[C---:B------:R-:W-:Y:S02]  /*13a0d0*/  LOP3.LUT P5, RZ, R22.reuse, 0x20000000, RZ, 0xc0, !PT ;  /* 0x2000000016ff7812 */ /* 0x040fe400078ac0ff */
[----:B------:R-:W-:Y:S01]  /*13a0e0*/  LOP3.LUT P6, RZ, R22, 0x40000000, RZ, 0xc0, !PT ;  /* 0x4000000016ff7812 */ /* 0x000fe200078cc0ff */
[----:B------:R-:W3:Y:S04]  /*13a0f0*/  LDL.LU.64 R10, [R1+0x1f48] ;  /* 0x001f4800010a7983 */ /* 0x000ee80000300a00 */
[----:B------:R-:W3:Y:S04]  /*13a100*/  LDL.LU.64 R8, [R1+0x1f68] ;  /* 0x001f680001087983 */ /* 0x000ee80000300a00 */
[----:B------:R-:W3:Y:S04]  /*13a110*/  LDL.LU R3, [R1+0x70] ;  /* 0x0000700001037983 */ /* 0x000ee80000300800 */
[----:B------:R-:W3:Y:S01]  /*13a120*/  LDL.LU.64 R14, [R1+0x1f98] ;  /* 0x001f9800010e7983 */ /* 0x000ee20000300a00 */
[----:B--2---:R-:W-:-:S05]  /*13a130*/  PRMT R2, R5, 0x7770, RZ ;  /* 0x0000777005027816 */ /* 0x004fca00000000ff */
[----:B----4-:R0:W-:Y:S02]  /*13a140*/  @P4 STG.E.U8 desc[UR38][R26.64], R2 ;  /* 0x000000021a004986 */ /* 0x0101e4000c101126 */
[C---:B0-----:R-:W-:Y:S02]  /*13a150*/  PRMT R2, R5.reuse, 0x7771, RZ ;  /* 0x0000777105027816 */ /* 0x041fe400000000ff */
[----:B------:R-:W2:Y:S04]  /*13a160*/  LDL.LU.64 R26, [R1+0x1fc0] ;  /* 0x001fc000011a7983 */ /* 0x000ea80000300a00 */
[----:B------:R-:W4:Y:S04]  /*13a170*/  LDL.LU R4, [R1+0xa4] ;  /* 0x0000a40001047983 */ /* 0x000f280000300800 */
[----:B------:R0:W-:Y:S02]  /*13a180*/  @P5 STG.E.U8 desc[UR38][R6.64], R2 ;  /* 0x0000000206005986 */ /* 0x0001e4000c101126 */
[----:B0-----:R-:W-:-:S05]  /*13a190*/  PRMT R2, R5, 0x7772, RZ ;  /* 0x0000777205027816 */ /* 0x001fca00000000ff */
[----:B------:R0:W-:Y:S04]  /*13a1a0*/  @P6 STG.E.U8 desc[UR38][R24.64], R2 ;  /* 0x0000000218006986 */ /* 0x0001e8000c101126 */
[----:B0-----:R-:W2:Y:S04]  /*13a1b0*/  LDL.LU.64 R24, [R1+0x1fe8] ;  /* 0x001fe80001187983 */ /* 0x001ea80000300a00 */
[----:B--2---:R0:W-:Y:S04]  /*13a1c0*/  STL.64 [R1+0x5388], R24 ;  /* 0x0053881801007387 */ /* 0x0041e80000100a00 */
[----:B0-----:R-:W2:Y:S01]  /*13a1d0*/  LDL.LU.64 R24, [R1+0x1fc8] ;  /* 0x001fc80001187983 */ /* 0x001ea20000300a00 */
[----:B---3--:R-:W-:-:S02]  /*13a1e0*/  LOP3.LUT P1, RZ, R23, 0x100, RZ, 0xc0, !PT ;  /* 0x0000010017ff7812 */ /* 0x008fc4000782c0ff */
        /* <DEDUP_REMOVED lines=19> */
[----:B------:R-:W-:Y:S02]  /*13a320*/  LOP3.LUT P1, RZ, R23, 0x4, RZ, 0xc0, !PT ;  /* 0x0000000417ff7812 */ /* 0x000fe4000782c0ff */
[----:B------:R-:W-:Y:S02]  /*13a330*/  LOP3.LUT P0, RZ, R22, 0x80000000, RZ, 0xc0, !PT ;  /* 0x8000000016ff7812 */ /* 0x000fe4000780c0ff */
[----:B------:R-:W-:Y:S02]  /*13a340*/  PRMT R2, R5, 0x7773, RZ ;  /* 0x0000777305027816 */ /* 0x000fe400000000ff */
[----:B------:R-:W-:Y:S01]  /*13a350*/  LOP3.LUT R12, R12, 0xfffffff7, RZ, 0xc0, !PT ;  /* 0xfffffff70c0c7812 */ /* 0x000fe200078ec0ff */
[----:B------:R-:W3:Y:S04]  /*13a360*/  LDL.LU.64 R20, [R1+0x1fe0] ;  /* 0x001fe00001147983 */ /* 0x000ee80000300a00 */
[----:B------:R-:W3:Y:S04]  /*13a370*/  LDL.LU R5, [R1+0x94] ;  /* 0x0000940001057983 */ /* 0x000ee80000300800 */
[----:B------:R-:W3:Y:S04]  /*13a380*/  LDL.LU.64 R18, [R1+0x1ff0] ;  /* 0x001ff00001127983 */ /* 0x000ee80000300a00 */
[----:B------:R-:W3:Y:S04]  /*13a390*/  LDL.LU.64 R16, [R1+0x2008] ;  /* 0x0020080001107983 */ /* 0x000ee80000300a00 */
        /* <DEDUP_REMOVED lines=25> */
[----:B----4-:R-:W-:-:S11]  /*13a530*/  PRMT R2, R4, 0x7770, RZ ;  /* 0x0000777004027816 */ /* 0x010fd600000000ff */
        /* <DEDUP_REMOVED lines=8> */
[----:B--2---:R0:W-:Y:S04]  /*13a5c0*/  @P1 STG.E.U8 desc[UR38][R24.64], R2 ;  /* 0x0000000218001986 */ /* 0x0041e8000c101126 */
[----:B0-----:R-:W2:Y:S01]  /*13a5d0*/  LDL.LU.64 R24, [R1+0x5380] ;  /* 0x0053800001187983 */ /* 0x001ea20000300a00 */
[----:B------:R-:W-:Y:S02]  /*13a5e0*/  LOP3.LUT P1, RZ, R13, 0x80000000, RZ, 0xc0, !PT ;  /* 0x800000000dff7812 */ /* 0x000fe4000782c0ff */
[----:B------:R-:W-:-:S11]  /*13a5f0*/  PRMT R2, R4, 0x7772, RZ ;  /* 0x0000777204027816 */ /* 0x000fd600000000ff */
[----:B---3--:R0:W-:Y:S01]  /*13a600*/  @P1 STG.E.U8 desc[UR38][R20.64], R2 ;  /* 0x0000000214001986 */ /* 0x0081e2000c101126 */
[----:B------:R-:W-:Y:S02]  /*13a610*/  LOP3.LUT P1, RZ, R13, 0x40000000, RZ, 0xc0, !PT ;  /* 0x400000000dff7812 */ /* 0x000fe4000782c0ff */
[----:B0-----:R-:W-:-:S11]  /*13a620*/  PRMT R2, R4, 0x7773, RZ ;  /* 0x0000777304027816 */ /* 0x001fd600000000ff */
[----:B------:R0:W-:Y:S01]  /*13a630*/  @P1 STG.E.U8 desc[UR38][R18.64], R2 ;  /* 0x0000000212001986 */ /* 0x0001e2000c101126 */
[----:B------:R-:W-:Y:S02]  /*13a640*/  LOP3.LUT P1, RZ, R13, 0x20000000, RZ, 0xc0, !PT ;  /* 0x200000000dff7812 */ /* 0x000fe4000782c0ff */
[----:B0-----:R-:W-:-:S11]  /*13a650*/  PRMT R2, R5, 0x7770, RZ ;  /* 0x0000777005027816 */ /* 0x001fd600000000ff */
[----:B------:R0:W-:Y:S02]  /*13a660*/  @P1 STG.E.U8 desc[UR38][R16.64], R2 ;  /* 0x0000000210001986 */ /* 0x0001e4000c101126 */
[----:B0-----:R-:W-:-:S05]  /*13a670*/  PRMT R2, R5, 0x7771, RZ ;  /* 0x0000777105027816 */ /* 0x001fca00000000ff */
[----:B------:R0:W-:Y:S01]  /*13a680*/  @P2 STG.E.U8 desc[UR38][R28.64], R2 ;  /* 0x000000021c002986 */ /* 0x0001e2000c101126 */
[----:B------:R-:W-:Y:S02]  /*13a690*/  LOP3.LUT P6, RZ, R23, 0x2000, RZ, 0xc0, !PT ;  /* 0x0000200017ff7812 */ /* 0x000fe400078cc0ff */
[----:B0-----:R-:W-:-:S05]  /*13a6a0*/  PRMT R2, R5, 0x7772, RZ ;  /* 0x0000777205027816 */ /* 0x001fca00000000ff */
[----:B------:R0:W-:Y:S01]  /*13a6b0*/  @P3 STG.E.U8 desc[UR38][R6.64], R2 ;  /* 0x0000000206003986 */ /* 0x0001e2000c101126 */
[----:B------:R-:W-:Y:S02]  /*13a6c0*/  LOP3.LUT P0, RZ, R23, 0x4000, RZ, 0xc0, !PT ;  /* 0x0000400017ff7812 */ /* 0x000fe4000780c0ff */
[----:B0-----:R-:W-:-:S05]  /*13a6d0*/  PRMT R2, R5, 0x7773, RZ ;  /* 0x0000777305027816 */ /* 0x001fca00000000ff */
[----:B------:R2:W-:Y:S02]  /*13a6e0*/  @P4 STG.E.U8 desc[UR38][R10.64], R2 ;  /* 0x000000020a004986 */ /* 0x0005e4000c101126 */
[----:B--2---:R-:W-:-:S05]  /*13a6f0*/  PRMT R2, R24, 0x7770, RZ ;  /* 0x0000777018027816 */ /* 0x004fca00000000ff */
[----:B------:R0:W-:Y:S02]  /*13a700*/  @P5 STG.E.U8 desc[UR38][R8.64], R2 ;  /* 0x0000000208005986 */ /* 0x0001e4000c101126 */
[----:B0-----:R-:W-:-:S05]  /*13a710*/  PRMT R2, R24, 0x7771, RZ ;  /* 0x0000777118027816 */ /* 0x001fca00000000ff */
[----:B------:R0:W-:Y:S02]  /*13a720*/  @P6 STG.E.U8 desc[UR38][R14.64], R2 ;  /* 0x000000020e006986 */ /* 0x0001e4000c101126 */
[----:B0-----:R-:W-:Y:S02]  /*13a730*/  PRMT R2, R24, 0x7772, RZ ;  /* 0x0000777218027816 */ /* 0x001fe400000000ff */
[----:B------:R-:W2:Y:S04]  /*13a740*/  LDL.LU.64 R14, [R1+0x20d8] ;  /* 0x0020d800010e7983 */ /* 0x000ea80000300a00 */
[----:B------:R0:W-:Y:S04]  /*13a750*/  @P0 STG.E.U8 desc[UR38][R26.64], R2 ;  /* 0x000000021a000986 */ /* 0x0001e8000c101126 */
[----:B0-----:R-:W3:Y:S04]  /*13a760*/  LDL.LU.64 R26, [R1+0x20e8] ;  /* 0x0020e800011a7983 */ /* 0x001ee80000300a00 */
[----:B------:R-:W4:Y:S04]  /*13a770*/  LDL.LU.64 R6, [R1+0x20f8] ;  /* 0x0020f80001067983 */ /* 0x000f280000300a00 */
[----:B------:R-:W3:Y:S04]  /*13a780*/  LDL.LU.64 R4, [R1+0x2118] ;  /* 0x0021180001047983 */ /* 0x000ee80000300a00 */
[----:B------:R-:W3:Y:S01]  /*13a790*/  LDL.LU R10, [R1+0x74] ;  /* 0x00007400010a7983 */ /* 0x000ee20000300800 */
[----:B------:R-:W-:-:S02]  /*13a7a0*/  LOP3.LUT P4, RZ, R23, 0x8000, RZ, 0xc0, !PT ;  /* 0x0000800017ff7812 */ /* 0x000fc4000788c0ff */
[----:B------:R-:W-:Y:S02]  /*13a7b0*/  LOP3.LUT P5, RZ, R23, 0x10000, RZ, 0xc0, !PT ;  /* 0x0001000017ff7812 */ /* 0x000fe400078ac0ff */
[----:B------:R-:W-:Y:S01]  /*13a7c0*/  PRMT R2, R24, 0x7773, RZ ;  /* 0x0000777318027816 */ /* 0x000fe200000000ff */
[----:B------:R-:W4:Y:S04]  /*13a7d0*/  LDL.LU.64 R8, [R1+0x2110] ;  /* 0x0021100001087983 */ /* 0x000f280000300a00 */
[----:B------:R-:W4:Y:S04]  /*13a7e0*/  LDL.LU R3, [R1+0xa8] ;  /* 0x0000a80001037983 */ /* 0x000f280000300800 */
[----:B------:R-:W4:Y:S04]  /*13a7f0*/  LDL.LU R24, [R1+0x5378] ;  /* 0x0053780001187983 */ /* 0x000f280000300800 */
[----:B--2---:R0:W-:Y:S04]  /*13a800*/  @P4 STG.E.U8 desc[UR38][R14.64], R2 ;  /* 0x000000020e004986 */ /* 0x0041e8000c101126 */
[----:B0-----:R-:W2:Y:S01]  /*13a810*/  LDL.LU.64 R14, [R1+0x2220] ;  /* 0x00222000010e7983 */ /* 0x001ea20000300a00 */
[----:B---3--:R-:W-:-:S05]  /*13a820*/  PRMT R2, R10, 0x7770, RZ ;  /* 0x000077700a027816 */ /* 0x008fca00000000ff */
[----:B------:R0:W-:Y:S04]  /*13a830*/  @P5 STG.E.U8 desc[UR38][R26.64], R2 ;  /* 0x000000021a005986 */ /* 0x0001e8000c101126 */
[----:B0-----:R-:W3:Y:S04]  /*13a840*/  LDL.LU.64 R26, [R1+0x2230] ;  /* 0x00223000011a7983 */ /* 0x001ee80000300a00 */
[----:B------:R-:W2:Y:S01]  /*13a850*/  LDL.LU R18, [R1+0x98] ;  /* 0x0000980001127983 */ /* 0x000ea20000300800 */
        /* <DEDUP_REMOVED lines=11> */
[----:B--2---:R0:W-:Y:S04]  /*13a910*/  STL [R1+0x5368], R18 ;  /* 0x0053681201007387 */ /* 0x0041e80000100800 */
[----:B0-----:R-:W2:Y:S06]  /*13a920*/  LDL.LU.64 R18, [R1+0x2238] ;  /* 0x0022380001127983 */ /* 0x001eac0000300a00 */
[----:B------:R-:W-:-:S02]  /*13a930*/  @P1 LOP3.LUT R13, R13, 0x1000000, RZ, 0xfc, !PT ;  /* 0x010000000d0d1812 */ /* 0x000fc400078efcff */
        /* <DEDUP_REMOVED lines=10> */
[----:B------:R-:W-:Y:S02]  /*13a9e0*/  LOP3.LUT R13, R13, 0xefffffff, RZ, 0xc0, !PT ;  /* 0xefffffff0d0d7812 */ /* 0x000fe400078ec0ff */
[C---:B------:R-:W-:Y:S02]  /*13a9f0*/  LOP3.LUT P6, RZ, R23.reuse, 0x20000, RZ, 0xc0, !PT ;  /* 0x0002000017ff7812 */ /* 0x040fe400078cc0ff */
[C---:B------:R-:W-:Y:S02]  /*13aa00*/  LOP3.LUT P0, RZ, R23.reuse, 0x40000, RZ, 0xc0, !PT ;  /* 0x0004000017ff7812 */ /* 0x040fe4000780c0ff */
[----:B------:R-:W-:-:S02]  /*13aa10*/  LOP3.LUT P2, RZ, R23, 0x10000000, RZ, 0xc0, !PT ;  /* 0x1000000017ff7812 */ /* 0x000fc4000784c0ff */
[C---:B------:R-:W-:Y:S02]  /*13aa20*/  LOP3.LUT P3, RZ, R23.reuse, 0x20000000, RZ, 0xc0, !PT ;  /* 0x2000000017ff7812 */ /* 0x040fe4000786c0ff */
[C---:B------:R-:W-:Y:S02]  /*13aa30*/  LOP3.LUT P4, RZ, R23.reuse, 0x40000000, RZ, 0xc0, !PT ;  /* 0x4000000017ff7812 */ /* 0x040fe4000788c0ff */
[----:B------:R-:W-:Y:S02]  /*13aa40*/  LOP3.LUT P5, RZ, R23, 0x80000000, RZ, 0xc0, !PT ;  /* 0x8000000017ff7812 */ /* 0x000fe400078ac0ff */
[----:B------:R-:W-:Y:S02]  /*13aa50*/  @P1 LOP3.LUT R13, R13, 0x10000000, RZ, 0xfc, !PT ;  /* 0x100000000d0d1812 */ /* 0x000fe400078efcff */
[----:B------:R-:W-:Y:S01]  /*13aa60*/  LOP3.LUT P1, RZ, R23, 0x80000, RZ, 0xc0, !PT ;  /* 0x0008000017ff7812 */ /* 0x000fe2000782c0ff */
[----:B--2---:R0:W-:Y:S04]  /*13aa70*/  STL.64 [R1+0x5370], R18 ;  /* 0x0053701201007387 */ /* 0x0041e80000100a00 */
[----:B0-----:R-:W2:Y:S04]  /*13aa80*/  LDL.LU.64 R18, [R1+0x2228] ;  /* 0x0022280001127983 */ /* 0x001ea80000300a00 */
[----:B------:R-:W2:Y:S01]  /*13aa90*/  LDL.LU.64 R22, [R1+0x2248] ;  /* 0x0022480001167983 */ /* 0x000ea20000300a00 */
[----:B------:R-:W-:-:S05]  /*13aaa0*/  PRMT R2, R10, 0x7771, RZ ;  /* 0x000077710a027816 */ /* 0x000fca00000000ff */
[----:B----4-:R0:W-:Y:S02]  /*13aab0*/  @P6 STG.E.U8 desc[UR38][R6.64], R2 ;  /* 0x0000000206006986 */ /* 0x0101e4000c101126 */
[----:B0-----:R-:W-:-:S05]  /*13aac0*/  PRMT R2, R10, 0x7772, RZ ;  /* 0x000077720a027816 */ /* 0x001fca00000000ff */
[----:B------:R0:W-:Y:S02]  /*13aad0*/  @P0 STG.E.U8 desc[UR38][R4.64], R2 ;  /* 0x0000000204000986 */ /* 0x0001e4000c101126 */
[----:B0-----:R-:W-:-:S05]  /*13aae0*/  PRMT R2, R10, 0x7773, RZ ;  /* 0x000077730a027816 */ /* 0x001fca00000000ff */
[----:B------:R0:W-:Y:S01]  /*13aaf0*/  @P1 STG.E.U8 desc[UR38][R8.64], R2 ;  /* 0x0000000208001986 */ /* 0x0001e2000c101126 */
[----:B------:R-:W-:Y:S02]  /*13ab00*/  LOP3.LUT P1, RZ, R13, 0x10000000, RZ, 0xc0, !PT ;  /* 0x100000000dff7812 */ /* 0x000fe4000782c0ff */
[----:B0-----:R-:W-:-:S11]  /*13ab10*/  PRMT R2, R3, 0x7770, RZ ;  /* 0x0000777003027816 */ /* 0x001fd600000000ff */
[----:B------:R0:W-:Y:S01]  /*13ab20*/  @P1 STG.E.U8 desc[UR38][R14.64], R2 ;  /* 0x000000020e001986 */ /* 0x0001e2000c101126 */
[----:B------:R-:W-:Y:S02]  /*13ab30*/  LOP3.LUT P1, RZ, R13, 0x8000000, RZ, 0xc0, !PT ;  /* 0x080000000dff7812 */ /* 0x000fe4000782c0ff */
[----:B0-----:R-:W-:-:S11]  /*13ab40*/  PRMT R2, R3, 0x7771, RZ ;  /* 0x0000777103027816 */ /* 0x001fd600000000ff */
[----:B---3--:R0:W-:Y:S01]  /*13ab50*/  @P1 STG.E.U8 desc[UR38][R26.64], R2 ;  /* 0x000000021a001986 */ /* 0x0081e2000c101126 */
[----:B------:R-:W-:Y:S02]  /*13ab60*/  LOP3.LUT P1, RZ, R13, 0x4000000, RZ, 0xc0, !PT ;  /* 0x040000000dff7812 */ /* 0x000fe4000782c0ff */
[----:B0-----:R-:W-:Y:S01]  /*13ab70*/  PRMT R2, R3, 0x7772, RZ ;  /* 0x0000777203027816 */ /* 0x001fe200000000ff */
[----:B--2---:R0:W-:Y:S10]  /*13ab80*/  STL.64 [R1+0x5360], R22 ;  /* 0x0053601601007387 */ /* 0x0041f40000100a00 */
[----:B------:R2:W-:Y:S04]  /*13ab90*/  @P1 STG.E.U8 desc[UR38][R18.64], R2 ;  /* 0x0000000212001986 */ /* 0x0005e8000c101126 */
[----:B0-----:R-:W3:Y:S04]  /*13aba0*/  LDL.LU.64 R22, [R1+0x2240] ;  /* 0x0022400001167983 */ /* 0x001ee80000300a00 */
[----:B------:R-:W4:Y:S04]  /*13abb0*/  LDL.LU.64 R20, [R1+0x2258] ;  /* 0x0022580001147983 */ /* 0x000f280000300a00 */
[----:B------:R-:W3:Y:S04]  /*13abc0*/  LDL.LU R11, [R1+0x88] ;  /* 0x00008800010b7983 */ /* 0x000ee80000300800 */
[----:B------:R-:W3:Y:S04]  /*13abd0*/  LDL.LU.64 R16, [R1+0x2250] ;  /* 0x0022500001107983 */ /* 0x000ee80000300a00 */
[----:B------:R-:W3:Y:S04]  /*13abe0*/  LDL.LU.64 R28, [R1+0x2260] ;  /* 0x00226000011c7983 */ /* 0x000ee80000300a00 */
[----:B------:R-:W3:Y:S04]  /*13abf0*/  LDL.LU.64 R6, [R1+0x2270] ;  /* 0x0022700001067983 */ /* 0x000ee80000300a00 */
[----:B------:R-:W3:Y:S04]  /*13ac00*/  LDL.LU.64 R4, [R1+0x2268] ;  /* 0x0022680001047983 */ /* 0x000ee80000300a00 */
[----:B------:R-:W3:Y:S04]  /*13ac10*/  LDL.LU R10, [R1+0x78] ;  /* 0x00007800010a7983 */ /* 0x000ee80000300800 */
[----:B------:R-:W3:Y:S04]  /*13ac20*/  LDL.LU.64 R8, [R1+0x2278] ;  /* 0x0022780001087983 */ /* 0x000ee80000300a00 */
[----:B------:R-:W3:Y:S04]  /*13ac30*/  LDL.LU.64 R14, [R1+0x2280] ;  /* 0x00228000010e7983 */ /* 0x000ee80000300a00 */
[----:B------:R-:W3:Y:S04]  /*13ac40*/  LDL.LU.64 R26, [R1+0x2288] ;  /* 0x00228800011a7983 */ /* 0x000ee80000300a00 */
[----:B--2---:R-:W2:Y:S01]  /*13ac50*/  LDL.LU.64 R18, [R1+0x5370] ;  /* 0x0053700001127983 */ /* 0x004ea20000300a00 */
[----:B------:R-:W-:-:S02]  /*13ac60*/  LOP3.LUT P1, RZ, R13, 0x2000000, RZ, 0xc0, !PT ;  /* 0x020000000dff7812 */ /* 0x000fc4000782c0ff */
[----:B------:R-:W-:-:S11]  /*13ac70*/  PRMT R2, R3, 0x7773, RZ ;  /* 0x0000777303027816 */ /* 0x000fd600000000ff */
[----:B--2---:R0:W-:Y:S04]  /*13ac80*/  @P1 STG.E.U8 desc[UR38][R18.64], R2 ;  /* 0x0000000212001986 */ /* 0x0041e8000c101126 */
[----:B0-----:R-:W2:Y:S01]  /*13ac90*/  LDL.LU R18, [R1+0x5368] ;  /* 0x0053680001127983 */ /* 0x001ea20000300800 */
[----:B------:R-:W-:Y:S02]  /*13aca0*/  LOP3.LUT P1, RZ, R13, 0x1000000, RZ, 0xc0, !PT ;  /* 0x010000000dff7812 */ /* 0x000fe4000782c0ff */
[----:B--2---:R-:W-:-:S11]  /*13acb0*/  PRMT R2, R18, 0x7770, RZ ;  /* 0x0000777012027816 */ /* 0x004fd600000000ff */
[----:B---3--:R0:W-:Y:S04]  /*13acc0*/  @P1 STG.E.U8 desc[UR38][R22.64], R2 ;  /* 0x0000000216001986 */ /* 0x0081e8000c101126 */
[----:B0-----:R-:W2:Y:S01]  /*13acd0*/  LDL.LU.64 R22, [R1+0x5360] ;  /* 0x0053600001167983 */ /* 0x001ea20000300a00 */
[----:B------:R-:W-:Y:S02]  /*13ace0*/  LOP3.LUT P1, RZ, R13, 0x800000, RZ, 0xc0, !PT ;  /* 0x008000000dff7812 */ /* 0x000fe4000782c0ff */
[----:B------:R-:W-:Y:S02]  /*13acf0*/  PRMT R2, R18, 0x7771, RZ ;  /* 0x0000777112027816 */ /* 0x000fe400000000ff */
[C---:B------:R-:W-:Y:S02]  /*13ad00*/  LOP3.LUT P6, RZ, R24.reuse, 0x1, RZ, 0xc0, !PT ;  /* 0x0000000118ff7812 */ /* 0x040fe400078cc0ff */
[----:B------:R-:W-:-:S07]  /*13ad10*/  LOP3.LUT P0, RZ, R24, 0x2, RZ, 0xc0, !PT ;  /* 0x0000000218ff7812 */ /* 0x000fce000780c0ff */
[----:B--2---:R0:W-:Y:S01]  /*13ad20*/  @P1 STG.E.U8 desc[UR38][R22.64], R2 ;  /* 0x0000000216001986 */ /* 0x0041e2000c101126 */
        /* <DEDUP_REMOVED lines=18> */
[----:B------:R0:W-:Y:S04]  /*13ae50*/  @P0 STG.E.U8 desc[UR38][R26.64], R2 ;  /* 0x000000021a000986 */ /* 0x0001e8000c101126 */
[----:B0-----:R-:W3:Y:S04]  /*13ae60*/  LDL.LU.64 R26, [R1+0x2290] ;  /* 0x00229000011a7983 */ /* 0x001ee80000300a00 */
[----:B------:R-:W4:Y:S04]  /*13ae70*/  LDL.LU.64 R14, [R1+0x22a0] ;  /* 0x0022a000010e7983 */ /* 0x000f280000300a00 */
[----:B------:R-:W4:Y:S04]  /*13ae80*/  LDL.LU.64 R6, [R1+0x22b0] ;  /* 0x0022b00001067983 */ /* 0x000f280000300a00 */
[----:B------:R-:W4:Y:S04]  /*13ae90*/  LDL.LU.64 R4, [R1+0x22a8] ;  /* 0x0022a80001047983 */ /* 0x000f280000300a00 */
[----:B------:R-:W4:Y:S01]  /*13aea0*/  LDL.LU R11, [R1+0xac] ;  /* 0x0000ac00010b7983 */ /* 0x000f220000300800 */
[----:B------:R-:W-:-:S02]  /*13aeb0*/  LOP3.LUT P4, RZ, R24, 0x4, RZ, 0xc0, !PT ;  /* 0x0000000418ff7812 */ /* 0x000fc4000788c0ff */
[----:B------:R-:W-:Y:S02]  /*13aec0*/  LOP3.LUT P5, RZ, R24, 0x8, RZ, 0xc0, !PT ;  /* 0x0000000818ff7812 */ /* 0x000fe400078ac0ff */
[----:B------:R-:W-:Y:S02]  /*13aed0*/  PRMT R2, R10, 0x7772, RZ ;  /* 0x000077720a027816 */ /* 0x000fe400000000ff */
[----:B------:R-:W-:Y:S01]  /*13aee0*/  LOP3.LUT P6, RZ, R24, 0x10, RZ, 0xc0, !PT ;  /* 0x0000001018ff7812 */ /* 0x000fe200078cc0ff */
[----:B------:R-:W4:Y:S04]  /*13aef0*/  LDL.LU.64 R8, [R1+0x22b8] ;  /* 0x0022b80001087983 */ /* 0x000f280000300a00 */
[----:B------:R-:W4:Y:S04]  /*13af00*/  LDL.LU R3, [R1+0x9c] ;  /* 0x00009c0001037983 */ /* 0x000f280000300800 */
[----:B--2---:R0:W-:Y:S02]  /*13af10*/  @P4 STG.E.U8 desc[UR38][R28.64], R2 ;  /* 0x000000021c004986 */ /* 0x0041e4000c101126 */
[----:B0-----:R-:W-:-:S05]  /*13af20*/  PRMT R2, R10, 0x7773, RZ ;  /* 0x000077730a027816 */ /* 0x001fca00000000ff */
[----:B---3--:R4:W-:Y:S02]  /*13af30*/  @P5 STG.E.U8 desc[UR38][R26.64], R2 ;  /* 0x000000021a005986 */ /* 0x0089e4000c101126 */
[----:B----4-:R-:W-:Y:S02]  /*13af40*/  PRMT R2, R11, 0x7770, RZ ;  /* 0x000077700b027816 */ /* 0x010fe400000000ff */
[----:B------:R-:W2:Y:S04]  /*13af50*/  LDL.LU.64 R26, [R1+0x22c0] ;  /* 0x0022c000011a7983 */ /* 0x000ea80000300a00 */
[----:B------:R-:W3:Y:S04]  /*13af60*/  LDL.LU R28, [R1+0x8c] ;  /* 0x00008c00011c7983 */ /* 0x000ee80000300800 */
[----:B------:R0:W-:Y:S04]  /*13af70*/  @P6 STG.E.U8 desc[UR38][R14.64], R2 ;  /* 0x000000020e006986 */ /* 0x0001e8000c101126 */
        /* <DEDUP_REMOVED lines=49> */
[----:B--2---:R0:W-:Y:S01]  /*13b290*/  @P1 STG.E.U8 desc[UR38][R26.64], R2 ;  /* 0x000000021a001986 */ /* 0x0041e2000c101126 */
[----:B------:R-:W-:-:S02]  /*13b2a0*/  LOP3.LUT P1, RZ, R13, 0x40000, RZ, 0xc0, !PT ;  /* 0x000400000dff7812 */ /* 0x000fc4000782c0ff */
[----:B0-----:R-:W-:Y:S01]  /*13b2b0*/  PRMT R2, R3, 0x7771, RZ ;  /* 0x0000777103027816 */ /* 0x001fe200000000ff */
[----:B------:R-:W2:Y:S10]  /*13b2c0*/  LDL.LU.64 R26, [R1+0x2320] ;  /* 0x00232000011a7983 */ /* 0x000eb40000300a00 */
        /* <DEDUP_REMOVED lines=14> */
[----:B----4-:R3:W-:Y:S01]  /*13b3b0*/  @P1 STG.E.U8 desc[UR38][R14.64], R2 ;  /* 0x000000020e001986 */ /* 0x0107e2000c101126 */
[C---:B------:R-:W-:Y:S02]  /*13b3c0*/  LOP3.LUT P1, RZ, R13.reuse, 0x8000, RZ, 0xc0, !PT ;  /* 0x000080000dff7812 */ /* 0x040fe4000782c0ff */
[----:B---3--:R-:W-:Y:S01]  /*13b3d0*/  PRMT R2, R28, 0x7770, RZ ;  /* 0x000077701c027816 */ /* 0x008fe200000000ff */
[----:B------:R-:W3:Y:S10]  /*13b3e0*/  LDL.LU.64 R14, [R1+0x5348] ;  /* 0x00534800010e7983 */ /* 0x000ef40000300a00 */
        /* <DEDUP_REMOVED lines=18> */
[----:B0-----:R-:W-:-:S02]  /*13b510*/  PRMT R2, R29, 0x7770, RZ ;  /* 0x000077701d027816 */ /* 0x001fc400000000ff */
[----:B------:R-:W3:Y:S04]  /*13b520*/  LDL.LU.64 R8, [R1+0x2330] ;  /* 0x0023300001087983 */ /* 0x000ee80000300a00 */
[----:B--2---:R0:W-:Y:S04]  /*13b530*/  @P0 STG.E.U8 desc[UR38][R26.64], R2 ;  /* 0x000000021a000986 */ /* 0x0041e8000c101126 */
[----:B0-----:R-:W2:Y:S01]  /*13b540*/  LDL.LU.64 R26, [R1+0x2328] ;  /* 0x00232800011a7983 */ /* 0x001ea20000300a00 */
[C---:B------:R-:W-:Y:S02]  /*13b550*/  LOP3.LUT P4, RZ, R24.reuse, 0x200000, RZ, 0xc0, !PT ;  /* 0x0020000018ff7812 */ /* 0x040fe4000788c0ff */
[----:B------:R-:W-:-:S02]  /*13b560*/  LOP3.LUT P5, RZ, R24, 0x400000, RZ, 0xc0, !PT ;  /* 0x0040000018ff7812 */ /* 0x000fc400078ac0ff */
[C---:B------:R-:W-:Y:S01]  /*13b570*/  PRMT R2, R29.reuse, 0x7771, RZ ;  /* 0x000077711d027816 */ /* 0x040fe200000000ff */
[----:B------:R-:W4:Y:S04]  /*13b580*/  LDL.LU.64 R6, [R1+0x2338] ;  /* 0x0023380001067983 */ /* 0x000f280000300a00 */
[----:B------:R-:W4:Y:S04]  /*13b590*/  LDL.LU.64 R4, [R1+0x2340] ;  /* 0x0023400001047983 */ /* 0x000f280000300a00 */
[----:B------:R-:W4:Y:S04]  /*13b5a0*/  LDL.LU.64 R10, [R1+0x2348] ;  /* 0x00234800010a7983 */ /* 0x000f280000300a00 */
[----:B------:R-:W4:Y:S04]  /*13b5b0*/  LDL.LU R28, [R1+0x50] ;  /* 0x00005000011c7983 */ /* 0x000f280000300800 */
[----:B---3--:R0:W-:Y:S02]  /*13b5c0*/  @P4 STG.E.U8 desc[UR38][R8.64], R2 ;  /* 0x0000000208004986 */ /* 0x0081e4000c101126 */
[----:B0-----:R-:W-:-:S02]  /*13b5d0*/  PRMT R2, R29, 0x7772, RZ ;  /* 0x000077721d027816 */ /* 0x001fc400000000ff */
[----:B------:R-:W3:Y:S04]  /*13b5e0*/  LDL.LU.64 R8, [R1+0x2358] ;  /* 0x0023580001087983 */ /* 0x000ee80000300a00 */
[----:B--2---:R0:W-:Y:S04]  /*13b5f0*/  @P5 STG.E.U8 desc[UR38][R26.64], R2 ;  /* 0x000000021a005986 */ /* 0x0041e8000c101126 */
[----:B0-----:R-:W2:Y:S04]  /*13b600*/  LDL.LU.64 R26, [R1+0x2350] ;  /* 0x00235000011a7983 */ /* 0x001ea80000300a00 */
[----:B------:R-:W2:Y:S04]  /*13b610*/  LDL.LU.64 R22, [R1+0x2378] ;  /* 0x0023780001167983 */ /* 0x000ea80000300a00 */
[----:B--2---:R0:W-:Y:S04]  /*13b620*/  STL.64 [R1+0x5328], R22 ;  /* 0x0053281601007387 */ /* 0x0041e80000100a00 */
[----:B0-----:R-:W2:Y:S04]  /*13b630*/  LDL.LU.64 R22, [R1+0x2368] ;  /* 0x0023680001167983 */ /* 0x001ea80000300a00 */
[----:B--2---:R0:W-:Y:S04]  /*13b640*/  STL.64 [R1+0x5330], R22 ;  /* 0x0053301601007387 */ /* 0x0041e80000100a00 */
[----:B0-----:R-:W2:Y:S01]  /*13b650*/  LDL.LU.64 R22, [R1+0x2370] ;  /* 0x0023700001167983 */ /* 0x001ea20000300a00 */
[----:B----4-:R-:W-:-:S02]  /*13b660*/  LOP3.LUT P1, RZ, R25, 0x2, RZ, 0xc0, !PT ;  /* 0x0000000219ff7812 */ /* 0x010fc4000782c0ff */
        /* <DEDUP_REMOVED lines=20> */
[----:B------:R-:W-:Y:S02]  /*13b7b0*/  LOP3.LUT R13, R13, 0xfffff7ff, RZ, 0xc0, !PT ;  /* 0xfffff7ff0d0d7812 */ /* 0x000fe400078ec0ff */
[----:B------:R-:W-:-:S09]  /*13b7c0*/  LOP3.LUT P6, RZ, R24, 0x800000, RZ, 0xc0, !PT ;  /* 0x0080000018ff7812 */ /* 0x000fd200078cc0ff */
[----:B------:R-:W-:Y:S02]  /*13b7d0*/  @P1 LOP3.LUT R13, R13, 0x800, RZ, 0xfc, !PT ;  /* 0x000008000d0d1812 */ /* 0x000fe400078efcff */
[C---:B------:R-:W-:Y:S02]  /*13b7e0*/  LOP3.LUT P1, RZ, R24.reuse, 0x4000000, RZ, 0xc0, !PT ;  /* 0x0400000018ff7812 */ /* 0x040fe4000782c0ff */
[----:B------:R-:W-:Y:S02]  /*13b7f0*/  LOP3.LUT P0, RZ, R24, 0x1000000, RZ, 0xc0, !PT ;  /* 0x0100000018ff7812 */ /* 0x000fe4000780c0ff */
[----:B------:R-:W-:Y:S02]  /*13b800*/  PRMT R2, R29, 0x7773, RZ ;  /* 0x000077731d027816 */ /* 0x000fe400000000ff */
[----:B------:R-:W-:Y:S01]  /*13b810*/  LOP3.LUT R13, R13, 0xffffefff, RZ, 0xc0, !PT ;  /* 0xffffefff0d0d7812 */ /* 0x000fe200078ec0ff */
[----:B------:R-:W4:Y:S04]  /*13b820*/  LDL.LU R29, [R1+0x30] ;  /* 0x00003000011d7983 */ /* 0x000f280000300800 */
[----:B------:R0:W-:Y:S04]  /*13b830*/  @P6 STG.E.U8 desc[UR38][R6.64], R2 ;  /* 0x0000000206006986 */ /* 0x0001e8000c101126 */
[----:B------:R-:W4:Y:S04]  /*13b840*/  LDL.LU.64 R20, [R1+0x2380] ;  /* 0x0023800001147983 */ /* 0x000f280000300a00 */
[----:B------:R-:W4:Y:S04]  /*13b850*/  LDL.LU.64 R18, [R1+0x2388] ;  /* 0x0023880001127983 */ /* 0x000f280000300a00 */
[----:B------:R-:W4:Y:S01]  /*13b860*/  LDL.LU.64 R16, [R1+0x2398] ;  /* 0x0023980001107983 */ /* 0x000f220000300a00 */
        /* <DEDUP_REMOVED lines=49> */
[----:B---3--:R-:W-:-:S05]  /*13bb80*/  PRMT R2, R14, 0x7770, RZ ;  /* 0x000077700e027816 */ /* 0x008fca00000000ff */
[----:B------:R0:W-:Y:S02]  /*13bb90*/  @P4 STG.E.U8 desc[UR38][R4.64], R2 ;  /* 0x0000000204004986 */ /* 0x0001e4000c101126 */
[----:B0-----:R-:W-:-:S05]  /*13bba0*/  PRMT R2, R14, 0x7771, RZ ;  /* 0x000077710e027816 */ /* 0x001fca00000000ff */
[----:B------:R0:W-:Y:S02]  /*13bbb0*/  @P5 STG.E.U8 desc[UR38][R10.64], R2 ;  /* 0x000000020a005986 */ /* 0x0001e4000c101126 */
[----:B0-----:R-:W-:-:S05]  /*13bbc0*/  PRMT R2, R14, 0x7772, RZ ;  /* 0x000077720e027816 */ /* 0x001fca00000000ff */
[----:B------:R0:W-:Y:S02]  /*13bbd0*/  @P6 STG.E.U8 desc[UR38][R8.64], R2 ;  /* 0x0000000208006986 */ /* 0x0001e4000c101126 */
[----:B0-----:R-:W-:Y:S02]  /*13bbe0*/  PRMT R2, R14, 0x7773, RZ ;  /* 0x000077730e027816 */ /* 0x001fe400000000ff */
[----:B------:R-:W2:Y:S04]  /*13bbf0*/  LDL.LU R14, [R1+0x5320] ;  /* 0x00532000010e7983 */ /* 0x000ea80000300800 */
[----:B------:R-:W3:Y:S04]  /*13bc00*/  LDL.LU.64 R8, [R1+0x23c0] ;  /* 0x0023c00001087983 */ /* 0x000ee80000300a00 */
[----:B------:R0:W-:Y:S04]  /*13bc10*/  @P0 STG.E.U8 desc[UR38][R26.64], R2 ;  /* 0x000000021a000986 */ /* 0x0001e8000c101126 */
[----:B------:R-:W4:Y:S04]  /*13bc20*/  LDL.LU.64 R16, [R1+0x23c8] ;  /* 0x0023c80001107983 */ /* 0x000f280000300a00 */
[----:B0-----:R-:W3:Y:S04]  /*13bc30*/  LDL.LU.64 R26, [R1+0x23d8] ;  /* 0x0023d800011a7983 */ /* 0x001ee80000300a00 */
[----:B------:R-:W3:Y:S01]  /*13bc40*/  LDL.LU R7, [R1+0x54] ;  /* 0x0000540001077983 */ /* 0x000ee20000300800 */
[----:B------:R-:W-:-:S02]  /*13bc50*/  LOP3.LUT P1, RZ, R25, 0x100000, RZ, 0xc0, !PT ;  /* 0x0010000019ff7812 */ /* 0x000fc4000782c0ff */
[----:B------:R-:W-:Y:S01]  /*13bc60*/  LOP3.LUT P4, RZ, R25, 0x100, RZ, 0xc0, !PT ;  /* 0x0000010019ff7812 */ /* 0x000fe2000788c0ff */
[----:B------:R-:W4:Y:S04]  /*13bc70*/  LDL.LU.64 R28, [R1+0x23d0] ;  /* 0x0023d000011c7983 */ /* 0x000f280000300a00 */
[----:B------:R-:W4:Y:S04]  /*13bc80*/  LDL.LU.64 R4, [R1+0x23e0] ;  /* 0x0023e00001047983 */ /* 0x000f280000300a00 */
[----:B------:R-:W4:Y:S04]  /*13bc90*/  LDL.LU.64 R10, [R1+0x23f0] ;  /* 0x0023f000010a7983 */ /* 0x000f280000300a00 */
[----:B------:R-:W4:Y:S01]  /*13bca0*/  LDL.LU R3, [R1+0x44] ;  /* 0x0000440001037983 */ /* 0x000f220000300800 */
[----:B--2---:R-:W-:-:S04]  /*13bcb0*/  LOP3.LUT R14, R14, 0xdfffffff, RZ, 0xc0, !PT ;  /* 0xdfffffff0e0e7812 */ /* 0x004fc800078ec0ff */
[----:B------:R-:W-:Y:S02]  /*13bcc0*/  @P1 LOP3.LUT R14, R14, 0x20000000, RZ, 0xfc, !PT ;  /* 0x200000000e0e1812 */ /* 0x000fe400078efcff */
[----:B------:R-:W-:Y:S02]  /*13bcd0*/  LOP3.LUT P1, RZ, R25, 0x80000, RZ, 0xc0, !PT ;  /* 0x0008000019ff7812 */ /* 0x000fe4000782c0ff */
[----:B------:R-:W-:-:S11]  /*13bce0*/  LOP3.LUT R14, R14, 0xbfffffff, RZ, 0xc0, !PT ;  /* 0xbfffffff0e0e7812 */ /* 0x000fd600078ec0ff */
[----:B------:R-:W-:Y:S02]  /*13bcf0*/  @P1 LOP3.LUT R14, R14, 0x40000000, RZ, 0xfc, !PT ;  /* 0x400000000e0e1812 */ /* 0x000fe400078efcff */
[----:B------:R-:W-:Y:S02]  /*13bd00*/  LOP3.LUT P1, RZ, R25, 0x40000, RZ, 0xc0, !PT ;  /* 0x0004000019ff7812 */ /* 0x000fe4000782c0ff */
[----:B------:R-:W-:Y:S02]  /*13bd10*/  LOP3.LUT R14, R14, 0x7fffffff, RZ, 0xc0, !PT ;  /* 0x7fffffff0e0e7812 */ /* 0x000fe400078ec0ff */
[----:B---3--:R-:W-:-:S09]  /*13bd20*/  PRMT R2, R7, 0x7770, RZ ;  /* 0x0000777007027816 */ /* 0x008fd200000000ff */
[----:B------:R-:W-:Y:S01]  /*13bd30*/  @P1 LOP3.LUT R14, R14, 0x80000000, RZ, 0xfc, !PT ;  /* 0x800000000e0e1812 */ /* 0x000fe200078efcff */
[----:B------:R0:W-:Y:S04]  /*13bd40*/  @P4 STG.E.U8 desc[UR38][R8.64], R2 ;  /* 0x0000000208004986 */ /* 0x0001e8000c101126 */
[----:B------:R2:W-:Y:S04]  /*13bd50*/  STL.64 [R1+0x5310], R14 ;  /* 0x0053100e01007387 */ /* 0x0005e80000100a00 */
[----:B0-----:R-:W3:Y:S04]  /*13bd60*/  LDL.LU.64 R8, [R1+0x23e8] ;  /* 0x0023e80001087983 */ /* 0x001ee80000300a00 */
[----:B------:R-:W3:Y:S04]  /*13bd70*/  LDL.LU R6, [R1+0x34] ;  /* 0x0000340001067983 */ /* 0x000ee80000300800 */
        /* <DEDUP_REMOVED lines=11> */
[----:B------:R-:W-:Y:S02]  /*13be30*/  LOP3.LUT P5, RZ, R25, 0x200, RZ, 0xc0, !PT ;  /* 0x0000020019ff7812 */ /* 0x000fe400078ac0ff */
[----:B------:R-:W-:Y:S02]  /*13be40*/  LOP3.LUT R13, R13, 0xfffffff7, RZ, 0xc0, !PT ;  /* 0xfffffff70d0d7812 */ /* 0x000fe400078ec0ff */
[----:B------:R-:W-:Y:S02]  /*13be50*/  LOP3.LUT P6, RZ, R25, 0x400, RZ, 0xc0, !PT ;  /* 0x0000040019ff7812 */ /* 0x000fe400078cc0ff */
[----:B------:R-:W-:-:S05]  /*13be60*/  PRMT R2, R7, 0x7771, RZ ;  /* 0x0000777107027816 */ /* 0x000fca00000000ff */
[----:B------:R-:W-:Y:S02]  /*13be70*/  @P1 LOP3.LUT R13, R13, 0x8, RZ, 0xfc, !PT ;  /* 0x000000080d0d1812 */ /* 0x000fe400078efcff */
[C---:B------:R-:W-:Y:S02]  /*13be80*/  LOP3.LUT P1, RZ, R25.reuse, 0x2000, RZ, 0xc0, !PT ;  /* 0x0000200019ff7812 */ /* 0x040fe4000782c0ff */
[----:B------:R-:W-:Y:S01]  /*13be90*/  LOP3.LUT P0, RZ, R25, 0x800, RZ, 0xc0, !PT ;  /* 0x0000080019ff7812 */ /* 0x000fe2000780c0ff */
[----:B----4-:R-:W-:Y:S04]  /*13bea0*/  @P5 STG.E.U8 desc[UR38][R16.64], R2 ;  /* 0x0000000210005986 */ /* 0x010fe8000c101126 */
[----:B--2---:R0:W-:Y:S04]  /*13beb0*/  STL.64 [R1+0x5318], R14 ;  /* 0x0053180e01007387 */ /* 0x0041e80000100a00 */
[----:B0-----:R-:W2:Y:S01]  /*13bec0*/  LDL.LU.64 R14, [R1+0x23f8] ;  /* 0x0023f800010e7983 */ /* 0x001ea20000300a00 */
[----:B------:R-:W-:-:S02]  /*13bed0*/  LOP3.LUT R13, R13, 0xffffffef, RZ, 0xc0, !PT ;  /* 0xffffffef0d0d7812 */ /* 0x000fc400078ec0ff */
[----:B------:R-:W-:Y:S02]  /*13bee0*/  PRMT R2, R7, 0x7772, RZ ;  /* 0x0000777207027816 */ /* 0x000fe400000000ff */
[----:B------:R-:W-:Y:S02]  /*13bef0*/  @P1 LOP3.LUT R13, R13, 0x10, RZ, 0xfc, !PT ;  /* 0x000000100d0d1812 */ /* 0x000fe400078efcff */
[----:B------:R-:W-:Y:S01]  /*13bf00*/  LOP3.LUT P1, RZ, R25, 0x1000, RZ, 0xc0, !PT ;  /* 0x0000100019ff7812 */ /* 0x000fe2000782c0ff */
[----:B------:R0:W-:Y:S02]  /*13bf10*/  @P6 STG.E.U8 desc[UR38][R26.64], R2 ;  /* 0x000000021a006986 */ /* 0x0001e4000c101126 */
[----:B0-----:R-:W-:Y:S02]  /*13bf20*/  PRMT R2, R7, 0x7773, RZ ;  /* 0x0000777307027816 */ /* 0x001fe400000000ff */
[----:B------:R-:W4:Y:S04]  /*13bf30*/  LDL.LU.64 R26, [R1+0x2408] ;  /* 0x00240800011a7983 */ /* 0x000f280000300a00 */
[----:B------:R-:W4:Y:S04]  /*13bf40*/  LDL.LU.64 R22, [R1+0x2410] ;  /* 0x0024100001167983 */ /* 0x000f280000300a00 */
[----:B------:R-:W4:Y:S04]  /*13bf50*/  LDL.LU.64 R20, [R1+0x2420] ;  /* 0x0024200001147983 */ /* 0x000f280000300a00 */
[----:B------:R-:W4:Y:S04]  /*13bf60*/  LDL.LU.64 R18, [R1+0x2430] ;  /* 0x0024300001127983 */ /* 0x000f280000300a00 */
[----:B------:R0:W-:Y:S04]  /*13bf70*/  @P0 STG.E.U8 desc[UR38][R28.64], R2 ;  /* 0x000000021c000986 */ /* 0x0001e8000c101126 */
[----:B------:R-:W4:Y:S01]  /*13bf80*/  LDL.LU.64 R16, [R1+0x2428] ;  /* 0x0024280001107983 */ /* 0x000f220000300a00 */
[----:B0-----:R-:W-:-:S03]  /*13bf90*/  PRMT R2, R3, 0x7770, RZ ;  /* 0x0000777003027816 */ /* 0x001fc600000000ff */
[----:B------:R-:W4:Y:S04]  /*13bfa0*/  LDL.LU.64 R28, [R1+0x2438] ;  /* 0x00243800011c7983 */ /* 0x000f280000300a00 */
[----:B------:R-:W4:Y:S04]  /*13bfb0*/  LDL.LU R7, [R1+0x58] ;  /* 0x0000580001077983 */ /* 0x000f280000300800 */
[----:B------:R0:W-:Y:S01]  /*13bfc0*/  @P1 STG.E.U8 desc[UR38][R4.64], R2 ;  /* 0x0000000204001986 */ /* 0x0001e2000c101126 */
[----:B------:R-:W-:Y:S02]  /*13bfd0*/  LOP3.LUT P1, RZ, R13, 0x10, RZ, 0xc0, !PT ;  /* 0x000000100dff7812 */ /* 0x000fe4000782c0ff */
        /* <DEDUP_REMOVED lines=16> */
[----:B------:R-:W-:-:S03]  /*13c0e0*/  LOP3.LUT P1, RZ, R13, 0x1, RZ, 0xc0, !PT ;  /* 0x000000010dff7812 */ /* 0x000fc6000782c0ff */
[----:B------:R-:W3:Y:S01]  /*13c0f0*/  LDL.LU.64 R12, [R1+0x2418] ;  /* 0x00241800010c7983 */ /* 0x000ee20000300a00 */
[----:B------:R-:W-:-:S09]  /*13c100*/  PRMT R2, R6, 0x7771, RZ ;  /* 0x0000777106027816 */ /* 0x000fd200000000ff */
[----:B----4-:R0:W-:Y:S04]  /*13c110*/  @P1 STG.E.U8 desc[UR38][R26.64], R2 ;  /* 0x000000021a001986 */ /* 0x0101e8000c101126 */
[----:B0-----:R-:W4:Y:S01]  /*13c120*/  LDL.LU.64 R26, [R1+0x5308] ;  /* 0x00530800011a7983 */ /* 0x001f220000300a00 */
[----:B------:R-:W-:Y:S02]  /*13c130*/  PRMT R2, R6, 0x7772, RZ ;  /* 0x0000777206027816 */ /* 0x000fe400000000ff */
[C---:B------:R-:W-:Y:S02]  /*13c140*/  LOP3.LUT P2, RZ, R25.reuse, 0x200000, RZ, 0xc0, !PT ;  /* 0x0020000019ff7812 */ /* 0x040fe4000784c0ff */
[C---:B------:R-:W-:Y:S02]  /*13c150*/  LOP3.LUT P3, RZ, R25.reuse, 0x400000, RZ, 0xc0, !PT ;  /* 0x0040000019ff7812 */ /* 0x040fe4000786c0ff */
[----:B------:R-:W-:-:S02]  /*13c160*/  LOP3.LUT P4, RZ, R25, 0x800000, RZ, 0xc0, !PT ;  /* 0x0080000019ff7812 */ /* 0x000fc4000788c0ff */
[C---:B------:R-:W-:Y:S02]  /*13c170*/  LOP3.LUT P5, RZ, R25.reuse, 0x1000000, RZ, 0xc0, !PT ;  /* 0x0100000019ff7812 */ /* 0x040fe400078ac0ff */
[C---:B------:R-:W-:Y:S02]  /*13c180*/  LOP3.LUT P6, RZ, R25.reuse, 0x2000000, RZ, 0xc0, !PT ;  /* 0x0200000019ff7812 */ /* 0x040fe400078cc0ff */
[----:B------:R-:W-:Y:S02]  /*13c190*/  LOP3.LUT P0, RZ, R25, 0x4000000, RZ, 0xc0, !PT ;  /* 0x0400000019ff7812 */ /* 0x000fe4000780c0ff */
[----:B--2---:R-:W-:-:S13]  /*13c1a0*/  LOP3.LUT P1, RZ, R14, 0x80000000, RZ, 0xc0, !PT ;  /* 0x800000000eff7812 */ /* 0x004fda000782c0ff */
[----:B---3--:R0:W-:Y:S01]  /*13c1b0*/  @P1 STG.E.U8 desc[UR38][R12.64], R2 ;  /* 0x000000020c001986 */ /* 0x0081e2000c101126 */
        /* <DEDUP_REMOVED lines=17> */
[----:B0-----:R-:W-:Y:S02]  /*13c2d0*/  PRMT R2, R7, 0x7772, RZ ;  /* 0x0000777207027816 */ /* 0x001fe400000000ff */
[----:B------:R-:W3:Y:S04]  /*13c2e0*/  LDL.LU.64 R10, [R1+0x2450] ;  /* 0x00245000010a7983 */ /* 0x000ee80000300a00 */
[----:B------:R0:W-:Y:S04]  /*13c2f0*/  @P0 STG.E.U8 desc[UR38][R8.64], R2 ;  /* 0x0000000208000986 */ /* 0x0001e8000c101126 */
[----:B0-----:R-:W4:Y:S04]  /*13c300*/  LDL.LU.64 R8, [R1+0x2460] ;  /* 0x0024600001087983 */ /* 0x001f280000300a00 */
[----:B------:R-:W3:Y:S04]  /*13c310*/  LDL.LU.64 R18, [R1+0x2470] ;  /* 0x0024700001127983 */ /* 0x000ee80000300a00 */
[----:B------:R-:W3:Y:S04]  /*13c320*/  LDL.LU.64 R16, [R1+0x2468] ;  /* 0x0024680001107983 */ /* 0x000ee80000300a00 */
[----:B------:R-:W3:Y:S01]  /*13c330*/  LDL.LU R29, [R1+0x48] ;  /* 0x00004800011d7983 */ /* 0x000ee20000300800 */
[----:B------:R-:W-:-:S02]  /*13c340*/  LOP3.LUT R14, R14, 0xffdfffff, RZ, 0xc0, !PT ;  /* 0xffdfffff0e0e7812 */ /* 0x000fc400078ec0ff */
[C---:B------:R-:W-:Y:S02]  /*13c350*/  LOP3.LUT P4, RZ, R25.reuse, 0x8000000, RZ, 0xc0, !PT ;  /* 0x0800000019ff7812 */ /* 0x040fe4000788c0ff */
[----:B------:R-:W-:Y:S02]  /*13c360*/  LOP3.LUT P5, RZ, R25, 0x10000000, RZ, 0xc0, !PT ;  /* 0x1000000019ff7812 */ /* 0x000fe400078ac0ff */
        /* <DEDUP_REMOVED lines=23> */
[----:B---3--:R0:W-:Y:S10]  /*13c4e0*/  @P4 STG.E.U8 desc[UR38][R10.64], R2 ;  /* 0x000000020a004986 */ /* 0x0081f4000c101126 */
[----:B------:R-:W-:-:S02]  /*13c4f0*/  @P1 LOP3.LUT R14, R14, 0x8000000, RZ, 0xfc, !PT ;  /* 0x080000000e0e1812 */ /* 0x000fc400078efcff */
[----:B------:R-:W-:Y:S02]  /*13c500*/  LOP3.LUT P1, RZ, R26, 0x1, RZ, 0xc0, !PT ;  /* 0x000000011aff7812 */ /* 0x000fe4000782c0ff */
[----:B0-----:R-:W-:Y:S02]  /*13c510*/  PRMT R2, R29, 0x7770, RZ ;  /* 0x000077701d027816 */ /* 0x001fe400000000ff */
[----:B------:R-:W-:Y:S01]  /*13c520*/  LOP3.LUT R14, R14, 0xefffffff, RZ, 0xc0, !PT ;  /* 0xefffffff0e0e7812 */ /* 0x000fe200078ec0ff */
[----:B------:R-:W2:Y:S04]  /*13c530*/  LDL.LU.64 R10, [R1+0x2480] ;  /* 0x00248000010a7983 */ /* 0x000ea80000300a00 */
[----:B----4-:R0:W-:Y:S04]  /*13c540*/  @P5 STG.E.U8 desc[UR38][R8.64], R2 ;  /* 0x0000000208005986 */ /* 0x0101e8000c101126 */
[----:B------:R-:W-:-:S02]  /*13c550*/  @P1 LOP3.LUT R14, R14, 0x10000000, RZ, 0xfc, !PT ;  /* 0x100000000e0e1812 */ /* 0x000fc400078efcff */
[----:B------:R-:W-:Y:S01]  /*13c560*/  LOP3.LUT P1, RZ, R25, 0x80000000, RZ, 0xc0, !PT ;  /* 0x8000000019ff7812 */ /* 0x000fe2000782c0ff */
[----:B0-----:R-:W3:Y:S04]  /*13c570*/  LDL.LU.64 R8, [R1+0x2488] ;  /* 0x0024880001087983 */ /* 0x001ee80000300a00 */
[----:B------:R-:W4:Y:S04]  /*13c580*/  LDL.LU R6, [R1+0x6c] ;  /* 0x00006c0001067983 */ /* 0x000f280000300800 */
[----:B------:R-:W2:Y:S04]  /*13c590*/  LDL.LU.64 R24, [R1+0x2490] ;  /* 0x0024900001187983 */ /* 0x000ea80000300a00 */
[----:B--2---:R0:W-:Y:S04]  /*13c5a0*/  STL.64 [R1+0x52e8], R24 ;  /* 0x0052e81801007387 */ /* 0x0041e80000100a00 */
        /* <DEDUP_REMOVED lines=11> */
[----:B------:R-:W4:Y:S04]  /*13c660*/  LDL.LU.64 R12, [R1+0x24a0] ;  /* 0x0024a000010c7983 */ /* 0x000f280000300a00 */
[----:B------:R-:W4:Y:S04]  /*13c670*/  LDL.LU.64 R22, [R1+0x24b0] ;  /* 0x0024b00001167983 */ /* 0x000f280000300a00 */
[----:B------:R-:W4:Y:S04]  /*13c680*/  LDL.LU R7, [R1+0x5c] ;  /* 0x00005c0001077983 */ /* 0x000f280000300800 */
[----:B------:R-:W4:Y:S04]  /*13c690*/  LDL.LU.64 R20, [R1+0x24b8] ;  /* 0x0024b80001147983 */ /* 0x000f280000300a00 */
[----:B------:R-:W4:Y:S04]  /*13c6a0*/  LDL.LU.64 R18, [R1+0x24c0] ;  /* 0x0024c00001127983 */ /* 0x000f280000300a00 */
[----:B------:R-:W4:Y:S04]  /*13c6b0*/  LDL.LU.64 R16, [R1+0x24c8] ;  /* 0x0024c80001107983 */ /* 0x000f280000300a00 */
[----:B------:R-:W4:Y:S04]  /*13c6c0*/  LDL.LU.64 R28, [R1+0x24d8] ;  /* 0x0024d800011c7983 */ /* 0x000f280000300a00 */
        /* <DEDUP_REMOVED lines=12> */
[----:B------:R-:W-:Y:S02]  /*13c790*/  PRMT R2, R27, 0x7773, RZ ;  /* 0x000077731b027816 */ /* 0x000fe400000000ff */
[----:B------:R-:W3:Y:S09]  /*13c7a0*/  LDL.LU R27, [R1+0x52f0] ;  /* 0x0052f000011b7983 */ /* 0x000ef20000300800 */
[----:B--2---:R0:W-:Y:S04]  /*13c7b0*/  @P1 STG.E.U8 desc[UR38][R24.64], R2 ;  /* 0x0000000218001986 */ /* 0x0041e8000c101126 */
[----:B0-----:R-:W2:Y:S01]  /*13c7c0*/  LDL.LU.64 R24, [R1+0x52e8] ;  /* 0x0052e80001187983 */ /* 0x001ea20000300a00 */
[----:B------:R-:W-:-:S02]  /*13c7d0*/  LOP3.LUT P1, RZ, R14, 0x1000000, RZ, 0xc0, !PT ;  /* 0x010000000eff7812 */ /* 0x000fc4000782c0ff */
[----:B----4-:R-:W-:Y:S02]  /*13c7e0*/  PRMT R2, R6, 0x7770, RZ ;  /* 0x0000777006027816 */ /* 0x010fe400000000ff */
[C---:B------:R-:W-:Y:S02]  /*13c7f0*/  LOP3.LUT P2, RZ, R26.reuse, 0x100, RZ, 0xc0, !PT ;  /* 0x000001001aff7812 */ /* 0x040fe4000784c0ff */
[C---:B------:R-:W-:Y:S02]  /*13c800*/  LOP3.LUT P3, RZ, R26.reuse, 0x200, RZ, 0xc0, !PT ;  /* 0x000002001aff7812 */ /* 0x040fe4000786c0ff */
[C---:B------:R-:W-:Y:S02]  /*13c810*/  LOP3.LUT P4, RZ, R26.reuse, 0x400, RZ, 0xc0, !PT ;  /* 0x000004001aff7812 */ /* 0x040fe4000788c0ff */
[C---:B------:R-:W-:Y:S02]  /*13c820*/  LOP3.LUT P5, RZ, R26.reuse, 0x800, RZ, 0xc0, !PT ;  /* 0x000008001aff7812 */ /* 0x040fe400078ac0ff */
[----:B------:R-:W-:Y:S01]  /*13c830*/  LOP3.LUT P6, RZ, R26, 0x1000, RZ, 0xc0, !PT ;  /* 0x000010001aff7812 */ /* 0x000fe200078cc0ff */
[----:B--2---:R0:W-:Y:S01]  /*13c840*/  @P1 STG.E.U8 desc[UR38][R24.64], R2 ;  /* 0x0000000218001986 */ /* 0x0041e2000c101126 */
[----:B------:R-:W-:-:S02]  /*13c850*/  LOP3.LUT P1, RZ, R14, 0x800000, RZ, 0xc0, !PT ;  /* 0x008000000eff7812 */ /* 0x000fc4000782c0ff */
[----:B0-----:R-:W-:-:S11]  /*13c860*/  PRMT R2, R6, 0x7771, RZ ;  /* 0x0000777106027816 */ /* 0x001fd600000000ff */
        /* <DEDUP_REMOVED lines=15> */
[----:B---3--:R-:W-:-:S05]  /*13c960*/  PRMT R2, R27, 0x7770, RZ ;  /* 0x000077701b027816 */ /* 0x008fca00000000ff */
[----:B------:R0:W-:Y:S04]  /*13c970*/  @P6 STG.E.U8 desc[UR38][R10.64], R2 ;  /* 0x000000020a006986 */ /* 0x0001e8000c101126 */
[----:B0-----:R-:W2:Y:S01]  /*13c980*/  LDL.LU.64 R10, [R1+0x24f0] ;  /* 0x0024f000010a7983 */ /* 0x001ea20000300a00 */
[C---:B------:R-:W-:Y:S02]  /*13c990*/  LOP3.LUT P0, RZ, R26.reuse, 0x2000, RZ, 0xc0, !PT ;  /* 0x000020001aff7812 */ /* 0x040fe4000780c0ff */
[----:B------:R-:W-:Y:S02]  /*13c9a0*/  LOP3.LUT P4, RZ, R26, 0x4000, RZ, 0xc0, !PT ;  /* 0x000040001aff7812 */ /* 0x000fe4000788c0ff */
[----:B------:R-:W-:-:S09]  /*13c9b0*/  PRMT R2, R27, 0x7771, RZ ;  /* 0x000077711b027816 */ /* 0x000fd200000000ff */
[----:B------:R0:W-:Y:S02]  /*13c9c0*/  @P0 STG.E.U8 desc[UR38][R8.64], R2 ;  /* 0x0000000208000986 */ /* 0x0001e4000c101126 */
[----:B0-----:R-:W-:Y:S02]  /*13c9d0*/  PRMT R2, R27, 0x7772, RZ ;  /* 0x000077721b027816 */ /* 0x001fe400000000ff */
[----:B------:R-:W3:Y:S04]  /*13c9e0*/  LDL.LU.64 R8, [R1+0x24f8] ;  /* 0x0024f80001087983 */ /* 0x000ee80000300a00 */
[----:B------:R-:W4:Y:S04]  /*13c9f0*/  LDL.LU.64 R20, [R1+0x2500] ;  /* 0x0025000001147983 */ /* 0x000f280000300a00 */
[----:B------:R-:W3:Y:S04]  /*13ca00*/  LDL.LU.64 R18, [R1+0x2508] ;  /* 0x0025080001127983 */ /* 0x000ee80000300a00 */
[----:B------:R-:W3:Y:S04]  /*13ca10*/  LDL.LU.64 R16, [R1+0x2518] ;  /* 0x0025180001107983 */ /* 0x000ee80000300a00 */
[----:B------:R-:W3:Y:S04]  /*13ca20*/  LDL.LU R29, [R1+0x3c] ;  /* 0x00003c00011d7983 */ /* 0x000ee80000300800 */
[----:B------:R-:W3:Y:S01]  /*13ca30*/  LDL.LU.64 R6, [R1+0x2528] ;  /* 0x0025280001067983 */ /* 0x000ee20000300a00 */
[----:B------:R-:W-:-:S02]  /*13ca40*/  LOP3.LUT P1, RZ, R26, 0x4000000, RZ, 0xc0, !PT ;  /* 0x040000001aff7812 */ /* 0x000fc4000782c0ff */
[----:B------:R-:W-:-:S11]  /*13ca50*/  LOP3.LUT R14, R14, 0xffffdfff, RZ, 0xc0, !PT ;  /* 0xffffdfff0e0e7812 */ /* 0x000fd600078ec0ff */
[----:B------:R-:W-:Y:S02]  /*13ca60*/  @P1 LOP3.LUT R14, R14, 0x2000, RZ, 0xfc, !PT ;  /* 0x000020000e0e1812 */ /* 0x000fe400078efcff */
[----:B------:R-:W-:Y:S02]  /*13ca70*/  LOP3.LUT P1, RZ, R26, 0x2000000, RZ, 0xc0, !PT ;  /* 0x020000001aff7812 */ /* 0x000fe4000782c0ff */
[----:B------:R-:W-:-:S11]  /*13ca80*/  LOP3.LUT R14, R14, 0xffffbfff, RZ, 0xc0, !PT ;  /* 0xffffbfff0e0e7812 */ /* 0x000fd600078ec0ff */
[----:B------:R-:W-:Y:S02]  /*13ca90*/  @P1 LOP3.LUT R14, R14, 0x4000, RZ, 0xfc, !PT ;  /* 0x000040000e0e1812 */ /* 0x000fe400078efcff */
[----:B------:R-:W-:Y:S02]  /*13caa0*/  LOP3.LUT P1, RZ, R26, 0x1000000, RZ, 0xc0, !PT ;  /* 0x010000001aff7812 */ /* 0x000fe4000782c0ff */
[----:B------:R-:W-:Y:S01]  /*13cab0*/  LOP3.LUT R14, R14, 0xffff7fff, RZ, 0xc0, !PT ;  /* 0xffff7fff0e0e7812 */ /* 0x000fe200078ec0ff */
[----:B--2---:R0:W-:Y:S02]  /*13cac0*/  @P4 STG.E.U8 desc[UR38][R10.64], R2 ;  /* 0x000000020a004986 */ /* 0x0041e4000c101126 */
[----:B0-----:R-:W-:Y:S02]  /*13cad0*/  PRMT R2, R27, 0x7773, RZ ;  /* 0x000077731b027816 */ /* 0x001fe400000000ff */
[----:B------:R-:W2:Y:S04]  /*13cae0*/  LDL.LU R27, [R1+0x52e0] ;  /* 0x0052e000011b7983 */ /* 0x000ea80000300800 */
[----:B------:R-:W2:Y:S04]  /*13caf0*/  LDL.LU.64 R10, [R1+0x2510] ;  /* 0x00251000010a7983 */ /* 0x000ea80000300a00 */
[----:B------:R-:W2:Y:S01]  /*13cb00*/  LDL.LU.64 R4, [R1+0x2530] ;  /* 0x0025300001047983 */ /* 0x000ea20000300a00 */
        /* <DEDUP_REMOVED lines=9> */
[----:B------:R-:W-:-:S09]  /*13cba0*/  LOP3.LUT P5, RZ, R26, 0x8000, RZ, 0xc0, !PT ;  /* 0x000080001aff7812 */ /* 0x000fd200078ac0ff */
[----:B------:R-:W-:Y:S02]  /*13cbb0*/  @P1 LOP3.LUT R14, R14, 0x40000, RZ, 0xfc, !PT ;  /* 0x000400000e0e1812 */ /* 0x000fe400078efcff */
[----:B------:R-:W-:Y:S02]  /*13cbc0*/  LOP3.LUT P1, RZ, R26, 0x100000, RZ, 0xc0, !PT ;  /* 0x001000001aff7812 */ /* 0x000fe4000782c0ff */
[----:B------:R-:W-:Y:S02]  /*13cbd0*/  LOP3.LUT R14, R14, 0xfff7ffff, RZ, 0xc0, !PT ;  /* 0xfff7ffff0e0e7812 */ /* 0x000fe400078ec0ff */
[----:B------:R-:W-:Y:S01]  /*13cbe0*/  LOP3.LUT P6, RZ, R26, 0x10000, RZ, 0xc0, !PT ;  /* 0x000100001aff7812 */ /* 0x000fe200078cc0ff */
[----:B---3--:R0:W-:Y:S08]  /*13cbf0*/  @P5 STG.E.U8 desc[UR38][R8.64], R2 ;  /* 0x0000000208005986 */ /* 0x0081f0000c101126 */
[----:B------:R-:W-:-:S02]  /*13cc00*/  @P1 LOP3.LUT R14, R14, 0x80000, RZ, 0xfc, !PT ;  /* 0x000800000e0e1812 */ /* 0x000fc400078efcff */
[----:B------:R-:W-:Y:S02]  /*13cc10*/  LOP3.LUT P1, RZ, R26, 0x80000, RZ, 0xc0, !PT ;  /* 0x000800001aff7812 */ /* 0x000fe4000782c0ff */
[----:B0-----:R-:W-:Y:S02]  /*13cc20*/  PRMT R2, R29, 0x7770, RZ ;  /* 0x000077701d027816 */ /* 0x001fe400000000ff */
[----:B------:R-:W-:Y:S02]  /*13cc30*/  LOP3.LUT R14, R14, 0xffefffff, RZ, 0xc0, !PT ;  /* 0xffefffff0e0e7812 */ /* 0x000fe400078ec0ff */
[C---:B------:R-:W-:Y:S02]  /*13cc40*/  LOP3.LUT P0, RZ, R26.reuse, 0x20000, RZ, 0xc0, !PT ;  /* 0x000200001aff7812 */ /* 0x040fe4000780c0ff */
[C---:B------:R-:W-:Y:S02]  /*13cc50*/  LOP3.LUT P2, RZ, R26.reuse, 0x8000000, RZ, 0xc0, !PT ;  /* 0x080000001aff7812 */ /* 0x040fe4000784c0ff */
[C---:B------:R-:W-:Y:S01]  /*13cc60*/  LOP3.LUT P3, RZ, R26.reuse, 0x10000000, RZ, 0xc0, !PT ;  /* 0x100000001aff7812 */ /* 0x040fe2000786c0ff */
[----:B----4-:R-:W-:Y:S01]  /*13cc70*/  @P6 STG.E.U8 desc[UR38][R20.64], R2 ;  /* 0x0000000214006986 */ /* 0x010fe2000c101126 */
[----:B------:R-:W-:-:S02]  /*13cc80*/  LOP3.LUT P4, RZ, R26, 0x20000000, RZ, 0xc0, !PT ;  /* 0x200000001aff7812 */ /* 0x000fc4000788c0ff */
[C---:B------:R-:W-:Y:S02]  /*13cc90*/  LOP3.LUT P5, RZ, R26.reuse, 0x40000000, RZ, 0xc0, !PT ;  /* 0x400000001aff7812 */ /* 0x040fe400078ac0ff */
[----:B------:R-:W-:Y:S02]  /*13cca0*/  LOP3.LUT P6, RZ, R26, 0x80000000, RZ, 0xc0, !PT ;  /* 0x800000001aff7812 */ /* 0x000fe400078cc0ff */
[----:B------:R-:W-:Y:S02]  /*13ccb0*/  @P1 LOP3.LUT R14, R14, 0x100000, RZ, 0xfc, !PT ;  /* 0x001000000e0e1812 */ /* 0x000fe400078efcff */
[----:B------:R-:W-:Y:S01]  /*13ccc0*/  LOP3.LUT P1, RZ, R26, 0x40000, RZ, 0xc0, !PT ;  /* 0x000400001aff7812 */ /* 0x000fe2000782c0ff */
[----:B--2---:R0:W-:Y:S04]  /*13ccd0*/  STL.64 [R1+0x52d8], R4 ;  /* 0x0052d80401007387 */ /* 0x0041e80000100a00 */
[----:B0-----:R-:W2:Y:S04]  /*13cce0*/  LDL.LU.64 R4, [R1+0x2520] ;  /* 0x0025200001047983 */ /* 0x001ea80000300a00 */
[----:B------:R-:W3:Y:S04]  /*13ccf0*/  LDL.LU.64 R8, [R1+0x2538] ;  /* 0x0025380001087983 */ /* 0x000ee80000300a00 */
[----:B------:R-:W4:Y:S04]  /*13cd00*/  LDL.LU R3, [R1+0x10] ;  /* 0x0000100001037983 */ /* 0x000f280000300800 */
[----:B------:R-:W2:Y:S04]  /*13cd10*/  LDL.LU.64 R24, [R1+0x2540] ;  /* 0x0025400001187983 */ /* 0x000ea80000300a00 */
[----:B------:R-:W2:Y:S01]  /*13cd20*/  LDL.LU R26, [R1+0x20] ;  /* 0x00002000011a7983 */ /* 0x000ea20000300800 */
[----:B------:R-:W-:-:S03]  /*13cd30*/  PRMT R2, R29, 0x7771, RZ ;  /* 0x000077711d027816 */ /* 0x000fc600000000ff */
[----:B------:R-:W3:Y:S04]  /*13cd40*/  LDL.LU.64 R12, [R1+0x2548] ;  /* 0x00254800010c7983 */ /* 0x000ee80000300a00 */
[----:B------:R-:W3:Y:S04]  /*13cd50*/  LDL.LU.64 R22, [R1+0x2558] ;  /* 0x0025580001167983 */ /* 0x000ee80000300a00 */
[----:B------:R-:W3:Y:S04]  /*13cd60*/  LDL.LU.64 R20, [R1+0x2568] ;  /* 0x0025680001147983 */ /* 0x000ee80000300a00 */
[----:B------:R0:W-:Y:S02]  /*13cd70*/  @P0 STG.E.U8 desc[UR38][R18.64], R2 ;  /* 0x0000000212000986 */ /* 0x0001e4000c101126 */
[----:B0-----:R-:W-:-:S02]  /*13cd80*/  PRMT R2, R29, 0x7772, RZ ;  /* 0x000077721d027816 */ /* 0x001fc400000000ff */
[----:B------:R-:W3:Y:S04]  /*13cd90*/  LDL.LU.64 R18, [R1+0x2550] ;  /* 0x0025500001127983 */ /* 0x000ee80000300a00 */
[----:B------:R0:W-:Y:S01]  /*13cda0*/  @P1 STG.E.U8 desc[UR38][R16.64], R2 ;  /* 0x0000000210001986 */ /* 0x0001e2000c101126 */
[C---:B------:R-:W-:Y:S02]  /*13cdb0*/  LOP3.LUT P1, RZ, R14.reuse, 0x100000, RZ, 0xc0, !PT ;  /* 0x001000000eff7812 */ /* 0x040fe4000782c0ff */
[----:B0-----:R-:W-:Y:S01]  /*13cdc0*/  PRMT R2, R29, 0x7773, RZ ;  /* 0x000077731d027816 */ /* 0x001fe200000000ff */
[----:B------:R-:W3:Y:S04]  /*13cdd0*/  LDL.LU.64 R16, [R1+0x2560] ;  /* 0x0025600001107983 */ /* 0x000ee80000300a00 */
[----:B------:R-:W3:Y:S06]  /*13cde0*/  LDL.LU.64 R28, [R1+0x2570] ;  /* 0x00257000011c7983 */ /* 0x000eec0000300a00 */
[----:B------:R0:W-:Y:S01]  /*13cdf0*/  @P1 STG.E.U8 desc[UR38][R6.64], R2 ;  /* 0x0000000206001986 */ /* 0x0001e2000c101126 */
[----:B------:R-:W-:-:S03]  /*13ce00*/  LOP3.LUT P1, RZ, R14, 0x80000, RZ, 0xc0, !PT ;  /* 0x000800000eff7812 */ /* 0x000fc6000782c0ff */
[----:B0-----:R-:W3:Y:S01]  /*13ce10*/  LDL.LU.64 R6, [R1+0x2578] ;  /* 0x0025780001067983 */ /* 0x001ee20000300a00 */
[----:B--2---:R-:W-:-:S09]  /*13ce20*/  PRMT R2, R26, 0x7770, RZ ;  /* 0x000077701a027816 */ /* 0x004fd200000000ff */
[----:B------:R0:W-:Y:S01]  /*13ce30*/  @P1 STG.E.U8 desc[UR38][R10.64], R2 ;  /* 0x000000020a001986 */ /* 0x0001e2000c101126 */
[----:B------:R-:W-:Y:S02]  /*13ce40*/  LOP3.LUT P1, RZ, R14, 0x40000, RZ, 0xc0, !PT ;  /* 0x000400000eff7812 */ /* 0x000fe4000782c0ff */
[----:B0-----:R-:W-:Y:S01]  /*13ce50*/  PRMT R2, R26, 0x7771, RZ ;  /* 0x000077711a027816 */ /* 0x001fe200000000ff */
[----:B------:R-:W2:Y:S10]  /*13ce60*/  LDL.LU.64 R10, [R1+0x2580] ;  /* 0x00258000010a7983 */ /* 0x000eb40000300a00 */
[----:B------:R0:W-:Y:S04]  /*13ce70*/  @P1 STG.E.U8 desc[UR38][R4.64], R2 ;  /* 0x0000000204001986 */ /* 0x0001e8000c101126 */
[----:B0-----:R-:W2:Y:S01]  /*13ce80*/  LDL.LU.64 R4, [R1+0x52d8] ;  /* 0x0052d80001047983 */ /* 0x001ea20000300a00 */
[----:B------:R-:W-:-:S02]  /*13ce90*/  LOP3.LUT P1, RZ, R14, 0x20000, RZ, 0xc0, !PT ;  /* 0x000200000eff7812 */ /* 0x000fc4000782c0ff */
[----:B------:R-:W-:-:S11]  /*13cea0*/  PRMT R2, R26, 0x7772, RZ ;  /* 0x000077721a027816 */ /* 0x000fd600000000ff */
[----:B--2---:R0:W-:Y:S01]  /*13ceb0*/  @P1 STG.E.U8 desc[UR38][R4.64], R2 ;  /* 0x0000000204001986 */ /* 0x0041e2000c101126 */
[----:B------:R-:W-:Y:S02]  /*13cec0*/  LOP3.LUT P1, RZ, R14, 0x10000, RZ, 0xc0, !PT ;  /* 0x000100000eff7812 */ /* 0x000fe4000782c0ff */
[----:B0-----:R-:W-:Y:S01]  /*13ced0*/  PRMT R2, R26, 0x7773, RZ ;  /* 0x000077731a027816 */ /* 0x001fe200000000ff */
[----:B------:R-:W2:Y:S10]  /*13cee0*/  LDL.LU.64 R4, [R1+0x52d0] ;  /* 0x0052d00001047983 */ /* 0x000eb40000300a00 */
[----:B---3--:R0:W-:Y:S04]  /*13cef0*/  @P1 STG.E.U8 desc[UR38][R8.64], R2 ;  /* 0x0000000208001986 */ /* 0x0081e8000c101126 */
[----:B0-----:R-:W3:Y:S01]  /*13cf00*/  LDL.LU.64 R8, [R1+0x52c8] ;  /* 0x0052c80001087983 */ /* 0x001ee20000300a00 */
[----:B------:R-:W-:-:S02]  /*13cf10*/  LOP3.LUT P1, RZ, R14, 0x8000, RZ, 0xc0, !PT ;  /* 0x000080000eff7812 */ /* 0x000fc4000782c0ff */
[----:B----4-:R-:W-:-:S11]  /*13cf20*/  PRMT R2, R3, 0x7770, RZ ;  /* 0x0000777003027816 */ /* 0x010fd600000000ff */
        /* <DEDUP_REMOVED lines=10> */
[----:B---3--:R-:W-:-:S05]  /*13cfd0*/  PRMT R2, R8, 0x7770, RZ ;  /* 0x0000777008027816 */ /* 0x008fca00000000ff */
[----:B------:R0:W-:Y:S02]  /*13cfe0*/  @P3 STG.E.U8 desc[UR38][R18.64], R2 ;  /* 0x0000000212003986 */ /* 0x0001e4000c101126 */
[----:B0-----:R-:W-:-:S05]  /*13cff0*/  PRMT R2, R8, 0x7771, RZ ;  /* 0x0000777108027816 */ /* 0x001fca00000000ff */
[----:B------:R0:W-:Y:S04]  /*13d000*/  @P4 STG.E.U8 desc[UR38][R16.64], R2 ;  /* 0x0000000210004986 */ /* 0x0001e8000c101126 */
[----:B------:R-:W-:Y:S01]  /*13d010*/  STL [R1+0x52b4], R9 ;  /* 0x0052b40901007387 */ /* 0x000fe20000100800 */
[C---:B0-----:R-:W-:Y:S02]  /*13d020*/  PRMT R2, R8.reuse, 0x7772, RZ ;  /* 0x0000777208027816 */ /* 0x041fe400000000ff */
[----:B------:R-:W-:-:S03]  /*13d030*/  PRMT R8, R8, 0x7773, RZ ;  /* 0x0000777308087816 */ /* 0x000fc600000000ff */
[----:B------:R2:W-:Y:S04]  /*13d040*/  @P5 STG.E.U8 desc[UR38][R28.64], R2 ;  /* 0x000000021c005986 */ /* 0x0005e8000c101126 */
[----:B------:R-:W-:Y:S01]  /*13d050*/  @P6 STG.E.U8 desc[UR38][R6.64], R8 ;  /* 0x0000000806006986 */ /* 0x000fe2000c101126 */
[----:B--2---:R-:W-:-:S05]  /*13d060*/  PRMT R2, R4, 0x7770, RZ ;  /* 0x0000777004027816 */ /* 0x004fca00000000ff */
[----:B------:R0:W-:Y:S04]  /*13d070*/  @P0 STG.E.U8 desc[UR38][R10.64], R2 ;  /* 0x000000020a000986 */ /* 0x0001e8000c101126 */
        /* <DEDUP_REMOVED lines=36> */
[C---:B------:R-:W-:Y:S02]  /*13d2c0*/  LOP3.LUT P5, RZ, R27.reuse, 0x4, RZ, 0xc0, !PT ;  /* 0x000000041bff7812 */ /* 0x040fe400078ac0ff */
[----:B------:R-:W-:-:S07]  /*13d2d0*/  LOP3.LUT P6, RZ, R27, 0x8, RZ, 0xc0, !PT ;  /* 0x000000081bff7812 */ /* 0x000fce00078cc0ff */
[----:B------:R-:W-:Y:S02]  /*13d2e0*/  @P1 LOP3.LUT R14, R14, 0x800, RZ, 0xfc, !PT ;  /* 0x000008000e0e1812 */ /* 0x000fe400078efcff */
[C---:B------:R-:W-:Y:S02]  /*13d2f0*/  LOP3.LUT P1, RZ, R27.reuse, 0x40, RZ, 0xc0, !PT ;  /* 0x000000401bff7812 */ /* 0x040fe4000782c0ff */
[----:B------:R-:W-:Y:S02]  /*13d300*/  LOP3.LUT P0, RZ, R27, 0x10, RZ, 0xc0, !PT ;  /* 0x000000101bff7812 */ /* 0x000fe4000780c0ff */
[----:B------:R-:W-:Y:S02]  /*13d310*/  PRMT R2, R4, 0x7772, RZ ;  /* 0x0000777204027816 */ /* 0x000fe400000000ff */
[----:B------:R-:W-:Y:S02]  /*13d320*/  LOP3.LUT R14, R14, 0xffffefff, RZ, 0xc0, !PT ;  /* 0xffffefff0e0e7812 */ /* 0x000fe400078ec0ff */
[----:B------:R-:W-:Y:S01]  /*13d330*/  PRMT R4, R4, 0x7773, RZ ;  /* 0x0000777304047816 */ /* 0x000fe200000000ff */
[----:B---3--:R0:W-:Y:S04]  /*13d340*/  @P5 STG.E.U8 desc[UR38][R20.64], R2 ;  /* 0x0000000214005986 */ /* 0x0081e8000c101126 */
[----:B------:R-:W-:-:S02]  /*13d350*/  @P1 LOP3.LUT R14, R14, 0x1000, RZ, 0xfc, !PT ;  /* 0x000010000e0e1812 */ /* 0x000fc400078efcff */
[----:B------:R-:W-:Y:S01]  /*13d360*/  LOP3.LUT P1, RZ, R27, 0x20, RZ, 0xc0, !PT ;  /* 0x000000201bff7812 */ /* 0x000fe2000782c0ff */
[----:B----4-:R3:W-:Y:S01]  /*13d370*/  @P6 STG.E.U8 desc[UR38][R28.64], R4 ;  /* 0x000000041c006986 */ /* 0x0107e2000c101126 */
[----:B0-----:R-:W-:-:S05]  /*13d380*/  PRMT R2, R3, 0x7770, RZ ;  /* 0x0000777003027816 */ /* 0x001fca00000000ff */
[----:B------:R0:W-:Y:S04]  /*13d390*/  @P0 STG.E.U8 desc[UR38][R18.64], R2 ;  /* 0x0000000212000986 */ /* 0x0001e8000c101126 */
[----:B---3--:R-:W3:Y:S04]  /*13d3a0*/  LDL.LU.64 R28, [R1+0x25e8] ;  /* 0x0025e800011c7983 */ /* 0x008ee80000300a00 */
[----:B------:R-:W4:Y:S04]  /*13d3b0*/  LDL.LU.64 R24, [R1+0x25d0] ;  /* 0x0025d00001187983 */ /* 0x000f280000300a00 */
[----:B------:R-:W3:Y:S04]  /*13d3c0*/  LDL.LU.64 R12, [R1+0x25e0] ;  /* 0x0025e000010c7983 */ /* 0x000ee80000300a00 */
[----:B------:R-:W3:Y:S04]  /*13d3d0*/  LDL.LU.64 R22, [R1+0x25f0] ;  /* 0x0025f00001167983 */ /* 0x000ee80000300a00 */
[----:B------:R-:W3:Y:S01]  /*13d3e0*/  LDL.LU.64 R20, [R1+0x25f8] ;  /* 0x0025f80001147983 */ /* 0x000ee20000300a00 */
[----:B0-----:R-:W-:-:S03]  /*13d3f0*/  PRMT R2, R3, 0x7771, RZ ;  /* 0x0000777103027816 */ /* 0x001fc600000000ff */
[----:B------:R-:W3:Y:S04]  /*13d400*/  LDL.LU.64 R18, [R1+0x2600] ;  /* 0x0026000001127983 */ /* 0x000ee80000300a00 */
[----:B------:R0:W-:Y:S01]  /*13d410*/  @P1 STG.E.U8 desc[UR38][R16.64], R2 ;  /* 0x0000000210001986 */ /* 0x0001e2000c101126 */
[C---:B------:R-:W-:Y:S02]  /*13d420*/  LOP3.LUT P1, RZ, R14.reuse, 0x1000, RZ, 0xc0, !PT ;  /* 0x000010000eff7812 */ /* 0x040fe4000782c0ff */
        /* <DEDUP_REMOVED lines=28> */
[----:B------:R-:W4:Y:S04]  /*13d5f0*/  LDL.LU R15, [R1+0x52b0] ;  /* 0x0052b000010f7983 */ /* 0x000f280000300800 */
[----:B---3--:R0:W-:Y:S01]  /*13d600*/  @P1 STG.E.U8 desc[UR38][R28.64], R2 ;  /* 0x000000021c001986 */ /* 0x0081e2000c101126 */
[----:B------:R-:W-:-:S03]  /*13d610*/  LOP3.LUT P1, RZ, R14, 0x40, RZ, 0xc0, !PT ;  /* 0x000000400eff7812 */ /* 0x000fc6000782c0ff */
[----:B0-----:R-:W3:Y:S01]  /*13d620*/  LDL.LU.64 R28, [R1+0x52a8] ;  /* 0x0052a800011c7983 */ /* 0x001ee20000300a00 */
[----:B--2---:R-:W-:-:S09]  /*13d630*/  PRMT R2, R9, 0x7770, RZ ;  /* 0x0000777009027816 */ /* 0x004fd200000000ff */
[----:B----4-:R0:W-:Y:S01]  /*13d640*/  @P1 STG.E.U8 desc[UR38][R24.64], R2 ;  /* 0x0000000218001986 */ /* 0x0101e2000c101126 */
[----:B------:R-:W-:Y:S02]  /*13d650*/  LOP3.LUT P1, RZ, R14, 0x20, RZ, 0xc0, !PT ;  /* 0x000000200eff7812 */ /* 0x000fe4000782c0ff */
[----:B0-----:R-:W-:-:S11]  /*13d660*/  PRMT R2, R9, 0x7771, RZ ;  /* 0x0000777109027816 */ /* 0x001fd600000000ff */
[----:B------:R0:W-:Y:S02]  /*13d670*/  @P1 STG.E.U8 desc[UR38][R12.64], R2 ;  /* 0x000000020c001986 */ /* 0x0001e4000c101126 */
[C---:B0-----:R-:W-:Y:S02]  /*13d680*/  PRMT R2, R9.reuse, 0x7772, RZ ;  /* 0x0000777209027816 */ /* 0x041fe400000000ff */
[----:B------:R-:W-:-:S03]  /*13d690*/  PRMT R9, R9, 0x7773, RZ ;  /* 0x0000777309097816 */ /* 0x000fc600000000ff */
[----:B------:R0:W-:Y:S04]  /*13d6a0*/  @P2 STG.E.U8 desc[UR38][R22.64], R2 ;  /* 0x0000000216002986 */ /* 0x0001e8000c101126 */
[----:B------:R-:W-:Y:S01]  /*13d6b0*/  @P3 STG.E.U8 desc[UR38][R20.64], R9 ;  /* 0x0000000914003986 */ /* 0x000fe2000c101126 */
[----:B0-----:R-:W-:-:S05]  /*13d6c0*/  PRMT R2, R5, 0x7770, RZ ;  /* 0x0000777005027816 */ /* 0x001fca00000000ff */
[----:B------:R0:W-:Y:S02]  /*13d6d0*/  @P4 STG.E.U8 desc[UR38][R18.64], R2 ;  /* 0x0000000212004986 */ /* 0x0001e4000c101126 */
[----:B0-----:R-:W-:-:S05]  /*13d6e0*/  PRMT R2, R5, 0x7771, RZ ;  /* 0x0000777105027816 */ /* 0x001fca00000000ff */
[----:B------:R0:W-:Y:S02]  /*13d6f0*/  @P5 STG.E.U8 desc[UR38][R16.64], R2 ;  /* 0x0000000210005986 */ /* 0x0001e4000c101126 */
[C---:B0-----:R-:W-:Y:S02]  /*13d700*/  PRMT R2, R5.reuse, 0x7772, RZ ;  /* 0x0000777205027816 */ /* 0x041fe400000000ff */
[----:B------:R-:W-:Y:S01]  /*13d710*/  PRMT R5, R5, 0x7773, RZ ;  /* 0x0000777305057816 */ /* 0x000fe200000000ff */
[----:B------:R-:W2:Y:S04]  /*13d720*/  LDL.LU.64 R16, [R1+0x2610] ;  /* 0x0026100001107983 */ /* 0x000ea80000300a00 */
[----:B------:R-:W-:Y:S04]  /*13d730*/  @P6 STG.E.U8 desc[UR38][R6.64], R2 ;  /* 0x0000000206006986 */ /* 0x000fe8000c101126 */
[----:B------:R0:W-:Y:S04]  /*13d740*/  @P0 STG.E.U8 desc[UR38][R10.64], R5 ;  /* 0x000000050a000986 */ /* 0x0001e8000c101126 */
[----:B0-----:R-:W4:Y:S04]  /*13d750*/  LDL.LU.64 R10, [R1+0x2710] ;  /* 0x00271000010a7983 */ /* 0x001f280000300a00 */
[----:B------:R-:W2:Y:S04]  /*13d760*/  LDL.LU.64 R12, [R1+0x2708] ;  /* 0x00270800010c7983 */ /* 0x000ea80000300a00 */
[----:B------:R-:W2:Y:S01]  /*13d770*/  LDL.LU R7, [R1+0x28] ;  /* 0x0000280001077983 */ /* 0x000ea20000300800 */
[----:B------:R-:W-:-:S02]  /*13d780*/  LOP3.LUT P4, RZ, R27, 0x100000, RZ, 0xc0, !PT ;  /* 0x001000001bff7812 */ /* 0x000fc4000788c0ff */
[C---:B------:R-:W-:Y:S02]  /*13d790*/  LOP3.LUT P5, RZ, R27.reuse, 0x200000, RZ, 0xc0, !PT ;  /* 0x002000001bff7812 */ /* 0x040fe400078ac0ff */
[----:B------:R-:W-:Y:S01]  /*13d7a0*/  LOP3.LUT P6, RZ, R27, 0x400000, RZ, 0xc0, !PT ;  /* 0x004000001bff7812 */ /* 0x000fe200078cc0ff */
[----:B------:R-:W3:Y:S04]  /*13d7b0*/  LDL.LU.64 R22, [R1+0x2700] ;  /* 0x0027000001167983 */ /* 0x000ee80000300a00 */
[----:B------:R-:W3:Y:S04]  /*13d7c0*/  LDL.LU.64 R20, [R1+0x26f8] ;  /* 0x0026f80001147983 */ /* 0x000ee80000300a00 */
[----:B------:R-:W3:Y:S04]  /*13d7d0*/  LDL.LU.64 R18, [R1+0x26f0] ;  /* 0x0026f00001127983 */ /* 0x000ee80000300a00 */
[----:B------:R-:W3:Y:S01]  /*13d7e0*/  LDL.LU R3, [R1+0x18] ;  /* 0x0000180001037983 */ /* 0x000ee20000300800 */
[----:B--2---:R-:W-:-:S05]  /*13d7f0*/  PRMT R2, R7, 0x7770, RZ ;  /* 0x0000777007027816 */ /* 0x004fca00000000ff */
[----:B------:R0:W-:Y:S02]  /*13d800*/  @P4 STG.E.U8 desc[UR38][R16.64], R2 ;  /* 0x0000000210004986 */ /* 0x0001e4000c101126 */
[C---:B0-----:R-:W-:Y:S02]  /*13d810*/  PRMT R2, R7.reuse, 0x7771, RZ ;  /* 0x0000777107027816 */ /* 0x041fe400000000ff */
[----:B------:R-:W2:Y:S04]  /*13d820*/  LDL.LU.64 R16, [R1+0x26e8] ;  /* 0x0026e80001107983 */ /* 0x000ea80000300a00 */
[----:B----4-:R0:W-:Y:S02]  /*13d830*/  @P5 STG.E.U8 desc[UR38][R10.64], R2 ;  /* 0x000000020a005986 */ /* 0x0101e4000c101126 */
[----:B0-----:R-:W-:-:S02]  /*13d840*/  PRMT R2, R7, 0x7772, RZ ;  /* 0x0000777207027816 */ /* 0x001fc400000000ff */
[----:B------:R-:W4:Y:S04]  /*13d850*/  LDL.LU.64 R10, [R1+0x26e0] ;  /* 0x0026e000010a7983 */ /* 0x000f280000300a00 */
[----:B------:R0:W-:Y:S02]  /*13d860*/  @P6 STG.E.U8 desc[UR38][R12.64], R2 ;  /* 0x000000020c006986 */ /* 0x0001e4000c101126 */
[----:B0-----:R-:W-:Y:S02]  /*13d870*/  PRMT R2, R7, 0x7773, RZ ;  /* 0x0000777307027816 */ /* 0x001fe400000000ff */
[----:B------:R-:W2:Y:S01]  /*13d880*/  LDL.LU.64 R6, [R1+0x26c8] ;  /* 0x0026c80001067983 */ /* 0x000ea20000300a00 */
[----:B---3--:R-:W-:Y:S02]  /*13d890*/  LOP3.LUT P1, RZ, R28, 0x1, RZ, 0xc0, !PT ;  /* 0x000000011cff7812 */ /* 0x008fe4000782c0ff */
        /* <DEDUP_REMOVED lines=23> */
[----:B------:R-:W-:Y:S02]  /*13da10*/  LOP3.LUT P1, RZ, R27, 0x2000000, RZ, 0xc0, !PT ;  /* 0x020000001bff7812 */ /* 0x000fe4000782c0ff */
[----:B------:R-:W-:Y:S01]  /*13da20*/  LOP3.LUT R14, R14, 0xffffffef, RZ, 0xc0, !PT ;  /* 0xffffffef0e0e7812 */ /* 0x000fe200078ec0ff */
[----:B------:R0:W-:Y:S10]  /*13da30*/  @P0 STG.E.U8 desc[UR38][R22.64], R2 ;  /* 0x0000000216000986 */ /* 0x0001f4000c101126 */
[----:B------:R-:W-:-:S02]  /*13da40*/  @P1 LOP3.LUT R14, R14, 0x10, RZ, 0xfc, !PT ;  /* 0x000000100e0e1812 */ /* 0x000fc400078efcff */
        /* <DEDUP_REMOVED lines=11> */
[----:B----4-:R-:W-:Y:S04]  /*13db00*/  @P1 STG.E.U8 desc[UR38][R10.64], R2 ;  /* 0x000000020a001986 */ /* 0x010fe8000c101126 */
[----:B--2---:R0:W-:Y:S04]  /*13db10*/  STL.64 [R1+0x5298], R6 ;  /* 0x0052980601007387 */ /* 0x0041e80000100a00 */
[----:B0-----:R-:W2:Y:S04]  /*13db20*/  LDL.LU.64 R6, [R1+0x26d8] ;  /* 0x0026d80001067983 */ /* 0x001ea80000300a00 */
[----:B------:R-:W3:Y:S04]  /*13db30*/  LDL.LU.64 R4, [R1+0x26c0] ;  /* 0x0026c00001047983 */ /* 0x000ee80000300a00 */
[----:B------:R-:W4:Y:S04]  /*13db40*/  LDL.LU.64 R8, [R1+0x26b8] ;  /* 0x0026b80001087983 */ /* 0x000f280000300a00 */
[----:B------:R-:W2:Y:S04]  /*13db50*/  LDL.LU.64 R24, [R1+0x26b0] ;  /* 0x0026b00001187983 */ /* 0x000ea80000300a00 */
[----:B------:R-:W2:Y:S04]  /*13db60*/  LDL.LU.64 R12, [R1+0x26a8] ;  /* 0x0026a800010c7983 */ /* 0x000ea80000300a00 */
[----:B------:R-:W2:Y:S04]  /*13db70*/  LDL.LU.64 R22, [R1+0x26a0] ;  /* 0x0026a00001167983 */ /* 0x000ea80000300a00 */
[----:B------:R-:W2:Y:S04]  /*13db80*/  LDL.LU R26, [R1+0x2c] ;  /* 0x00002c00011a7983 */ /* 0x000ea80000300800 */
[----:B------:R-:W2:Y:S04]  /*13db90*/  LDL.LU.64 R20, [R1+0x2698] ;  /* 0x0026980001147983 */ /* 0x000ea80000300a00 */
[----:B------:R-:W2:Y:S04]  /*13dba0*/  LDL.LU.64 R18, [R1+0x2690] ;  /* 0x0026900001127983 */ /* 0x000ea80000300a00 */
[----:B------:R-:W2:Y:S04]  /*13dbb0*/  LDL.LU.64 R16, [R1+0x2688] ;  /* 0x0026880001107983 */ /* 0x000ea80000300a00 */
[----:B------:R-:W2:Y:S01]  /*13dbc0*/  LDL.LU.64 R10, [R1+0x52a0] ;  /* 0x0052a000010a7983 */ /* 0x000ea20000300a00 */
[----:B------:R-:W-:-:S02]  /*13dbd0*/  LOP3.LUT P1, RZ, R14, 0x2, RZ, 0xc0, !PT ;  /* 0x000000020eff7812 */ /* 0x000fc4000782c0ff */
[----:B--2---:R-:W-:-:S11]  /*13dbe0*/  PRMT R2, R10, 0x7770, RZ ;  /* 0x000077700a027816 */ /* 0x004fd600000000ff */
[----:B------:R0:W-:Y:S04]  /*13dbf0*/  @P1 STG.E.U8 desc[UR38][R6.64], R2 ;  /* 0x0000000206001986 */ /* 0x0001e8000c101126 */
[----:B0-----:R-:W2:Y:S01]  /*13dc00*/  LDL.LU.64 R6, [R1+0x5298] ;  /* 0x0052980001067983 */ /* 0x001ea20000300a00 */
[----:B------:R-:W-:Y:S02]  /*13dc10*/  LOP3.LUT P1, RZ, R14, 0x1, RZ, 0xc0, !PT ;  /* 0x000000010eff7812 */ /* 0x000fe4000782c0ff */
[----:B------:R-:W-:-:S11]  /*13dc20*/  PRMT R2, R10, 0x7771, RZ ;  /* 0x000077710a027816 */ /* 0x000fd600000000ff */
[----:B--2---:R0:W-:Y:S04]  /*13dc30*/  @P1 STG.E.U8 desc[UR38][R6.64], R2 ;  /* 0x0000000206001986 */ /* 0x0041e8000c101126 */
[----:B0-----:R-:W2:Y:S01]  /*13dc40*/  LDL.LU.64 R6, [R1+0x5290] ;  /* 0x0052900001067983 */ /* 0x001ea20000300a00 */
[----:B------:R-:W-:Y:S02]  /*13dc50*/  LOP3.LUT P1, RZ, R15, 0x80000000, RZ, 0xc0, !PT ;  /* 0x800000000fff7812 */ /* 0x000fe4000782c0ff */
[C---:B------:R-:W-:Y:S02]  /*13dc60*/  PRMT R2, R10.reuse, 0x7772, RZ ;  /* 0x000077720a027816 */ /* 0x040fe400000000ff */
[----:B------:R-:W-:-:S09]  /*13dc70*/  PRMT R10, R10, 0x7773, RZ ;  /* 0x000077730a0a7816 */ /* 0x000fd200000000ff */
[----:B--2---:R0:W-:Y:S04]  /*13dc80*/  @P1 STG.E.U8 desc[UR38][R6.64], R2 ;  /* 0x0000000206001986 */ /* 0x0041e8000c101126 */
[----:B0-----:R-:W2:Y:S01]  /*13dc90*/  LDL.LU.64 R6, [R1+0x5288] ;  /* 0x0052880001067983 */ /* 0x001ea20000300a00 */
[----:B------:R-:W-:Y:S02]  /*13dca0*/  LOP3.LUT P1, RZ, R15, 0x40000000, RZ, 0xc0, !PT ;  /* 0x400000000fff7812 */ /* 0x000fe4000782c0ff */
[----:B------:R-:W-:-:S11]  /*13dcb0*/  LOP3.LUT P2, RZ, R28, 0x2, RZ, 0xc0, !PT ;  /* 0x000000021cff7812 */ /* 0x000fd6000784c0ff */
[----:B---3--:R-:W-:Y:S01]  /*13dcc0*/  @P1 STG.E.U8 desc[UR38][R4.64], R10 ;  /* 0x0000000a04001986 */ /* 0x008fe2000c101126 */
[----:B------:R-:W-:Y:S02]  /*13dcd0*/  LOP3.LUT P1, RZ, R15, 0x20000000, RZ, 0xc0, !PT ;  /* 0x200000000fff7812 */ /* 0x000fe4000782c0ff */
[C---:B------:R-:W-:Y:S02]  /*13dce0*/  LOP3.LUT P3, RZ, R28.reuse, 0x4, RZ, 0xc0, !PT ;  /* 0x000000041cff7812 */ /* 0x040fe4000786c0ff */
[C---:B------:R-:W-:Y:S02]  /*13dcf0*/  LOP3.LUT P4, RZ, R28.reuse, 0x8, RZ, 0xc0, !PT ;  /* 0x000000081cff7812 */ /* 0x040fe4000788c0ff */
[C---:B------:R-:W-:Y:S02]  /*13dd00*/  LOP3.LUT P5, RZ, R28.reuse, 0x10, RZ, 0xc0, !PT ;  /* 0x000000101cff7812 */ /* 0x040fe400078ac0ff */
[----:B------:R-:W-:Y:S02]  /*13dd10*/  LOP3.LUT P6, RZ, R28, 0x20, RZ, 0xc0, !PT ;  /* 0x000000201cff7812 */ /* 0x000fe400078cc0ff */
[----:B--2---:R-:W-:-:S05]  /*13dd20*/  PRMT R2, R6, 0x7770, RZ ;  /* 0x0000777006027816 */ /* 0x004fca00000000ff */
[----:B----4-:R0:W-:Y:S02]  /*13dd30*/  @P1 STG.E.U8 desc[UR38][R8.64], R2 ;  /* 0x0000000208001986 */ /* 0x0101e4000c101126 */
[----:B0-----:R-:W-:-:S05]  /*13dd40*/  PRMT R2, R6, 0x7771, RZ ;  /* 0x0000777106027816 */ /* 0x001fca00000000ff */
[----:B------:R0:W-:Y:S02]  /*13dd50*/  @P2 STG.E.U8 desc[UR38][R24.64], R2 ;  /* 0x0000000218002986 */ /* 0x0001e4000c101126 */
[C---:B0-----:R-:W-:Y:S02]  /*13dd60*/  PRMT R2, R6.reuse, 0x7772, RZ ;  /* 0x0000777206027816 */ /* 0x041fe400000000ff */
[----:B------:R-:W-:-:S03]  /*13dd70*/  PRMT R6, R6, 0x7773, RZ ;  /* 0x0000777306067816 */ /* 0x000fc600000000ff */
[----:B------:R0:W-:Y:S04]  /*13dd80*/  @P3 STG.E.U8 desc[UR38][R12.64], R2 ;  /* 0x000000020c003986 */ /* 0x0001e8000c101126 */
[----:B------:R-:W-:Y:S01]  /*13dd90*/  @P4 STG.E.U8 desc[UR38][R22.64], R6 ;  /* 0x0000000616004986 */ /* 0x000fe2000c101126 */
[----:B0-----:R-:W-:-:S05]  /*13dda0*/  PRMT R2, R26, 0x7770, RZ ;  /* 0x000077701a027816 */ /* 0x001fca00000000ff */
[----:B------:R0:W-:Y:S04]  /*13ddb0*/  @P5 STG.E.U8 desc[UR38][R20.64], R2 ;  /* 0x0000000214005986 */ /* 0x0001e8000c101126 */
[----:B------:R-:W-:Y:S01]  /*13ddc0*/  STL [R1+0x5278], R7 ;  /* 0x0052780701007387 */ /* 0x000fe20000100800 */
[----:B0-----:R-:W-:-:S05]  /*13ddd0*/  PRMT R2, R26, 0x7771, RZ ;  /* 0x000077711a027816 */ /* 0x001fca00000000ff */
[----:B------:R0:W-:Y:S04]  /*13dde0*/  @P6 STG.E.U8 desc[UR38][R18.64], R2 ;  /* 0x0000000212006986 */ /* 0x0001e8000c101126 */
[----:B0-----:R-:W2:Y:S01]  /*13ddf0*/  LDL.LU.64 R18, [R1+0x2680] ;  /* 0x0026800001127983 */ /* 0x001ea20000300a00 */
[C---:B------:R-:W-:Y:S02]  /*13de00*/  LOP3.LUT P0, RZ, R28.reuse, 0x40, RZ, 0xc0, !PT ;  /* 0x000000401cff7812 */ /* 0x040fe4000780c0ff */
[----:B------:R-:W-:Y:S02]  /*13de10*/  LOP3.LUT P4, RZ, R28, 0x80, RZ, 0xc0, !PT ;  /* 0x000000801cff7812 */ /* 0x000fe4000788c0ff */
[C---:B------:R-:W-:Y:S01]  /*13de20*/  PRMT R2, R26.reuse, 0x7772, RZ ;  /* 0x000077721a027816 */ /* 0x040fe200000000ff */
[----:B------:R-:W3:Y:S08]  /*13de30*/  LDL.LU.64 R24, [R1+0x2678] ;  /* 0x0026780001187983 */ /* 0x000ef00000300a00 */
[----:B------:R0:W-:Y:S02]  /*13de40*/  @P0 STG.E.U8 desc[UR38][R16.64], R2 ;  /* 0x0000000210000986 */ /* 0x0001e4000c101126 */
[----:B0-----:R-:W-:-:S02]  /*13de50*/  PRMT R2, R26, 0x7773, RZ ;  /* 0x000077731a027816 */ /* 0x001fc400000000ff */
[----:B------:R-:W4:Y:S04]  /*13de60*/  LDL.LU.64 R16, [R1+0x2670] ;  /* 0x0026700001107983 */ /* 0x000f280000300a00 */
[----:B------:R-:W3:Y:S04]  /*13de70*/  LDL.LU.64 R12, [R1+0x2668] ;  /* 0x00266800010c7983 */ /* 0x000ee80000300a00 */
[----:B------:R-:W3:Y:S04]  /*13de80*/  LDL.LU R3, [R1+0x1c] ;  /* 0x00001c0001037983 */ /* 0x000ee80000300800 */
[----:B------:R-:W3:Y:S04]  /*13de90*/  LDL.LU.64 R22, [R1+0x2660] ;  /* 0x0026600001167983 */ /* 0x000ee80000300a00 */
[----:B------:R-:W3:Y:S04]  /*13dea0*/  LDL.LU.64 R20, [R1+0x2658] ;  /* 0x0026580001147983 */ /* 0x000ee80000300a00 */
[----:B--2---:R0:W-:Y:S04]  /*13deb0*/  @P4 STG.E.U8 desc[UR38][R18.64], R2 ;  /* 0x0000000212004986 */ /* 0x0041e8000c101126 */
[----:B0-----:R-:W2:Y:S04]  /*13dec0*/  LDL.LU.64 R18, [R1+0x2650] ;  /* 0x0026500001127983 */ /* 0x001ea80000300a00 */
[----:B------:R-:W2:Y:S01]  /*13ded0*/  LDL.LU.64 R6, [R1+0x2640] ;  /* 0x0026400001067983 */ /* 0x000ea20000300a00 */
        /* <DEDUP_REMOVED lines=22> */
[----:B------:R-:W-:Y:S02]  /*13e040*/  LOP3.LUT R15, R15, 0xf7ffffff, RZ, 0xc0, !PT ;  /* 0xf7ffffff0f0f7812 */ /* 0x000fe400078ec0ff */
[----:B------:R-:W-:Y:S02]  /*13e050*/  LOP3.LUT P6, RZ, R28, 0x200, RZ, 0xc0, !PT ;  /* 0x000002001cff7812 */ /* 0x000fe400078cc0ff */
[----:B---3--:R-:W-:-:S05]  /*13e060*/  PRMT R2, R3, 0x7770, RZ ;  /* 0x0000777003027816 */ /* 0x008fca00000000ff */
[----:B------:R-:W-:Y:S02]  /*13e070*/  @P1 LOP3.LUT R15, R15, 0x8000000, RZ, 0xfc, !PT ;  /* 0x080000000f0f1812 */ /* 0x000fe400078efcff */
[C---:B------:R-:W-:Y:S02]  /*13e080*/  LOP3.LUT P1, RZ, R28.reuse, 0x1000, RZ, 0xc0, !PT ;  /* 0x000010001cff7812 */ /* 0x040fe4000782c0ff */
[----:B------:R-:W-:Y:S01]  /*13e090*/  LOP3.LUT P0, RZ, R28, 0x400, RZ, 0xc0, !PT ;  /* 0x000004001cff7812 */ /* 0x000fe2000780c0ff */
[----:B------:R0:W-:Y:S01]  /*13e0a0*/  @P5 STG.E.U8 desc[UR38][R24.64], R2 ;  /* 0x0000000218005986 */ /* 0x0001e2000c101126 */
[----:B------:R-:W-:Y:S02]  /*13e0b0*/  LOP3.LUT R15, R15, 0xefffffff, RZ, 0xc0, !PT ;  /* 0xefffffff0f0f7812 */ /* 0x000fe400078ec0ff */
[----:B0-----:R-:W-:-:S07]  /*13e0c0*/  PRMT R2, R3, 0x7771, RZ ;  /* 0x0000777103027816 */ /* 0x001fce00000000ff */
[----:B------:R-:W-:Y:S02]  /*13e0d0*/  @P1 LOP3.LUT R15, R15, 0x10000000, RZ, 0xfc, !PT ;  /* 0x100000000f0f1812 */ /* 0x000fe400078efcff */
[----:B------:R-:W-:Y:S01]  /*13e0e0*/  LOP3.LUT P1, RZ, R28, 0x800, RZ, 0xc0, !PT ;  /* 0x000008001cff7812 */ /* 0x000fe2000782c0ff */
[----:B----4-:R0:W-:Y:S02]  /*13e0f0*/  @P6 STG.E.U8 desc[UR38][R16.64], R2 ;  /* 0x0000000210006986 */ /* 0x0101e4000c101126 */
[C---:B0-----:R-:W-:Y:S02]  /*13e100*/  PRMT R2, R3.reuse, 0x7772, RZ ;  /* 0x0000777203027816 */ /* 0x041fe400000000ff */
[----:B------:R-:W3:Y:S04]  /*13e110*/  LDL.LU.64 R16, [R1+0x2638] ;  /* 0x0026380001107983 */ /* 0x000ee80000300a00 */
[----:B------:R-:W4:Y:S04]  /*13e120*/  LDL.LU.64 R26, [R1+0x2628] ;  /* 0x00262800011a7983 */ /* 0x000f280000300a00 */
[----:B------:R-:W3:Y:S04]  /*13e130*/  LDL.LU.64 R4, [R1+0x15c8] ;  /* 0x0015c80001047983 */ /* 0x000ee80000300a00 */
[----:B------:R-:W3:Y:S04]  /*13e140*/  LDL.LU.64 R8, [R1+0x15b8] ;  /* 0x0015b80001087983 */ /* 0x000ee80000300a00 */
[----:B------:R0:W-:Y:S04]  /*13e150*/  @P0 STG.E.U8 desc[UR38][R12.64], R2 ;  /* 0x000000020c000986 */ /* 0x0001e8000c101126 */
[----:B------:R-:W3:Y:S01]  /*13e160*/  LDL.LU.64 R24, [R1+0x15b0] ;  /* 0x0015b00001187983 */ /* 0x000ee20000300a00 */
[----:B0-----:R-:W-:-:S03]  /*13e170*/  PRMT R2, R3, 0x7773, RZ ;  /* 0x0000777303027816 */ /* 0x001fc600000000ff */
[----:B------:R-:W3:Y:S04]  /*13e180*/  LDL.LU.64 R12, [R1+0x15a8] ;  /* 0x0015a800010c7983 */ /* 0x000ee80000300a00 */
[----:B------:R-:W3:Y:S04]  /*13e190*/  LDL.LU R3, [R1+0x270] ;  /* 0x0002700001037983 */ /* 0x000ee80000300800 */
[----:B------:R0:W-:Y:S01]  /*13e1a0*/  @P1 STG.E.U8 desc[UR38][R22.64], R2 ;  /* 0x0000000216001986 */ /* 0x0001e2000c101126 */
        /* <DEDUP_REMOVED lines=16> */
[----:B0-----:R-:W2:Y:S04]  /*13e2b0*/  LDL.LU R7, [R1+0x5278] ;  /* 0x0052780001077983 */ /* 0x001ea80000300800 */
[----:B------:R-:W3:Y:S01]  /*13e2c0*/  LDL.LU.64 R10, [R1+0x2630] ;  /* 0x00263000010a7983 */ /* 0x000ee20000300a00 */
[----:B------:R-:W-:Y:S02]  /*13e2d0*/  LOP3.LUT P1, RZ, R15, 0x1000000, RZ, 0xc0, !PT ;  /* 0x010000000fff7812 */ /* 0x000fe4000782c0ff */
[----:B------:R-:W-:-:S02]  /*13e2e0*/  LOP3.LUT P2, RZ, R28, 0x100000, RZ, 0xc0, !PT ;  /* 0x001000001cff7812 */ /* 0x000fc4000784c0ff */
[C---:B------:R-:W-:Y:S02]  /*13e2f0*/  LOP3.LUT P3, RZ, R28.reuse, 0x200000, RZ, 0xc0, !PT ;  /* 0x002000001cff7812 */ /* 0x040fe4000786c0ff */
[C---:B------:R-:W-:Y:S02]  /*13e300*/  LOP3.LUT P4, RZ, R28.reuse, 0x400000, RZ, 0xc0, !PT ;  /* 0x004000001cff7812 */ /* 0x040fe4000788c0ff */
[C---:B------:R-:W-:Y:S02]  /*13e310*/  LOP3.LUT P5, RZ, R28.reuse, 0x800000, RZ, 0xc0, !PT ;  /* 0x008000001cff7812 */ /* 0x040fe400078ac0ff */
[C---:B------:R-:W-:Y:S02]  /*13e320*/  LOP3.LUT P6, RZ, R28.reuse, 0x1000000, RZ, 0xc0, !PT ;  /* 0x010000001cff7812 */ /* 0x040fe400078cc0ff */
[----:B------:R-:W-:Y:S02]  /*13e330*/  LOP3.LUT P0, RZ, R28, 0x2000000, RZ, 0xc0, !PT ;  /* 0x020000001cff7812 */ /* 0x000fe4000780c0ff */
[----:B--2---:R-:W-:-:S05]  /*13e340*/  PRMT R2, R7, 0x7770, RZ ;  /* 0x0000777007027816 */ /* 0x004fca00000000ff */
[----:B---3--:R0:W-:Y:S01]  /*13e350*/  @P1 STG.E.U8 desc[UR38][R16.64], R2 ;  /* 0x0000000210001986 */ /* 0x0081e2000c101126 */
[----:B------:R-:W-:Y:S02]  /*13e360*/  LOP3.LUT P1, RZ, R15, 0x800000, RZ, 0xc0, !PT ;  /* 0x008000000fff7812 */ /* 0x000fe4000782c0ff */
[----:B0-----:R-:W-:Y:S01]  /*13e370*/  PRMT R2, R7, 0x7771, RZ ;  /* 0x0000777107027816 */ /* 0x001fe200000000ff */
[----:B------:R-:W2:Y:S10]  /*13e380*/  LDL.LU R16, [R1+0x5274] ;  /* 0x0052740001107983 */ /* 0x000eb40000300800 */
[----:B------:R0:W-:Y:S01]  /*13e390*/  @P1 STG.E.U8 desc[UR38][R10.64], R2 ;  /* 0x000000020a001986 */ /* 0x0001e2000c101126 */
[----:B------:R-:W-:-:S02]  /*13e3a0*/  LOP3.LUT P1, RZ, R15, 0x400000, RZ, 0xc0, !PT ;  /* 0x004000000fff7812 */ /* 0x000fc4000782c0ff */
[----:B0-----:R-:W-:-:S11]  /*13e3b0*/  PRMT R2, R7, 0x7772, RZ ;  /* 0x0000777207027816 */ /* 0x001fd600000000ff */
[----:B----4-:R0:W-:Y:S01]  /*13e3c0*/  @P1 STG.E.U8 desc[UR38][R26.64], R2 ;  /* 0x000000021a001986 */ /* 0x0101e2000c101126 */
[----:B------:R-:W-:Y:S02]  /*13e3d0*/  LOP3.LUT P1, RZ, R15, 0x200000, RZ, 0xc0, !PT ;  /* 0x002000000fff7812 */ /* 0x000fe4000782c0ff */
[----:B------:R-:W-:Y:S02]  /*13e3e0*/  PRMT R7, R7, 0x7773, RZ ;  /* 0x0000777307077816 */ /* 0x000fe400000000ff */
[----:B0-----:R-:W-:-:S09]  /*13e3f0*/  PRMT R2, R29, 0x7770, RZ ;  /* 0x000077701d027816 */ /* 0x001fd200000000ff */
[----:B------:R-:W-:Y:S04]  /*13e400*/  @P1 STG.E.U8 desc[UR38][R4.64], R7 ;  /* 0x0000000704001986 */ /* 0x000fe8000c101126 */
[----:B------:R0:W-:Y:S02]  /*13e410*/  @P2 STG.E.U8 desc[UR38][R8.64], R2 ;  /* 0x0000000208002986 */ /* 0x0001e4000c101126 */
[----:B0-----:R-:W-:-:S05]  /*13e420*/  PRMT R2, R29, 0x7771, RZ ;  /* 0x000077711d027816 */ /* 0x001fca00000000ff */
[----:B------:R0:W-:Y:S02]  /*13e430*/  @P3 STG.E.U8 desc[UR38][R24.64], R2 ;  /* 0x0000000218003986 */ /* 0x0001e4000c101126 */
[----:B0-----:R-:W-:-:S05]  /*13e440*/  PRMT R2, R29, 0x7772, RZ ;  /* 0x000077721d027816 */ /* 0x001fca00000000ff */
[----:B------:R0:W-:Y:S02]  /*13e450*/  @P4 STG.E.U8 desc[UR38][R12.64], R2 ;  /* 0x000000020c004986 */ /* 0x0001e4000c101126 */
[----:B0-----:R-:W-:Y:S02]  /*13e460*/  PRMT R2, R29, 0x7773, RZ ;  /* 0x000077731d027816 */ /* 0x001fe400000000ff */
[----:B------:R-:W3:Y:S04]  /*13e470*/  LDL.LU R29, [R1+0x5270] ;  /* 0x00527000011d7983 */ /* 0x000ee80000300800 */
[----:B------:R0:W-:Y:S02]  /*13e480*/  @P5 STG.E.U8 desc[UR38][R22.64], R2 ;  /* 0x0000000216005986 */ /* 0x0001e4000c101126 */
[----:B0-----:R-:W-:-:S05]  /*13e490*/  PRMT R2, R3, 0x7770, RZ ;  /* 0x0000777003027816 */ /* 0x001fca00000000ff */
[----:B------:R0:W-:Y:S02]  /*13e4a0*/  @P6 STG.E.U8 desc[UR38][R20.64], R2 ;  /* 0x0000000214006986 */ /* 0x0001e4000c101126 */
[----:B0-----:R-:W-:Y:S02]  /*13e4b0*/  PRMT R2, R3, 0x7771, RZ ;  /* 0x0000777103027816 */ /* 0x001fe400000000ff */
[----:B------:R-:W4:Y:S04]  /*13e4c0*/  LDL.LU.64 R20, [R1+0x1588] ;  /* 0x0015880001147983 */ /* 0x000f280000300a00 */
[----:B------:R0:W-:Y:S04]  /*13e4d0*/  @P0 STG.E.U8 desc[UR38][R18.64], R2 ;  /* 0x0000000212000986 */ /* 0x0001e8000c101126 */
[----:B0-----:R-:W2:Y:S01]  /*13e4e0*/  LDL.LU.64 R18, [R1+0x1580] ;  /* 0x0015800001127983 */ /* 0x001ea20000300a00 */
[----:B------:R-:W-:-:S02]  /*13e4f0*/  LOP3.LUT P4, RZ, R28, 0x4000000, RZ, 0xc0, !PT ;  /* 0x040000001cff7812 */ /* 0x000fc4000788c0ff */
[----:B------:R-:W-:Y:S02]  /*13e500*/  LOP3.LUT P5, RZ, R28, 0x8000000, RZ, 0xc0, !PT ;  /* 0x080000001cff7812 */ /* 0x000fe400078ac0ff */
[C---:B------:R-:W-:Y:S01]  /*13e510*/  PRMT R2, R3.reuse, 0x7772, RZ ;  /* 0x0000777203027816 */ /* 0x040fe200000000ff */
[----:B------:R-:W2:Y:S04]  /*13e520*/  LDL.LU.64 R24, [R1+0x1578] ;  /* 0x0015780001187983 */ /* 0x000ea80000300a00 */
[----:B------:R-:W3:Y:S04]  /*13e530*/  LDL.LU.64 R12, [R1+0x1570] ;  /* 0x00157000010c7983 */ /* 0x000ee80000300a00 */
[----:B------:R-:W3:Y:S04]  /*13e540*/  LDL.LU.64 R22, [R1+0x1568] ;  /* 0x0015680001167983 */ /* 0x000ee80000300a00 */
[----:B------:R-:W3:Y:S04]  /*13e550*/  LDL.LU R17, [R1+0x2d0] ;  /* 0x0002d00001117983 */ /* 0x000ee80000300800 */
[----:B----4-:R0:W-:Y:S02]  /*13e560*/  @P4 STG.E.U8 desc[UR38][R20.64], R2 ;  /* 0x0000000214004986 */ /* 0x0101e4000c101126 */
[----:B0-----:R-:W-:-:S02]  /*13e570*/  PRMT R2, R3, 0x7773, RZ ;  /* 0x0000777303027816 */ /* 0x001fc400000000ff */
[----:B------:R-:W4:Y:S04]  /*13e580*/  LDL.LU.64 R20, [R1+0x1560] ;  /* 0x0015600001147983 */ /* 0x000f280000300a00 */
[----:B------:R-:W3:Y:S04]  /*13e590*/  LDL.LU R14, [R1+0x340] ;  /* 0x00034000010e7983 */ /* 0x000ee80000300800 */
[----:B--2---:R0:W-:Y:S04]  /*13e5a0*/  @P5 STG.E.U8 desc[UR38][R18.64], R2 ;  /* 0x0000000212005986 */ /* 0x0041e8000c101126 */
[----:B0-----:R-:W2:Y:S04]  /*13e5b0*/  LDL.LU.64 R18, [R1+0x1558] ;  /* 0x0015580001127983 */ /* 0x001ea80000300a00 */
[----:B------:R-:W2:Y:S04]  /*13e5c0*/  LDL.LU R26, [R1+0x334] ;  /* 0x00033400011a7983 */ /* 0x000ea80000300800 */
[----:B--2---:R0:W-:Y:S04]  /*13e5d0*/  STL [R1+0x5258], R26 ;  /* 0x0052581a01007387 */ /* 0x0041e80000100800 */
        /* <DEDUP_REMOVED lines=24> */
[C---:B------:R-:W-:Y:S02]  /*13e760*/  LOP3.LUT P6, RZ, R28.reuse, 0x10000000, RZ, 0xc0, !PT ;  /* 0x100000001cff7812 */ /* 0x040fe400078cc0ff */
[----:B------:R-:W-:Y:S02]  /*13e770*/  LOP3.LUT P0, RZ, R28, 0x20000000, RZ, 0xc0, !PT ;  /* 0x200000001cff7812 */ /* 0x000fe4000780c0ff */
[----:B------:R-:W-:Y:S02]  /*13e780*/  LOP3.LUT R15, R15, 0xfff7ffff, RZ, 0xc0, !PT ;  /* 0xfff7ffff0f0f7812 */ /* 0x000fe400078ec0ff */
[----:B------:R-:W-:Y:S01]  /*13e790*/  PRMT R2, R17, 0x7770, RZ ;  /* 0x0000777011027816 */ /* 0x000fe200000000ff */
[----:B------:R-:W3:Y:S04]  /*13e7a0*/  LDL.LU.64 R6, [R1+0x1538] ;  /* 0x0015380001067983 */ /* 0x000ee80000300a00 */
[----:B------:R-:W3:Y:S04]  /*13e7b0*/  LDL.LU.64 R10, [R1+0x1530] ;  /* 0x00153000010a7983 */ /* 0x000ee80000300a00 */
[----:B------:R-:W3:Y:S04]  /*13e7c0*/  LDL.LU R3, [R1+0x274] ;  /* 0x0002740001037983 */ /* 0x000ee80000300800 */
        /* <DEDUP_REMOVED lines=17> */
[----:B----4-:R0:W-:Y:S01]  /*13e8e0*/  @P1 STG.E.U8 desc[UR38][R20.64], R2 ;  /* 0x0000000214001986 */ /* 0x0101e2000c101126 */
[----:B------:R-:W-:-:S02]  /*13e8f0*/  LOP3.LUT P1, RZ, R15, 0x80000, RZ, 0xc0, !PT ;  /* 0x000800000fff7812 */ /* 0x000fc4000782c0ff */
[----:B0-----:R-:W-:Y:S01]  /*13e900*/  PRMT R2, R14, 0x7770, RZ ;  /* 0x000077700e027816 */ /* 0x001fe200000000ff */
[----:B------:R-:W4:Y:S04]  /*13e910*/  LDL.LU.64 R20, [R1+0x1500] ;  /* 0x0015000001147983 */ /* 0x000f280000300a00 */
        /* <DEDUP_REMOVED lines=39> */
[----:B----4-:R0:W-:Y:S04]  /*13eb90*/  @P6 STG.E.U8 desc[UR38][R20.64], R2 ;  /* 0x0000000214006986 */ /* 0x0101e8000c101126 */
[----:B0-----:R-:W2:Y:S01]  /*13eba0*/  LDL.LU.64 R20, [R1+0x14f0] ;  /* 0x0014f00001147983 */ /* 0x001ea20000300a00 */
[----:B------:R-:W-:-:S05]  /*13ebb0*/  PRMT R2, R17, 0x7770, RZ ;  /* 0x0000777011027816 */ /* 0x000fca00000000ff */
[----:B------:R0:W-:Y:S04]  /*13ebc0*/  @P0 STG.E.U8 desc[UR38][R18.64], R2 ;  /* 0x0000000212000986 */ /* 0x0001e8000c101126 */
[----:B0-----:R-:W3:Y:S04]  /*13ebd0*/  LDL.LU.64 R18, [R1+0x13e8] ;  /* 0x0013e80001127983 */ /* 0x001ee80000300a00 */
[----:B------:R-:W4:Y:S04]  /*13ebe0*/  LDL.LU.64 R4, [R1+0x13e0] ;  /* 0x0013e00001047983 */ /* 0x000f280000300a00 */
[----:B------:R-:W4:Y:S04]  /*13ebf0*/  LDL.LU.64 R8, [R1+0x13d8] ;  /* 0x0013d80001087983 */ /* 0x000f280000300a00 */
[----:B------:R-:W4:Y:S04]  /*13ec00*/  LDL.LU.64 R24, [R1+0x13d0] ;  /* 0x0013d00001187983 */ /* 0x000f280000300a00 */
[----:B------:R-:W4:Y:S04]  /*13ec10*/  LDL.LU.64 R12, [R1+0x13c8] ;  /* 0x0013c800010c7983 */ /* 0x000f280000300a00 */
[----:B------:R-:W4:Y:S01]  /*13ec20*/  LDL.LU R22, [R1+0x344] ;  /* 0x0003440001167983 */ /* 0x000f220000300800 */
[----:B------:R-:W-:-:S02]  /*13ec30*/  LOP3.LUT P3, RZ, R29, 0x2000, RZ, 0xc0, !PT ;  /* 0x000020001dff7812 */ /* 0x000fc4000786c0ff */
[----:B------:R-:W-:Y:S02]  /*13ec40*/  PRMT R2, R17, 0x7771, RZ ;  /* 0x0000777111027816 */ /* 0x000fe400000000ff */
[C---:B------:R-:W-:Y:S02]  /*13ec50*/  LOP3.LUT P4, RZ, R29.reuse, 0x4000, RZ, 0xc0, !PT ;  /* 0x000040001dff7812 */ /* 0x040fe4000788c0ff */
        /* <DEDUP_REMOVED lines=17> */
[----:B--2---:R0:W-:Y:S04]  /*13ed70*/  @P3 STG.E.U8 desc[UR38][R20.64], R2 ;  /* 0x0000000214003986 */ /* 0x0041e8000c101126 */
[----:B0-----:R-:W2:Y:S01]  /*13ed80*/  LDL.LU.64 R20, [R1+0x13c0] ;  /* 0x0013c00001147983 */ /* 0x001ea20000300a00 */
[----:B------:R-:W-:-:S03]  /*13ed90*/  PRMT R2, R17, 0x7772, RZ ;  /* 0x0000777211027816 */ /* 0x000fc600000000ff */
[----:B------:R-:W2:Y:S04]  /*13eda0*/  LDL.LU R14, [R1+0x338] ;  /* 0x00033800010e7983 */ /* 0x000ea80000300800 */
[----:B---3--:R0:W-:Y:S04]  /*13edb0*/  @P4 STG.E.U8 desc[UR38][R18.64], R2 ;  /* 0x0000000212004986 */ /* 0x0081e8000c101126 */
[----:B0-----:R-:W3:Y:S01]  /*13edc0*/  LDL.LU.64 R18, [R1+0x13b8] ;  /* 0x0013b80001127983 */ /* 0x001ee20000300a00 */
[----:B------:R-:W-:Y:S02]  /*13edd0*/  @P0 LOP3.LUT R15, R15, 0x400, RZ, 0xfc, !PT ;  /* 0x000004000f0f0812 */ /* 0x000fe400078efcff */
[----:B------:R-:W-:-:S02]  /*13ede0*/  LOP3.LUT P0, RZ, R29, 0x80000, RZ, 0xc0, !PT ;  /* 0x000800001dff7812 */ /* 0x000fc4000780c0ff */
[C---:B------:R-:W-:Y:S02]  /*13edf0*/  LOP3.LUT P5, RZ, R29.reuse, 0x8000, RZ, 0xc0, !PT ;  /* 0x000080001dff7812 */ /* 0x040fe400078ac0ff */
[----:B------:R-:W-:Y:S02]  /*13ee00*/  LOP3.LUT P6, RZ, R29, 0x10000, RZ, 0xc0, !PT ;  /* 0x000100001dff7812 */ /* 0x000fe400078cc0ff */
[----:B------:R-:W-:Y:S02]  /*13ee10*/  LOP3.LUT R15, R15, 0xfffff7ff, RZ, 0xc0, !PT ;  /* 0xfffff7ff0f0f7812 */ /* 0x000fe400078ec0ff */
[----:B------:R-:W-:Y:S01]  /*13ee20*/  PRMT R2, R17, 0x7773, RZ ;  /* 0x0000777311027816 */ /* 0x000fe200000000ff */
[----:B------:R-:W3:Y:S04]  /*13ee30*/  LDL.LU.64 R6, [R1+0x13a8] ;  /* 0x0013a80001067983 */ /* 0x000ee80000300a00 */
[----:B------:R-:W3:Y:S04]  /*13ee40*/  LDL.LU.64 R10, [R1+0x13a0] ;  /* 0x0013a000010a7983 */ /* 0x000ee80000300a00 */
[----:B------:R-:W3:Y:S01]  /*13ee50*/  LDL.LU R3, [R1+0x278] ;  /* 0x0002780001037983 */ /* 0x000ee20000300800 */
[----:B------:R-:W-:-:S02]  /*13ee60*/  LOP3.LUT P1, RZ, R29, 0x4000000, RZ, 0xc0, !PT ;  /* 0x040000001dff7812 */ /* 0x000fc4000782c0ff */
[C---:B------:R-:W-:Y:S02]  /*13ee70*/  LOP3.LUT P2, RZ, R29.reuse, 0x8000000, RZ, 0xc0, !PT ;  /* 0x080000001dff7812 */ /* 0x040fe4000784c0ff */
[C---:B------:R-:W-:Y:S02]  /*13ee80*/  LOP3.LUT P3, RZ, R29.reuse, 0x10000000, RZ, 0xc0, !PT ;  /* 0x100000001dff7812 */ /* 0x040fe4000786c0ff */
[----:B------:R-:W-:Y:S01]  /*13ee90*/  LOP3.LUT P4, RZ, R29, 0x20000000, RZ, 0xc0, !PT ;  /* 0x200000001dff7812 */ /* 0x000fe2000788c0ff */
[----:B------:R-:W3:Y:S01]  /*13eea0*/  LDL.LU.64 R26, [R1+0x1398] ;  /* 0x00139800011a7983 */ /* 0x000ee20000300a00 */
[----:B------:R-:W-:Y:S02]  /*13eeb0*/  @P0 LOP3.LUT R15, R15, 0x800, RZ, 0xfc, !PT ;  /* 0x000008000f0f0812 */ /* 0x000fe400078efcff */
[----:B------:R-:W-:Y:S01]  /*13eec0*/  LOP3.LUT P0, RZ, R29, 0x40000, RZ, 0xc0, !PT ;  /* 0x000400001dff7812 */ /* 0x000fe2000780c0ff */
[----:B----4-:R0:W-:Y:S01]  /*13eed0*/  @P5 STG.E.U8 desc[UR38][R4.64], R2 ;  /* 0x0000000204005986 */ /* 0x0101e2000c101126 */
[----:B------:R-:W-:-:S02]  /*13eee0*/  LOP3.LUT R15, R15, 0xffffefff, RZ, 0xc0, !PT ;  /* 0xffffefff0f0f7812 */ /* 0x000fc400078ec0ff */
[----:B------:R-:W-:Y:S02]  /*13eef0*/  LOP3.LUT P5, RZ, R29, 0x40000000, RZ, 0xc0, !PT ;  /* 0x400000001dff7812 */ /* 0x000fe400078ac0ff */
[----:B0-----:R-:W-:-:S07]  /*13ef00*/  PRMT R2, R22, 0x7770, RZ ;  /* 0x0000777016027816 */ /* 0x001fce00000000ff */
[----:B------:R-:W-:Y:S02]  /*13ef10*/  @P0 LOP3.LUT R15, R15, 0x1000, RZ, 0xfc, !PT ;  /* 0x000010000f0f0812 */ /* 0x000fe400078efcff */
[C---:B------:R-:W-:Y:S01]  /*13ef20*/  LOP3.LUT P0, RZ, R29.reuse, 0x20000, RZ, 0xc0, !PT ;  /* 0x000200001dff7812 */ /* 0x040fe2000780c0ff */
[----:B------:R0:W-:Y:S01]  /*13ef30*/  @P6 STG.E.U8 desc[UR38][R8.64], R2 ;  /* 0x0000000208006986 */ /* 0x0001e2000c101126 */
[----:B------:R-:W-:-:S03]  /*13ef40*/  LOP3.LUT P6, RZ, R29, 0x80000000, RZ, 0xc0, !PT ;  /* 0x800000001dff7812 */ /* 0x000fc600078cc0ff */
[----:B------:R-:W4:Y:S04]  /*13ef50*/  LDL.LU.64 R28, [R1+0x13b0] ;  /* 0x0013b000011c7983 */ /* 0x000f280000300a00 */
[----:B------:R-:W4:Y:S01]  /*13ef60*/  LDL.LU.64 R4, [R1+0x1390] ;  /* 0x0013900001047983 */ /* 0x000f220000300a00 */
[----:B0-----:R-:W-:-:S03]  /*13ef70*/  PRMT R2, R22, 0x7771, RZ ;  /* 0x0000777116027816 */ /* 0x001fc600000000ff */
[----:B------:R-:W4:Y:S04]  /*13ef80*/  LDL.LU.64 R8, [R1+0x1388] ;  /* 0x0013880001087983 */ /* 0x000f280000300a00 */
[----:B------:R0:W-:Y:S01]  /*13ef90*/  @P0 STG.E.U8 desc[UR38][R24.64], R2 ;  /* 0x0000000218000986 */ /* 0x0001e2000c101126 */
[C---:B------:R-:W-:Y:S02]  /*13efa0*/  LOP3.LUT P0, RZ, R15.reuse, 0x1000, RZ, 0xc0, !PT ;  /* 0x000010000fff7812 */ /* 0x040fe4000780c0ff */
[----:B0-----:R-:W-:Y:S01]  /*13efb0*/  PRMT R2, R22, 0x7772, RZ ;  /* 0x0000777216027816 */ /* 0x001fe200000000ff */
[----:B------:R-:W4:Y:S04]  /*13efc0*/  LDL.LU.64 R24, [R1+0x1380] ;  /* 0x0013800001187983 */ /* 0x000f280000300a00 */
[----:B------:R-:W4:Y:S06]  /*13efd0*/  LDL.LU R17, [R1+0x2d8] ;  /* 0x0002d80001117983 */ /* 0x000f2c0000300800 */
[----:B------:R0:W-:Y:S01]  /*13efe0*/  @P0 STG.E.U8 desc[UR38][R12.64], R2 ;  /* 0x000000020c000986 */ /* 0x0001e2000c101126 */
[----:B------:R-:W-:-:S02]  /*13eff0*/  LOP3.LUT P0, RZ, R15, 0x800, RZ, 0xc0, !PT ;  /* 0x000008000fff7812 */ /* 0x000fc4000780c0ff */
[----:B0-----:R-:W-:Y:S01]  /*13f000*/  PRMT R2, R22, 0x7773, RZ ;  /* 0x0000777316027816 */ /* 0x001fe200000000ff */
[----:B------:R-:W4:Y:S04]  /*13f010*/  LDL.LU.64 R12, [R1+0x1370] ;  /* 0x00137000010c7983 */ /* 0x000f280000300a00 */
[----:B------:R-:W4:Y:S06]  /*13f020*/  LDL.LU.64 R22, [R1+0x1360] ;  /* 0x0013600001167983 */ /* 0x000f2c0000300a00 */
[----:B--2---:R0:W-:Y:S01]  /*13f030*/  @P0 STG.E.U8 desc[UR38][R20.64], R2 ;  /* 0x0000000214000986 */ /* 0x0041e2000c101126 */
[----:B------:R-:W-:-:S03]  /*13f040*/  LOP3.LUT P0, RZ, R15, 0x400, RZ, 0xc0, !PT ;  /* 0x000004000fff7812 */ /* 0x000fc6000780c0ff */
[----:B0-----:R-:W2:Y:S01]  /*13f050*/  LDL.LU.64 R20, [R1+0x1358] ;  /* 0x0013580001147983 */ /* 0x001ea20000300a00 */
[----:B------:R-:W-:-:S09]  /*13f060*/  PRMT R2, R14, 0x7770, RZ ;  /* 0x000077700e027816 */ /* 0x000fd200000000ff */
[----:B---3--:R0:W-:Y:S04]  /*13f070*/  @P0 STG.E.U8 desc[UR38][R18.64], R2 ;  /* 0x0000000212000986 */ /* 0x0081e8000c101126 */
[----:B0-----:R-:W3:Y:S01]  /*13f080*/  LDL.LU.64 R18, [R1+0x1350] ;  /* 0x0013500001127983 */ /* 0x001ee20000300a00 */
[----:B------:R-:W-:Y:S02]  /*13f090*/  LOP3.LUT P0, RZ, R15, 0x200, RZ, 0xc0, !PT ;  /* 0x000002000fff7812 */ /* 0x000fe4000780c0ff */
[----:B------:R-:W-:-:S11]  /*13f0a0*/  PRMT R2, R14, 0x7771, RZ ;  /* 0x000077710e027816 */ /* 0x000fd600000000ff */
[----:B----4-:R0:W-:Y:S01]  /*13f0b0*/  @P0 STG.E.U8 desc[UR38][R28.64], R2 ;  /* 0x000000021c000986 */ /* 0x0101e2000c101126 */
[----:B------:R-:W-:Y:S02]  /*13f0c0*/  LOP3.LUT P0, RZ, R15, 0x100, RZ, 0xc0, !PT ;  /* 0x000001000fff7812 */ /* 0x000fe4000780c0ff */
[----:B0-----:R-:W-:-:S11]  /*13f0d0*/  PRMT R2, R14, 0x7772, RZ ;  /* 0x000077720e027816 */ /* 0x001fd600000000ff */
[----:B------:R0:W-:Y:S01]  /*13f0e0*/  @P0 STG.E.U8 desc[UR38][R6.64], R2 ;  /* 0x0000000206000986 */ /* 0x0001e2000c101126 */
[C---:B------:R-:W-:Y:S02]  /*13f0f0*/  LOP3.LUT P0, RZ, R15.reuse, 0x80, RZ, 0xc0, !PT ;  /* 0x000000800fff7812 */ /* 0x040fe4000780c0ff */
[----:B0-----:R-:W-:Y:S02]  /*13f100*/  PRMT R2, R14, 0x7773, RZ ;  /* 0x000077730e027816 */ /* 0x001fe400000000ff */
[----:B------:R-:W4:Y:S09]  /*13f110*/  LDL.LU R14, [R1+0x1cb8] ;  /* 0x001cb800010e7983 */ /* 0x000f320000300800 */
        /* <DEDUP_REMOVED lines=11> */
[C---:B0-----:R-:W-:Y:S02]  /*13f1d0*/  PRMT R2, R17.reuse, 0x7770, RZ ;  /* 0x0000777011027816 */ /* 0x041fe400000000ff */
[----:B------:R-:W4:Y:S04]  /*13f1e0*/  LDL.LU R24, [R1+0x348] ;  /* 0x0003480001187983 */ /* 0x000f280000300800 */
[----:B------:R0:W-:Y:S02]  /*13f1f0*/  @P3 STG.E.U8 desc[UR38][R12.64], R2 ;  /* 0x000000020c003986 */ /* 0x0001e4000c101126 */
[----:B0-----:R-:W-:-:S05]  /*13f200*/  PRMT R2, R17, 0x7771, RZ ;  /* 0x0000777111027816 */ /* 0x001fca00000000ff */
[----:B------:R0:W-:Y:S02]  /*13f210*/  @P4 STG.E.U8 desc[UR38][R22.64], R2 ;  /* 0x0000000216004986 */ /* 0x0001e4000c101126 */
[----:B0-----:R-:W-:-:S05]  /*13f220*/  PRMT R2, R17, 0x7772, RZ ;  /* 0x0000777211027816 */ /* 0x001fca00000000ff */
[----:B--2---:R0:W-:Y:S02]  /*13f230*/  @P5 STG.E.U8 desc[UR38][R20.64], R2 ;  /* 0x0000000214005986 */ /* 0x0041e4000c101126 */
[----:B0-----:R-:W-:Y:S02]  /*13f240*/  PRMT R2, R17, 0x7773, RZ ;  /* 0x0000777311027816 */ /* 0x001fe400000000ff */
[----:B------:R-:W2:Y:S04]  /*13f250*/  LDL.LU.64 R20, [R1+0x1348] ;  /* 0x0013480001147983 */ /* 0x000ea80000300a00 */
[----:B------:R-:W2:Y:S04]  /*13f260*/  LDL.LU.64 R4, [R1+0x1340] ;  /* 0x0013400001047983 */ /* 0x000ea80000300a00 */
[----:B---3--:R0:W-:Y:S04]  /*13f270*/  @P6 STG.E.U8 desc[UR38][R18.64], R2 ;  /* 0x0000000212006986 */ /* 0x0081e8000c101126 */
[----:B0-----:R-:W3:Y:S04]  /*13f280*/  LDL.LU R18, [R1+0x33c] ;  /* 0x00033c0001127983 */ /* 0x001ee80000300800 */
[----:B------:R-:W2:Y:S01]  /*13f290*/  LDL.LU.64 R26, [R1+0x1368] ;  /* 0x00136800011a7983 */ /* 0x000ea20000300a00 */
[----:B------:R-:W-:-:S02]  /*13f2a0*/  LOP3.LUT P1, RZ, R15, 0x1, RZ, 0xc0, !PT ;  /* 0x000000010fff7812 */ /* 0x000fc4000782c0ff */
[C---:B------:R-:W-:Y:S02]  /*13f2b0*/  LOP3.LUT P2, RZ, R15.reuse, 0x2, RZ, 0xc0, !PT ;  /* 0x000000020fff7812 */ /* 0x040fe4000784c0ff */
[C---:B------:R-:W-:Y:S02]  /*13f2c0*/  LOP3.LUT P3, RZ, R15.reuse, 0x4, RZ, 0xc0, !PT ;  /* 0x000000040fff7812 */ /* 0x040fe4000786c0ff */
[----:B------:R-:W-:Y:S01]  /*13f2d0*/  LOP3.LUT P0, RZ, R15, 0x10, RZ, 0xc0, !PT ;  /* 0x000000100fff7812 */ /* 0x000fe2000780c0ff */
[----:B--2---:R0:W-:Y:S04]  /*13f2e0*/  STL.64 [R1+0x5250], R26 ;  /* 0x0052501a01007387 */ /* 0x0041e80000100a00 */
[----:B0-----:R-:W2:Y:S01]  /*13f2f0*/  LDL.LU.64 R26, [R1+0x1378] ;  /* 0x00137800011a7983 */ /* 0x001ea20000300a00 */
[----:B----4-:R-:W-:Y:S01]  /*13f300*/  PRMT R3, R24, 0x7770, RZ ;  /* 0x0000777018037816 */ /* 0x010fe200000000ff */
[----:B------:R-:W-:-:S02]  /*13f310*/  VIADD R2, R14, 0x5c ;  /* 0x0000005c0e027836 */ /* 0x000fc40000000000 */
[----:B------:R-:W4:Y:S04]  /*13f320*/  LDL.LU R9, [R1+0x202c] ;  /* 0x00202c0001097983 */ /* 0x000f280000300800 */
[----:B------:R-:W4:Y:S04]  /*13f330*/  LDL.LU R8, [R1+0x2028] ;  /* 0x0020280001087983 */ /* 0x000f280000300800 */
[----:B------:R-:W4:Y:S04]  /*13f340*/  LDL.LU R23, [R1+0x2024] ;  /* 0x0020240001177983 */ /* 0x000f280000300800 */
[----:B------:R0:W-:Y:S04]  /*13f350*/  @P1 STG.E.U8 desc[UR38][R20.64], R3 ;  /* 0x0000000314001986 */ /* 0x0001e8000c101126 */
[----:B------:R-:W4:Y:S01]  /*13f360*/  LDL.LU.64 R12, [R1+0x1338] ;  /* 0x00133800010c7983 */ /* 0x000f220000300a00 */
[----:B------:R-:W-:Y:S01]  /*13f370*/  ISETP.GE.AND P1, PT, R2, UR25, PT ;  /* 0x0000001902007c0c */ /* 0x000fe2000bf26270 */
[----:B------:R-:W-:Y:S01]  /*13f380*/  VIADD R2, R14, 0x5d ;  /* 0x0000005d0e027836 */ /* 0x000fe20000000000 */
[----:B------:R-:W-:-:S02]  /*13f390*/  LOP3.LUT P4, RZ, R15, 0x8, RZ, 0xc0, !PT ;  /* 0x000000080fff7812 */ /* 0x000fc4000788c0ff */
[----:B------:R-:W-:Y:S02]  /*13f3a0*/  PRMT R6, R24, 0x7772, RZ ;  /* 0x0000777218067816 */ /* 0x000fe400000000ff */
[----:B---3--:R-:W-:Y:S02]  /*13f3b0*/  PRMT R7, R18, 0x7772, RZ ;  /* 0x0000777212077816 */ /* 0x008fe400000000ff */
[C---:B------:R-:W-:Y:S02]  /*13f3c0*/  LOP3.LUT P5, RZ, R16.reuse, 0x200, RZ, 0xc0, !PT ;  /* 0x0000020010ff7812 */ /* 0x040fe400078ac0ff */
[----:B------:R-:W-:Y:S01]  /*13f3d0*/  LOP3.LUT P6, RZ, R16, 0x400, RZ, 0xc0, !PT ;  /* 0x0000040010ff7812 */ /* 0x000fe200078cc0ff */
[----:B------:R-:W3:Y:S01]  /*13f3e0*/  LDCU.64 UR24, c[0x0][0x398] ;  /* 0x00007300ff1877ac */ /* 0x000ee20008000a00 */
[----:B0-----:R-:W3:Y:S01]  /*13f3f0*/  LDL.LU.64 R20, [R1+0x1330] ;  /* 0x0013300001147983 */ /* 0x001ee20000300a00 */
[----:B------:R-:W-:-:S03]  /*13f400*/  PRMT R3, R24, 0x7771, RZ ;  /* 0x0000777118037816 */ /* 0x000fc600000000ff */
[----:B------:R-:W3:Y:S04]  /*13f410*/  LDL.LU R22, [R1+0x2020] ;  /* 0x0020200001167983 */ /* 0x000ee80000300800 */
[----:B------:R-:W3:Y:S04]  /*13f420*/  LDL.LU R19, [R1+0x201c] ;  /* 0x00201c0001137983 */ /* 0x000ee80000300800 */
[----:B------:R-:W3:Y:S04]  /*13f430*/  LDL.LU.64 R28, [R1+0x1320] ;  /* 0x00132000011c7983 */ /* 0x000ee80000300a00 */
[----:B------:R-:W3:Y:S04]  /*13f440*/  LDL.LU R15, [R1+0x27c] ;  /* 0x00027c00010f7983 */ /* 0x000ee80000300800 */
[----:B------:R0:W-:Y:S04]  /*13f450*/  @P2 STG.E.U8 desc[UR38][R4.64], R3 ;  /* 0x0000000304002986 */ /* 0x0001e8000c101126 */
[----:B------:R-:W3:Y:S01]  /*13f460*/  LDL R17, [R1+0x2018] ;  /* 0x0020180001117983 */ /* 0x000ee20000100800 */
[----:B------:R-:W-:-:S03]  /*13f470*/  ISETP.GE.AND P2, PT, R2, UR29, PT ;  /* 0x0000001d02007c0c */ /* 0x000fc6000bf46270 */
[----:B------:R-:W3:Y:S01]  /*13f480*/  LDL.LU.64 R10, [R1+0x1318] ;  /* 0x00131800010a7983 */ /* 0x000ee20000300a00 */
[----:B------:R-:W-:Y:S01]  /*13f490*/  PRMT R2, R24, 0x7773, RZ ;  /* 0x0000777318027816 */ /* 0x000fe200000000ff */
[----:B------:R-:W1:Y:S01]  /*13f4a0*/  LDCU.64 UR28, c[0x0][0x398] ;  /* 0x00007300ff1c77ac */ /* 0x000e620008000a00 */
[C---:B0-----:R-:W-:Y:S02]  /*13f4b0*/  PRMT R5, R18.reuse, 0x7770, RZ ;  /* 0x0000777012057816 */ /* 0x041fe400000000ff */
[C---:B------:R-:W-:Y:S02]  /*13f4c0*/  PRMT R4, R18.reuse, 0x7771, RZ ;  /* 0x0000777112047816 */ /* 0x040fe400000000ff */
[----:B------:R-:W-:Y:S02]  /*13f4d0*/  PRMT R3, R18, 0x7773, RZ ;  /* 0x0000777312037816 */ /* 0x000fe400000000ff */
[----:B------:R-:W3:Y:S04]  /*13f4e0*/  LDL.LU R18, [R1+0x2010] ;  /* 0x0020100001127983 */ /* 0x000ee80000300800 */
[----:B------:R-:W3:Y:S04]  /*13f4f0*/  LDL.LU.64 R24, [R1+0x1300] ;  /* 0x0013000001187983 */ /* 0x000ee80000300a00 */
[----:B--2---:R0:W-:Y:S04]  /*13f500*/  @P3 STG.E.U8 desc[UR38][R26.64], R6 ;  /* 0x000000061a003986 */ /* 0x0041e8000c101126 */
[----:B0-----:R-:W2:Y:S01]  /*13f510*/  LDL.LU.64 R26, [R1+0x5250] ;  /* 0x00525000011a7983 */ /* 0x001ea20000300a00 */
[----:B----4-:R-:W-:Y:S01]  /*13f520*/  ISETP.LT.AND P3, PT, R9, UR12, !P0 ;  /* 0x0000000c09007c0c */ /* 0x010fe2000c761270 */
[----:B------:R-:W0:Y:S02]  /*13f530*/  LDCU UR12, c[0x0][0x398] ;  /* 0x00007300ff0c77ac */ /* 0x000e240008000800 */
[----:B--2---:R2:W-:Y:S04]  /*13f540*/  @P4 STG.E.U8 desc[UR38][R26.64], R2 ;  /* 0x000000021a004986 */ /* 0x0045e8000c101126 */
[----:B------:R-:W-:Y:S04]  /*13f550*/  @P5 STG.E.U8 desc[UR38][R12.64], R5 ;  /* 0x000000050c005986 */ /* 0x000fe8000c101126 */
[----:B---3--:R3:W-:Y:S04]  /*13f560*/  @P6 STG.E.U8 desc[UR38][R20.64], R4 ;  /* 0x0000000414006986 */ /* 0x0087e8000c101126 */
[----:B--2---:R-:W2:Y:S04]  /*13f570*/  LDL.LU R27, [R1+0x2014] ;  /* 0x00201400011b7983 */ /* 0x004ea80000300800 */
[----:B---3--:R-:W3:Y:S04]  /*13f580*/  LDL.LU.64 R4, [R1+0x1328] ;  /* 0x0013280001047983 */ /* 0x008ee80000300a00 */
[----:B------:R-:W4:Y:S04]  /*13f590*/  LDL.LU.64 R12, [R1+0x1310] ;  /* 0x00131000010c7983 */ /* 0x000f280000300a00 */
[----:B------:R-:W2:Y:S01]  /*13f5a0*/  LDL.LU.64 R20, [R1+0x1308] ;  /* 0x0013080001147983 */ /* 0x000ea20000300a00 */
[----:B------:R-:W-:-:S02]  /*13f5b0*/  ISETP.LT.AND P4, PT, R8, UR24, !P0 ;  /* 0x0000001808007c0c */ /* 0x000fc4000c781270 */
[----:B-1----:R-:W-:Y:S02]  /*13f5c0*/  ISETP.LT.AND P5, PT, R23, UR28, !P0 ;  /* 0x0000001c17007c0c */ /* 0x002fe4000c7a1270 */
[----:B------:R-:W-:Y:S01]  /*13f5d0*/  ISETP.LT.AND P6, PT, R22, UR30, !P0 ;  /* 0x0000001e16007c0c */ /* 0x000fe2000c7c1270 */
[----:B------:R-:W-:Y:S01]  /*13f5e0*/  VIADD R2, R14, 0x57 ;  /* 0x000000570e027836 */ /* 0x000fe20000000000 */
[----:B------:R-:W2:Y:S01]  /*13f5f0*/  LDL.LU R26, [R1+0x2dc] ;  /* 0x0002dc00011a7983 */ /* 0x000ea20000300800 */
[----:B------:R-:W1:Y:S01]  /*13f600*/  LDCU UR24, c[0x0][0x398] ;  /* 0x00007300ff1877ac */ /* 0x000e620008000800 */
[----:B------:R-:W0:Y:S01]  /*13f610*/  LDCU UR28, c[0x0][0x398] ;  /* 0x00007300ff1c77ac */ /* 0x000e220008000800 */
[----:B------:R-:W0:Y:S01]  /*13f620*/  LDCU UR30, c[0x0][0x398] ;  /* 0x00007300ff1e77ac */ /* 0x000e220008000800 */
[----:B---3--:R3:W-:Y:S04]  /*13f630*/  @P3 STG.E.U8 desc[UR38][R4.64], R7 ;  /* 0x0000000704003986 */ /* 0x0087e8000c101126 */
[----:B------:R0:W-:Y:S01]  /*13f640*/  @P4 STG.E.U8 desc[UR38][R28.64], R3 ;  /* 0x000000031c004986 */ /* 0x0001e2000c101126 */
[----:B------:R-:W-:-:S02]  /*13f650*/  ISETP.LT.AND P4, PT, R19, UR32, !P0 ;  /* 0x0000002013007c0c */ /* 0x000fc4000c781270 */
[----:B------:R-:W-:Y:S02]  /*13f660*/  ISETP.LT.AND P0, PT, R17, UR34, !P0 ;  /* 0x0000002211007c0c */ /* 0x000fe4000c701270 */
[----:B------:R-:W-:Y:S02]  /*13f670*/  ISETP.GE.AND P3, PT, R2, UR27, PT ;  /* 0x0000001b02007c0c */ /* 0x000fe4000bf66270 */
[C---:B------:R-:W-:Y:S01]  /*13f680*/  PRMT R2, R15.reuse, 0x7771, RZ ;  /* 0x000077710f027816 */ /* 0x040fe200000000ff */
[----:B------:R-:W1:Y:S01]  /*13f690*/  LDCU.64 UR26, c[0x0][0x398] ;  /* 0x00007300ff1a77ac */ /* 0x000e620008000a00 */
[----:B---3--:R-:W3:Y:S01]  /*13f6a0*/  LDL.LU.64 R6, [R1+0x12f0] ;  /* 0x0012f00001067983 */ /* 0x008ee20000300a00 */
[C---:B0-----:R-:W-:Y:S02]  /*13f6b0*/  PRMT R3, R15.reuse, 0x7770, RZ ;  /* 0x000077700f037816 */ /* 0x041fe400000000ff */
[----:B------:R-:W-:-:S03]  /*13f6c0*/  PRMT R4, R15, 0x7772, RZ ;  /* 0x000077720f047816 */ /* 0x000fc600000000ff */
[----:B------:R0:W-:Y:S04]  /*13f6d0*/  @P5 STG.E.U8 desc[UR38][R10.64], R3 ;  /* 0x000000030a005986 */ /* 0x0001e8000c101126 */
[----:B------:R1:W-:Y:S04]  /*13f6e0*/  @P6 STG.E.U8 desc[UR38][R24.64], R2 ;  /* 0x0000000218006986 */ /* 0x0003e8000c101126 */
[----:B----4-:R4:W-:Y:S01]  /*13f6f0*/  @P4 STG.E.U8 desc[UR38][R12.64], R4 ;  /* 0x000000040c004986 */ /* 0x0109e2000c101126 */
[----:B0-----:R-:W-:-:S03]  /*13f700*/  PRMT R3, R15, 0x7773, RZ ;  /* 0x000077730f037816 */ /* 0x001fc600000000ff */
[----:B------:R-:W3:Y:S04]  /*13f710*/  LDL.LU.64 R10, [R1+0x12f8] ;  /* 0x0012f800010a7983 */ /* 0x000ee80000300a00 */
[----:B------:R-:W3:Y:S04]  /*13f720*/  LDL.LU.64 R28, [R1+0x12e8] ;  /* 0x0012e800011c7983 */ /* 0x000ee80000300a00 */
[----:B-1----:R-:W3:Y:S04]  /*13f730*/  LDL.LU.64 R24, [R1+0x12d8] ;  /* 0x0012d80001187983 */ /* 0x002ee80000300a00 */
[----:B------:R-:W-:Y:S04]  /*13f740*/  STL [R1+0x5240], R14 ;  /* 0x0052400e01007387 */ /* 0x000fe80000100800 */
[----:B----4-:R-:W4:Y:S04]  /*13f750*/  LDL.LU R13, [R1+0x34c] ;  /* 0x00034c00010d7983 */ /* 0x010f280000300800 */
[----:B--2---:R0:W-:Y:S04]  /*13f760*/  @P0 STG.E.U8 desc[UR38][R20.64], R3 ;  /* 0x0000000314000986 */ /* 0x0041e8000c101126 */
[----:B0-----:R-:W2:Y:S01]  /*13f770*/  LDL.LU.64 R20, [R1+0x12d0] ;  /* 0x0012d00001147983 */ /* 0x001ea20000300a00 */
[----:B------:R-:W-:Y:S01]  /*13f780*/  VIADD R2, R14, 0x58 ;  /* 0x000000580e027836 */ /* 0x000fe20000000000 */
[----:B------:R-:W-:-:S04]  /*13f790*/  ISETP.LT.AND P6, PT, R18, UR36, !P3 ;  /* 0x0000002412007c0c */ /* 0x000fc8000dfc1270 */
[----:B------:R-:W-:Y:S01]  /*13f7a0*/  ISETP.GE.AND P5, PT, R2, UR23, PT ;  /* 0x0000001702007c0c */ /* 0x000fe2000bfa6270 */
[----:B------:R-:W0:Y:S01]  /*13f7b0*/  LDCU.64 UR22, c[0x0][0x398] ;  /* 0x00007300ff1677ac */ /* 0x000e220008000a00 */
[----:B------:R-:W-:Y:S02]  /*13f7c0*/  ISETP.LT.AND P4, PT, R27, UR26, !P3 ;  /* 0x0000001a1b007c0c */ /* 0x000fe4000df81270 */
[C---:B------:R-:W-:Y:S02]  /*13f7d0*/  PRMT R2, R26.reuse, 0x7770, RZ ;  /* 0x000077701a027816 */ /* 0x040fe400000000ff */
[C---:B------:R-:W-:Y:S02]  /*13f7e0*/  PRMT R4, R26.reuse, 0x7771, RZ ;  /* 0x000077711a047816 */ /* 0x040fe400000000ff */
[----:B------:R-:W-:Y:S02]  /*13f7f0*/  ISETP.LT.AND P0, PT, R9, UR40, !P3 ;  /* 0x0000002809007c0c */ /* 0x000fe4000df01270 */
[----:B------:R-:W-:Y:S01]  /*13f800*/  PRMT R3, R26, 0x7772, RZ ;  /* 0x000077721a037816 */ /* 0x000fe200000000ff */
[----:B------:R-:W1:Y:S01]  /*13f810*/  LDCU UR26, c[0x0][0x398] ;  /* 0x00007300ff1a77ac */ /* 0x000e620008000800 */
[----:B--2---:R2:W-:Y:S04]  /*13f820*/  STL.64 [R1+0x5248], R20 ;  /* 0x0052481401007387 */ /* 0x0045e80000100a00 */
[----:B--2---:R-:W2:Y:S04]  /*13f830*/  LDL.LU.64 R20, [R1+0x12e0] ;  /* 0x0012e00001147983 */ /* 0x004ea80000300a00 */
[----:B---3--:R3:W-:Y:S01]  /*13f840*/  @P6 STG.E.U8 desc[UR38][R6.64], R2 ;  /* 0x0000000206006986 */ /* 0x0087e2000c101126 */
[----:B------:R-:W-:-:S03]  /*13f850*/  ISETP.LT.AND P6, PT, R8, UR42, !P3 ;  /* 0x0000002a08007c0c */ /* 0x000fc6000dfc1270 */
[----:B------:R1:W-:Y:S01]  /*13f860*/  @P4 STG.E.U8 desc[UR38][R10.64], R4 ;  /* 0x000000040a004986 */ /* 0x0003e2000c101126 */
[----:B0-----:R-:W-:-:S03]  /*13f870*/  ISETP.LT.AND P4, PT, R23, UR22, !P3 ;  /* 0x0000001617007c0c */ /* 0x001fc6000df81270 */
[----:B------:R-:W2:Y:S04]  /*13f880*/  LDL.LU.64 R14, [R1+0x12c8] ;  /* 0x0012c800010e7983 */ /* 0x000ea80000300a00 */
[----:B------:R-:W2:Y:S01]  /*13f890*/  LDL.LU R12, [R1+0x3d0] ;  /* 0x0003d000010c7983 */ /* 0x000ea20000300800 */
[----:B----4-:R-:W-:-:S03]  /*13f8a0*/  PRMT R5, R13, 0x7770, RZ ;  /* 0x000077700d057816 */ /* 0x010fc600000000ff */
[----:B------:R-:W-:Y:S01]  /*13f8b0*/  @P0 STG.E.U8 desc[UR38][R28.64], R3 ;  /* 0x000000031c000986 */ /* 0x000fe2000c101126 */
[----:B------:R-:W0:Y:S01]  /*13f8c0*/  LDCU UR22, c[0x0][0x398] ;  /* 0x00007300ff1677ac */ /* 0x000e220008000800 */
[----:B---3--:R-:W-:Y:S02]  /*13f8d0*/  PRMT R2, R26, 0x7773, RZ ;  /* 0x000077731a027816 */ /* 0x008fe400000000ff */
[----:B------:R-:W3:Y:S04]  /*13f8e0*/  LDL.LU.64 R6, [R1+0x12b8] ;  /* 0x0012b80001067983 */ /* 0x000ee80000300a00 */
[----:B-1----:R-:W4:Y:S04]  /*13f8f0*/  LDL.LU.64 R10, [R1+0x12b0] ;  /* 0x0012b000010a7983 */ /* 0x002f280000300a00 */
[----:B------:R1:W-:Y:S04]  /*13f900*/  @P6 STG.E.U8 desc[UR38][R24.64], R2 ;  /* 0x0000000218006986 */ /* 0x0003e8000c101126 */
[----:B-1----:R-:W3:Y:S04]  /*13f910*/  LDL.LU.64 R24, [R1+0x12a8] ;  /* 0x0012a80001187983 */ /* 0x002ee80000300a00 */
[----:B------:R-:W3:Y:S04]  /*13f920*/  LDL.LU.64 R28, [R1+0x12a0] ;  /* 0x0012a000011c7983 */ /* 0x000ee80000300a00 */
[----:B------:R-:W3:Y:S04]  /*13f930*/  LDL.LU R26, [R1+0x2c0] ;  /* 0x0002c000011a7983 */ /* 0x000ee80000300800 */
[----:B--2---:R1:W-:Y:S04]  /*13f940*/  @P4 STG.E.U8 desc[UR38][R20.64], R5 ;  /* 0x0000000514004986 */ /* 0x0043e8000c101126 */
[----:B-1----:R-:W2:Y:S01]  /*13f950*/  LDL.LU.64 R20, [R1+0x5248] ;  /* 0x0052480001147983 */ /* 0x002ea20000300a00 */
[----:B------:R-:W-:-:S02]  /*13f960*/  ISETP.LT.AND P0, PT, R22, UR4, !P3 ;  /* 0x0000000416007c0c */ /* 0x000fc4000df01270 */
[----:B------:R-:W-:Y:S02]  /*13f970*/  PRMT R4, R13, 0x7771, RZ ;  /* 0x000077710d047816 */ /* 0x000fe400000000ff */
[----:B------:R-:W-:Y:S01]  /*13f980*/  ISETP.LT.AND P6, PT, R19, UR12, !P3 ;  /* 0x0000000c13007c0c */ /* 0x000fe2000dfc1270 */
[----:B------:R-:W1:Y:S01]  /*13f990*/  LDCU UR4, c[0x0][0x398] ;  /* 0x00007300ff0477ac */ /* 0x000e620008000800 */
[----:B------:R-:W-:Y:S02]  /*13f9a0*/  ISETP.LT.AND P3, PT, R17, UR24, !P3 ;  /* 0x0000001811007c0c */ /* 0x000fe4000df61270 */
[----:B------:R-:W-:Y:S02]  /*13f9b0*/  ISETP.LT.AND P4, PT, R18, UR26, !P5 ;  /* 0x0000001a12007c0c */ /* 0x000fe4000ef81270 */
[C---:B------:R-:W-:Y:S02]  /*13f9c0*/  PRMT R3, R13.reuse, 0x7772, RZ ;  /* 0x000077720d037816 */ /* 0x040fe400000000ff */
[----:B------:R-:W-:Y:S01]  /*13f9d0*/  PRMT R2, R13, 0x7773, RZ ;  /* 0x000077730d027816 */ /* 0x000fe200000000ff */
[----:B------:R-:W0:Y:S01]  /*13f9e0*/  LDCU UR12, c[0x0][0x398] ;  /* 0x00007300ff0c77ac */ /* 0x000e220008000800 */
[----:B------:R-:W0:Y:S01]  /*13f9f0*/  LDCU UR24, c[0x0][0x398] ;  /* 0x00007300ff1877ac */ /* 0x000e220008000800 */
[----:B------:R-:W0:Y:S01]  /*13fa00*/  LDCU UR26, c[0x0][0x398] ;  /* 0x00007300ff1a77ac */ /* 0x000e220008000800 */
[----:B--2---:R2:W-:Y:S04]  /*13fa10*/  @P0 STG.E.U8 desc[UR38][R20.64], R4 ;  /* 0x0000000414000986 */ /* 0x0045e8000c101126 */
[----:B--2---:R-:W2:Y:S04]  /*13fa20*/  LDL.LU.64 R4, [R1+0x12c0] ;  /* 0x0012c00001047983 */ /* 0x004ea80000300a00 */
[----:B------:R-:W3:Y:S01]  /*13fa30*/  LDL.LU.64 R20, [R1+0x1298] ;  /* 0x0012980001147983 */ /* 0x000ee20000300a00 */
[----:B------:R-:W-:-:S03]  /*13fa40*/  ISETP.LT.AND P0, PT, R27, UR28, !P5 ;  /* 0x0000001c1b007c0c */ /* 0x000fc6000ef01270 */
[----:B------:R0:W-:Y:S01]  /*13fa50*/  @P6 STG.E.U8 desc[UR38][R14.64], R3 ;  /* 0x000000030e006986 */ /* 0x0001e2000c101126 */
[----:B------:R-:W-:Y:S01]  /*13fa60*/  ISETP.LT.AND P6, PT, R9, UR30, !P5 ;  /* 0x0000001e09007c0c */ /* 0x000fe2000efc1270 */
[----:B------:R-:W1:Y:S01]  /*13fa70*/  LDCU UR28, c[0x0][0x398] ;  /* 0x00007300ff1c77ac */ /* 0x000e620008000800 */
[----:B------:R-:W1:Y:S01]  /*13fa80*/  LDCU UR30, c[0x0][0x398] ;  /* 0x00007300ff1e77ac */ /* 0x000e620008000800 */
[----:B0-----:R-:W-:Y:S01]  /*13fa90*/  PRMT R3, R12, 0x7770, RZ ;  /* 0x000077700c037816 */ /* 0x001fe200000000ff */
[----:B------:R-:W4:Y:S04]  /*13faa0*/  LDL.LU R14, [R1+0x5240] ;  /* 0x00524000010e7983 */ /* 0x000f280000300800 */
[----:B--2---:R0:W-:Y:S01]  /*13fab0*/  @P3 STG.E.U8 desc[UR38][R4.64], R2 ;  /* 0x0000000204003986 */ /* 0x0041e2000c101126 */
[----:B------:R-:W-:-:S03]  /*13fac0*/  ISETP.LT.AND P3, PT, R8, UR22, !P5 ;  /* 0x0000001608007c0c */ /* 0x000fc6000ef61270 */
[----:B---3--:R2:W-:Y:S01]  /*13fad0*/  @P4 STG.E.U8 desc[UR38][R6.64], R3 ;  /* 0x0000000306004986 */ /* 0x0085e2000c101126 */
[----:B-1----:R-:W-:Y:S01]  /*13fae0*/  ISETP.LT.AND P4, PT, R23, UR4, !P5 ;  /* 0x0000000417007c0c */ /* 0x002fe2000ef81270 */
[----:B------:R-:W1:Y:S01]  /*13faf0*/  LDCU UR22, c[0x0][0x398] ;  /* 0x00007300ff1677ac */ /* 0x000e620008000800 */
[----:B------:R-:W3:Y:S01]  /*13fb00*/  LDCU UR4, c[0x0][0x398] ;  /* 0x00007300ff0477ac */ /* 0x000ee20008000800 */
[C---:B0-----:R-:W-:Y:S01]  /*13fb10*/  PRMT R2, R12.reuse, 0x7771, RZ ;  /* 0x000077710c027816 */ /* 0x041fe200000000ff */
[----:B------:R-:W3:Y:S01]  /*13fb20*/  LDL.LU.64 R4, [R1+0x1280] ;  /* 0x0012800001047983 */ /* 0x000ee20000300a00 */
[----:B--2---:R-:W-:-:S03]  /*13fb30*/  PRMT R3, R12, 0x7772, RZ ;  /* 0x000077720c037816 */ /* 0x004fc600000000ff */
[----:B------:R-:W2:Y:S04]  /*13fb40*/  LDL.LU R13, [R1+0x320] ;  /* 0x00032000010d7983 */ /* 0x000ea80000300800 */
[----:B----4-:R0:W-:Y:S04]  /*13fb50*/  @P0 STG.E.U8 desc[UR38][R10.64], R2 ;  /* 0x000000020a000986 */ /* 0x0101e8000c101126 */
[----:B------:R4:W-:Y:S01]  /*13fb60*/  @P6 STG.E.U8 desc[UR38][R24.64], R3 ;  /* 0x0000000318006986 */ /* 0x0009e2000c101126 */
[----:B------:R-:W-:Y:S01]  /*13fb70*/  ISETP.LT.AND P6, PT, R19, UR24, !P5 ;  /* 0x0000001813007c0c */ /* 0x000fe2000efc1270 */
[----:B------:R-:W1:Y:S01]  /*13fb80*/  LDCU UR24, c[0x0][0x398] ;  /* 0x00007300ff1877ac */ /* 0x000e620008000800 */
[----:B0-----:R-:W-:-:S02]  /*13fb90*/  PRMT R2, R12, 0x7773, RZ ;  /* 0x000077730c027816 */ /* 0x001fc400000000ff */
[----:B----4-:R-:W-:Y:S01]  /*13fba0*/  PRMT R3, R26, 0x7770, RZ ;  /* 0x000077701a037816 */ /* 0x010fe200000000ff */
[----:B------:R-:W4:Y:S04]  /*13fbb0*/  LDL.LU.64 R10, [R1+0x1288] ;  /* 0x00128800010a7983 */ /* 0x000f280000300a00 */
[----:B------:R-:W2:Y:S04]  /*13fbc0*/  LDL.LU.64 R24, [R1+0x1278] ;  /* 0x0012780001187983 */ /* 0x000ea80000300a00 */
[----:B------:R0:W-:Y:S04]  /*13fbd0*/  @P3 STG.E.U8 desc[UR38][R28.64], R2 ;  /* 0x000000021c003986 */ /* 0x0001e8000c101126 */
[----:B------:R-:W2:Y:S04]  /*13fbe0*/  LDL.LU.64 R6, [R1+0x1270] ;  /* 0x0012700001067983 */ /* 0x000ea80000300a00 */
[----:B------:R1:W-:Y:S01]  /*13fbf0*/  @P4 STG.E.U8 desc[UR38][R20.64], R3 ;  /* 0x0000000314004986 */ /* 0x0003e2000c101126 */
[----:B------:R-:W-:-:S02]  /*13fc00*/  ISETP.LT.AND P3, PT, R22, UR12, !P5 ;  /* 0x0000000c16007c0c */ /* 0x000fc4000ef61270 */
[----:B------:R-:W-:Y:S01]  /*13fc10*/  ISETP.LT.AND P5, PT, R17, UR26, !P5 ;  /* 0x0000001a11007c0c */ /* 0x000fe2000efa1270 */
[----:B------:R-:W2:Y:S01]  /*13fc20*/  LDCU UR12, c[0x0][0x398] ;  /* 0x00007300ff0c77ac */ /* 0x000ea20008000800 */
[----:B------:R-:W2:Y:S01]  /*13fc30*/  LDCU UR26, c[0x0][0x398] ;  /* 0x00007300ff1a77ac */ /* 0x000ea20008000800 */
[----:B0-----:R-:W2:Y:S04]  /*13fc40*/  LDL.LU.64 R28, [R1+0x1260] ;  /* 0x00126000011c7983 */ /* 0x001ea80000300a00 */
[----:B-1----:R-:W2:Y:S04]  /*13fc50*/  LDL.LU.64 R20, [R1+0x1268] ;  /* 0x0012680001147983 */ /* 0x002ea80000300a00 */
[----:B------:R-:W2:Y:S04]  /*13fc60*/  LDL.LU R12, [R1+0x3c0] ;  /* 0x0003c000010c7983 */ /* 0x000ea80000300800 */
[----:B------:R0:W-:Y:S04]  /*13fc70*/  STL [R1+0x523c], R17 ;  /* 0x00523c1101007387 */ /* 0x0001e80000100800 */
[----:B0-----:R-:W2:Y:S01]  /*13fc80*/  LDL.LU.64 R16, [R1+0x1290] ;  /* 0x0012900001107983 */ /* 0x001ea20000300a00 */
[----:B------:R-:W-:Y:S01]  /*13fc90*/  PRMT R3, R26, 0x7771, RZ ;  /* 0x000077711a037816 */ /* 0x000fe200000000ff */
[----:B------:R-:W-:-:S05]  /*13fca0*/  VIADD R2, R14, 0x59 ;  /* 0x000000590e027836 */ /* 0x000fca0000000000 */
[----:B------:R-:W-:Y:S02]  /*13fcb0*/  ISETP.GE.AND P0, PT, R2, UR21, PT ;  /* 0x0000001502007c0c */ /* 0x000fe4000bf06270 */
[----:B------:R-:W-:Y:S01]  /*13fcc0*/  PRMT R2, R26, 0x7772, RZ ;  /* 0x000077721a027816 */ /* 0x000fe200000000ff */
[----:B------:R-:W0:Y:S01]  /*13fcd0*/  LDCU UR21, c[0x0][0x398] ;  /* 0x00007300ff1577ac */ /* 0x000e220008000800 */
[----:B------:R-:W-:Y:S01]  /*13fce0*/  ISETP.LT.AND P4, PT, R18, UR22, !P0 ;  /* 0x0000001612007c0c */ /* 0x000fe2000c781270 */
[----:B------:R-:W1:Y:S01]  /*13fcf0*/  LDCU UR22, c[0x0][0x398] ;  /* 0x00007300ff1677ac */ /* 0x000e620008000800 */
[----:B--2---:R2:W-:Y:S04]  /*13fd00*/  @P3 STG.E.U8 desc[UR38][R16.64], R3 ;  /* 0x0000000310003986 */ /* 0x0045e8000c101126 */
[----:B--2---:R-:W2:Y:S04]  /*13fd10*/  LDL.LU.64 R16, [R1+0x1258] ;  /* 0x0012580001107983 */ /* 0x004ea80000300a00 */
[----:B---3--:R3:W-:Y:S01]  /*13fd20*/  @P6 STG.E.U8 desc[UR38][R4.64], R2 ;  /* 0x0000000204006986 */ /* 0x0087e2000c101126 */
[----:B------:R-:W-:-:S02]  /*13fd30*/  PRMT R3, R26, 0x7773, RZ ;  /* 0x000077731a037816 */ /* 0x000fc400000000ff */
[----:B------:R-:W-:Y:S02]  /*13fd40*/  ISETP.LT.AND P6, PT, R27, UR28, !P0 ;  /* 0x0000001c1b007c0c */ /* 0x000fe4000c7c1270 */
[----:B------:R-:W-:Y:S01]  /*13fd50*/  ISETP.LT.AND P3, PT, R9, UR4, !P0 ;  /* 0x0000000409007c0c */ /* 0x000fe2000c761270 */
[----:B------:R-:W0:Y:S01]  /*13fd60*/  LDCU UR4, c[0x0][0x398] ;  /* 0x00007300ff0477ac */ /* 0x000e220008000800 */
[----:B------:R-:W0:Y:S01]  /*13fd70*/  LDCU UR28, c[0x0][0x398] ;  /* 0x00007300ff1c77ac */ /* 0x000e220008000800 */
[----:B----4-:R4:W-:Y:S01]  /*13fd80*/  @P5 STG.E.U8 desc[UR38][R10.64], R3 ;  /* 0x000000030a005986 */ /* 0x0109e2000c101126 */
[----:B---3--:R-:W-:Y:S02]  /*13fd90*/  PRMT R2, R13, 0x7770, RZ ;  /* 0x000077700d027816 */ /* 0x008fe400000000ff */
[----:B------:R-:W-:Y:S01]  /*13fda0*/  ISETP.LT.AND P5, PT, R23, UR12, !P0 ;  /* 0x0000000c17007c0c */ /* 0x000fe2000c7a1270 */
[----:B------:R-:W-:Y:S01]  /*13fdb0*/  VIADD R4, R14, 0x5a ;  /* 0x0000005a0e047836 */ /* 0x000fe20000000000 */
[----:B------:R-:W3:Y:S01]  /*13fdc0*/  LDCU UR12, c[0x0][0x398] ;  /* 0x00007300ff0c77ac */ /* 0x000ee20008000800 */
[----:B------:R0:W-:Y:S01]  /*13fdd0*/  @P4 STG.E.U8 desc[UR38][R24.64], R2 ;  /* 0x0000000218004986 */ /* 0x0001e2000c101126 */
[----:B------:R-:W-:-:S02]  /*13fde0*/  ISETP.LT.AND P4, PT, R8, UR30, !P0 ;  /* 0x0000001e08007c0c */ /* 0x000fc4000c781270 */
[----:B----4-:R-:W-:-:S05]  /*13fdf0*/  PRMT R3, R13, 0x7771, RZ ;  /* 0x000077710d037816 */ /* 0x010fca00000000ff */
[----:B------:R4:W-:Y:S01]  /*13fe00*/  @P6 STG.E.U8 desc[UR38][R6.64], R3 ;  /* 0x0000000306006986 */ /* 0x0009e2000c101126 */
[----:B0-----:R-:W-:-:S03]  /*13fe10*/  PRMT R2, R13, 0x7772, RZ ;  /* 0x000077720d027816 */ /* 0x001fc600000000ff */
[----:B------:R-:W3:Y:S04]  /*13fe20*/  LDL.LU.64 R24, [R1+0x1250] ;  /* 0x0012500001187983 */ /* 0x000ee80000300a00 */
[----:B------:R-:W3:Y:S04]  /*13fe30*/  LDL.LU.64 R10, [R1+0x1240] ;  /* 0x00124000010a7983 */ /* 0x000ee80000300a00 */
[----:B------:R-:W3:Y:S04]  /*13fe40*/  LDL.LU R26, [R1+0x3d4] ;  /* 0x0003d400011a7983 */ /* 0x000ee80000300800 */
[----:B------:R0:W-:Y:S04]  /*13fe50*/  @P3 STG.E.U8 desc[UR38][R28.64], R2 ;  /* 0x000000021c003986 */ /* 0x0001e8000c101126 */
[----:B----4-:R-:W4:Y:S01]  /*13fe60*/  LDL.LU.64 R6, [R1+0x1238] ;  /* 0x0012380001067983 */ /* 0x010f220000300a00 */
[----:B------:R-:W-:-:S05]  /*13fe70*/  PRMT R3, R13, 0x7773, RZ ;  /* 0x000077730d037816 */ /* 0x000fca00000000ff */
[----:B------:R1:W-:Y:S01]  /*13fe80*/  @P4 STG.E.U8 desc[UR38][R20.64], R3 ;  /* 0x0000000314004986 */ /* 0x0003e2000c101126 */
[----:B------:R-:W-:Y:S02]  /*13fe90*/  ISETP.GE.AND P4, PT, R4, UR19, PT ;  /* 0x0000001304007c0c */ /* 0x000fe4000bf86270 */
[----:B0-----:R-:W-:Y:S02]  /*13fea0*/  PRMT R2, R12, 0x7770, RZ ;  /* 0x000077700c027816 */ /* 0x001fe400000000ff */
[----:B------:R-:W-:Y:S02]  /*13feb0*/  ISETP.LT.AND P3, PT, R22, UR21, !P0 ;  /* 0x0000001516007c0c */ /* 0x000fe4000c761270 */
[----:B-1----:R-:W-:Y:S01]  /*13fec0*/  ISETP.LT.AND P6, PT, R19, UR22, !P0 ;  /* 0x0000001613007c0c */ /* 0x002fe2000c7c1270 */
[----:B------:R-:W0:Y:S01]  /*13fed0*/  LDCU UR21, c[0x0][0x398] ;  /* 0x00007300ff1577ac */ /* 0x000e220008000800 */
[----:B------:R-:W1:Y:S01]  /*13fee0*/  LDCU UR19, c[0x0][0x398] ;  /* 0x00007300ff1377ac */ /* 0x000e620008000800 */
[----:B------:R-:W0:Y:S01]  /*13fef0*/  LDCU UR22, c[0x0][0x398] ;  /* 0x00007300ff1677ac */ /* 0x000e220008000800 */
[----:B------:R-:W4:Y:S04]  /*13ff00*/  LDL.LU.64 R20, [R1+0x1230] ;  /* 0x0012300001147983 */ /* 0x000f280000300a00 */
[----:B------:R-:W4:Y:S04]  /*13ff10*/  LDL.LU.64 R28, [R1+0x1228] ;  /* 0x00122800011c7983 */ /* 0x000f280000300a00 */
[----:B------:R-:W4:Y:S04]  /*13ff20*/  LDL.LU.64 R4, [R1+0x1248] ;  /* 0x0012480001047983 */ /* 0x000f280000300a00 */
[----:B--2---:R2:W-:Y:S04]  /*13ff30*/  @P5 STG.E.U8 desc[UR38][R16.64], R2 ;  /* 0x0000000210005986 */ /* 0x0045e8000c101126 */
[----:B--2---:R-:W2:Y:S01]  /*13ff40*/  LDL.LU R17, [R1+0x523c] ;  /* 0x00523c0001117983 */ /* 0x004ea20000300800 */
[----:B------:R-:W-:-:S02]  /*13ff50*/  PRMT R3, R12, 0x7771, RZ ;  /* 0x000077710c037816 */ /* 0x000fc400000000ff */
[----:B------:R-:W-:Y:S02]  /*13ff60*/  ISETP.LT.AND P5, PT, R18, UR4, !P4 ;  /* 0x0000000412007c0c */ /* 0x000fe4000e7a1270 */
[----:B------:R-:W-:Y:S01]  /*13ff70*/  PRMT R2, R12, 0x7772, RZ ;  /* 0x000077720c027816 */ /* 0x000fe200000000ff */
[----:B------:R-:W0:Y:S01]  /*13ff80*/  LDCU UR4, c[0x0][0x398] ;  /* 0x00007300ff0477ac */ /* 0x000e220008000800 */
[----:B---3--:R3:W-:Y:S04]  /*13ff90*/  @P3 STG.E.U8 desc[UR38][R24.64], R3 ;  /* 0x0000000318003986 */ /* 0x0087e8000c101126 */
[----:B------:R0:W-:Y:S01]  /*13ffa0*/  @P6 STG.E.U8 desc[UR38][R10.64], R2 ;  /* 0x000000020a006986 */ /* 0x0001e2000c101126 */
[----:B--2---:R-:W-:-:S03]  /*13ffb0*/  ISETP.LT.AND P0, PT, R17, UR24, !P0 ;  /* 0x0000001811007c0c */ /* 0x004fc6000c701270 */
[----:B------:R2:W-:Y:S01]  /*13ffc0*/  STL [R1+0x5238], R17 ;  /* 0x0052381101007387 */ /* 0x0005e20000100800 */
[----:B------:R-:W-:Y:S02]  /*13ffd0*/  ISETP.LT.AND P6, PT, R27, UR26, !P4 ;  /* 0x0000001a1b007c0c */ /* 0x000fe4000e7c1270 */
[----:B---3--:R-:W-:Y:S02]  /*13ffe0*/  PRMT R3, R12, 0x7773, RZ ;  /* 0x000077730c037816 */ /* 0x008fe400000000ff */
[----:B------:R-:W-:Y:S02]  /*13fff0*/  ISETP.LT.AND P3, PT, R9, UR28, !P4 ;  /* 0x0000001c09007c0c */ /* 0x000fe4000e761270 */
[----:B0-----:R-:W-:Y:S01]  /*140000*/  PRMT R2, R26, 0x7770, RZ ;  /* 0x000077701a027816 */ /* 0x001fe200000000ff */
[----:B------:R-:W0:Y:S01]  /*140010*/  LDCU UR24, c[0x0][0x398] ;  /* 0x00007300ff1877ac */ /* 0x000e220008000800 */
[----:B------:R-:W3:Y:S01]  /*140020*/  LDCU UR26, c[0x0][0x398] ;  /* 0x00007300ff1a77ac */ /* 0x000ee20008000800 */
[----:B--2---:R-:W2:Y:S04]  /*140030*/  LDL.LU.64 R16, [R1+0x1220] ;  /* 0x0012200001107983 */ /* 0x004ea80000300a00 */
[----:B----4-:R4:W-:Y:S04]  /*140040*/  @P0 STG.E.U8 desc[UR38][R4.64], R3 ;  /* 0x0000000304000986 */ /* 0x0109e8000c101126 */
[----:B------:R0:W-:Y:S01]  /*140050*/  @P5 STG.E.U8 desc[UR38][R6.64], R2 ;  /* 0x0000000206005986 */ /* 0x0001e2000c101126 */
[----:B------:R-:W-:-:S03]  /*140060*/  ISETP.LT.AND P5, PT, R8, UR12, !P4 ;  /* 0x0000000c08007c0c */ /* 0x000fc6000e7a1270 */
[----:B------:R-:W3:Y:S04]  /*140070*/  LDL.LU R25, [R1+0x2c4] ;  /* 0x0002c40001197983 */ /* 0x000ee80000300800 */
[----:B------:R-:W3:Y:S04]  /*140080*/  LDL.LU.64 R10, [R1+0x1218] ;  /* 0x00121800010a7983 */ /* 0x000ee80000300a00 */
[----:B------:R-:W3:Y:S01]  /*140090*/  LDL.LU.64 R12, [R1+0x1210] ;  /* 0x00121000010c7983 */ /* 0x000ee20000300a00 */
[----:B------:R-:W1:Y:S01]  /*1400a0*/  LDCU UR12, c[0x0][0x398] ;  /* 0x00007300ff0c77ac */ /* 0x000e620008000800 */
[----:B----4-:R-:W-:-:S02]  /*1400b0*/  PRMT R3, R26, 0x7771, RZ ;  /* 0x000077711a037816 */ /* 0x010fc400000000ff */
[C---:B0-----:R-:W-:Y:S01]  /*1400c0*/  PRMT R2, R26.reuse, 0x7772, RZ ;  /* 0x000077721a027816 */ /* 0x041fe200000000ff */
[----:B------:R-:W4:Y:S04]  /*1400d0*/  LDL.LU.64 R4, [R1+0x1208] ;  /* 0x0012080001047983 */ /* 0x000f280000300a00 */
[----:B------:R0:W-:Y:S04]  /*1400e0*/  @P6 STG.E.U8 desc[UR38][R20.64], R3 ;  /* 0x0000000314006986 */ /* 0x0001e8000c101126 */
[----:B------:R1:W-:Y:S04]  /*1400f0*/  @P3 STG.E.U8 desc[UR38][R28.64], R2 ;  /* 0x000000021c003986 */ /* 0x0003e8000c101126 */
[----:B0-----:R-:W4:Y:S01]  /*140100*/  LDL.LU.64 R20, [R1+0x1200] ;  /* 0x0012000001147983 */ /* 0x001f220000300a00 */
[----:B-1----:R-:W-:-:S03]  /*140110*/  PRMT R2, R26, 0x7773, RZ ;  /* 0x000077731a027816 */ /* 0x002fc600000000ff */
[----:B------:R-:W4:Y:S04]  /*140120*/  LDL.LU R24, [R1+0x324] ;  /* 0x0003240001187983 */ /* 0x000f280000300800 */
[----:B------:R-:W4:Y:S04]  /*140130*/  LDL.LU.64 R6, [R1+0x11f8] ;  /* 0x0011f80001067983 */ /* 0x000f280000300a00 */
[----:B------:R-:W4:Y:S04]  /*140140*/  LDL.LU.64 R28, [R1+0x11e8] ;  /* 0x0011e800011c7983 */ /* 0x000f280000300a00 */
[----:B--2---:R0:W-:Y:S04]  /*140150*/  @P5 STG.E.U8 desc[UR38][R16.64], R2 ;  /* 0x0000000210005986 */ /* 0x0041e8000c101126 */
[----:B0-----:R-:W2:Y:S01]  /*140160*/  LDL.LU R17, [R1+0x5238] ;  /* 0x0052380001117983 */ /* 0x001ea20000300800 */
[----:B------:R-:W-:-:S02]  /*140170*/  ISETP.LT.AND P3, PT, R23, UR21, !P4 ;  /* 0x0000001517007c0c */ /* 0x000fc4000e761270 */
[----:B------:R-:W-:Y:S01]  /*140180*/  ISETP.LT.AND P6, PT, R22, UR19, !P4 ;  /* 0x0000001316007c0c */ /* 0x000fe2000e7c1270 */
[----:B------:R-:W-:Y:S01]  /*140190*/  VIADD R3, R14, 0x5b ;  /* 0x0000005b0e037836 */ /* 0x000fe20000000000 */
[----:B------:R-:W-:Y:S02]  /*1401a0*/  ISETP.LT.AND P5, PT, R19, UR4, !P4 ;  /* 0x0000000413007c0c */ /* 0x000fe4000e7a1270 */
[----:B---3--:R-:W-:Y:S01]  /*1401b0*/  PRMT R2, R25, 0x7771, RZ ;  /* 0x0000777119027816 */ /* 0x008fe200000000ff */
[----:B------:R-:W0:Y:S01]  /*1401c0*/  LDCU UR19, c[0x0][0x398] ;  /* 0x00007300ff1377ac */ /* 0x000e220008000800 */
[----:B------:R-:W1:Y:S01]  /*1401d0*/  LDCU UR4, c[0x0][0x398] ;  /* 0x00007300ff0477ac */ /* 0x000e620008000800 */
[----:B------:R-:W-:Y:S02]  /*1401e0*/  ISETP.GE.AND P0, PT, R3, UR15, PT ;  /* 0x0000000f03007c0c */ /* 0x000fe4000bf06270 */
[C---:B------:R-:W-:Y:S01]  /*1401f0*/  PRMT R3, R25.reuse, 0x7770, RZ ;  /* 0x0000777019037816 */ /* 0x040fe200000000ff */
[----:B------:R-:W3:Y:S01]  /*140200*/  LDCU UR15, c[0x0][0x398] ;  /* 0x00007300ff0f77ac */ /* 0x000ee20008000800 */
[----:B------:R-:W0:Y:S03]  /*140210*/  LDCU UR21, c[0x0][0x398] ;  /* 0x00007300ff1577ac */ /* 0x000e260008000800 */
[----:B------:R1:W-:Y:S04]  /*140220*/  @P3 STG.E.U8 desc[UR38][R10.64], R3 ;  /* 0x000000030a003986 */ /* 0x0003e8000c101126 */
[----:B------:R0:W-:Y:S01]  /*140230*/  @P6 STG.E.U8 desc[UR38][R12.64], R2 ;  /* 0x000000020c006986 */ /* 0x0001e2000c101126 */
[----:B-1----:R-:W-:-:S02]  /*140240*/  PRMT R3, R25, 0x7772, RZ ;  /* 0x0000777219037816 */ /* 0x002fc400000000ff */
[----:B0-----:R-:W-:Y:S01]  /*140250*/  PRMT R2, R25, 0x7773, RZ ;  /* 0x0000777319027816 */ /* 0x001fe200000000ff */
[----:B------:R-:W3:Y:S04]  /*140260*/  LDL.LU.64 R10, [R1+0x11f0] ;  /* 0x0011f000010a7983 */ /* 0x000ee80000300a00 */
[----:B------:R-:W3:Y:S04]  /*140270*/  LDL.LU.64 R12, [R1+0x11e0] ;  /* 0x0011e000010c7983 */ /* 0x000ee80000300a00 */
[----:B----4-:R0:W-:Y:S04]  /*140280*/  @P5 STG.E.U8 desc[UR38][R4.64], R3 ;  /* 0x0000000304005986 */ /* 0x0101e8000c101126 */
[----:B------:R-:W4:Y:S01]  /*140290*/  LDL.LU R26, [R1+0x3c4] ;  /* 0x0003c400011a7983 */ /* 0x000f220000300800 */
[----:B--2---:R-:W-:-:S02]  /*1402a0*/  ISETP.LT.AND P4, PT, R17, UR22, !P4 ;  /* 0x0000001611007c0c */ /* 0x004fc4000e781270 */
[----:B------:R-:W-:Y:S02]  /*1402b0*/  ISETP.LT.AND P6, PT, R18, UR24, !P0 ;  /* 0x0000001812007c0c */ /* 0x000fe4000c7c1270 */
[----:B------:R-:W-:Y:S02]  /*1402c0*/  ISETP.LT.AND P3, PT, R27, UR12, !P0 ;  /* 0x0000000c1b007c0c */ /* 0x000fe4000c761270 */
[----:B0-----:R-:W-:Y:S02]  /*1402d0*/  PRMT R3, R24, 0x7770, RZ ;  /* 0x0000777018037816 */ /* 0x001fe400000000ff */
[----:B------:R-:W-:Y:S02]  /*1402e0*/  ISETP.LT.AND P5, PT, R8, UR19, !P0 ;  /* 0x0000001308007c0c */ /* 0x000fe4000c7a1270 */
[----:B------:R-:W-:Y:S01]  /*1402f0*/  PRMT R4, R24, 0x7772, RZ ;  /* 0x0000777218047816 */ /* 0x000fe200000000ff */
[----:B------:R-:W0:Y:S01]  /*140300*/  LDCU UR24, c[0x0][0x398] ;  /* 0x00007300ff1877ac */ /* 0x000e220008000800 */
[----:B------:R-:W1:Y:S01]  /*140310*/  LDCU UR12, c[0x0][0x398] ;  /* 0x00007300ff0c77ac */ /* 0x000e620008000800 */
[----:B------:R-:W2:Y:S01]  /*140320*/  LDCU UR22, c[0x0][0x398] ;  /* 0x00007300ff1677ac */ /* 0x000ea20008000800 */
[----:B------:R-:W0:Y:S01]  /*140330*/  LDCU UR19, c[0x0][0x398] ;  /* 0x00007300ff1377ac */ /* 0x000e220008000800 */
[----:B------:R1:W-:Y:S04]  /*140340*/  @P4 STG.E.U8 desc[UR38][R20.64], R2 ;  /* 0x0000000214004986 */ /* 0x0003e8000c101126 */
[----:B-1----:R-:W2:Y:S01]  /*140350*/  LDL.LU.64 R20, [R1+0x11d0] ;  /* 0x0011d00001147983 */ /* 0x002ea20000300a00 */
[----:B------:R-:W-:-:S02]  /*140360*/  ISETP.LT.AND P4, PT, R9, UR26, !P0 ;  /* 0x0000001a09007c0c */ /* 0x000fc4000c781270 */
[----:B------:R-:W-:Y:S01]  /*140370*/  PRMT R2, R24, 0x7771, RZ ;  /* 0x0000777118027816 */ /* 0x000fe200000000ff */
[----:B------:R1:W-:Y:S04]  /*140380*/  @P6 STG.E.U8 desc[UR38][R6.64], R3 ;  /* 0x0000000306006986 */ /* 0x0003e8000c101126 */
[----:B------:R0:W-:Y:S01]  /*140390*/  @P3 STG.E.U8 desc[UR38][R28.64], R2 ;  /* 0x000000021c003986 */ /* 0x0001e2000c101126 */
[----:B---3--:R-:W-:-:S03]  /*1403a0*/  ISETP.LT.AND P3, PT, R23, UR15, !P0 ;  /* 0x0000000f17007c0c */ /* 0x008fc6000c761270 */
[----:B--2---:R2:W-:Y:S01]  /*1403b0*/  STL.64 [R1+0x5230], R20 ;  /* 0x0052301401007387 */ /* 0x0045e20000100a00 */
[----:B-1----:R-:W-:-:S03]  /*1403c0*/  VIADD R3, R14, 0x5e ;  /* 0x0000005e0e037836 */ /* 0x002fc60000000000 */
[----:B------:R1:W-:Y:S01]  /*1403d0*/  @P4 STG.E.U8 desc[UR38][R10.64], R4 ;  /* 0x000000040a004986 */ /* 0x0003e2000c101126 */
[----:B0-----:R-:W-:Y:S02]  /*1403e0*/  PRMT R2, R24, 0x7773, RZ ;  /* 0x0000777318027816 */ /* 0x001fe400000000ff */
[----:B------:R-:W-:Y:S01]  /*1403f0*/  ISETP.LT.AND P6, PT, R22, UR4, !P0 ;  /* 0x0000000416007c0c */ /* 0x000fe2000c7c1270 */
[----:B------:R-:W0:Y:S01]  /*140400*/  LDCU UR4, c[0x0][0x398] ;  /* 0x00007300ff0477ac */ /* 0x000e220008000800 */
[----:B------:R-:W3:Y:S01]  /*140410*/  LDCU UR15, c[0x0][0x398] ;  /* 0x00007300ff0f77ac */ /* 0x000ee20008000800 */
[----:B--2---:R-:W2:Y:S01]  /*140420*/  LDL.LU.64 R20, [R1+0x11d8] ;  /* 0x0011d80001147983 */ /* 0x004ea20000300a00 */
[----:B------:R-:W-:-:S03]  /*140430*/  ISETP.GE.AND P4, PT, R3, UR11, PT ;  /* 0x0000000b03007c0c */ /* 0x000fc6000bf86270 */
[----:B------:R-:W3:Y:S01]  /*140440*/  LDL.LU.64 R6, [R1+0x11c0] ;  /* 0x0011c00001067983 */ /* 0x000ee20000300a00 */
[----:B----4-:R-:W-:-:S03]  /*140450*/  PRMT R3, R26, 0x7770, RZ ;  /* 0x000077701a037816 */ /* 0x010fc600000000ff */
[----:B------:R-:W4:Y:S04]  /*140460*/  LDL.LU R25, [R1+0x3d8] ;  /* 0x0003d80001197983 */ /* 0x000f280000300800 */
[----:B-1----:R-:W3:Y:S04]  /*140470*/  LDL.LU.64 R4, [R1+0x11c8] ;  /* 0x0011c80001047983 */ /* 0x002ee80000300a00 */
[----:B------:R-:W3:Y:S04]  /*140480*/  LDL.LU.64 R28, [R1+0x11b8] ;  /* 0x0011b800011c7983 */ /* 0x000ee80000300a00 */
[----:B------:R-:W3:Y:S04]  /*140490*/  LDL.LU.64 R10, [R1+0x11b0] ;  /* 0x0011b000010a7983 */ /* 0x000ee80000300a00 */
[----:B------:R1:W-:Y:S01]  /*1404a0*/  @P5 STG.E.U8 desc[UR38][R12.64], R2 ;  /* 0x000000020c005986 */ /* 0x0003e2000c101126 */
[----:B------:R-:W0:Y:S03]  /*1404b0*/  LDCU UR11, c[0x0][0x398] ;  /* 0x00007300ff0b77ac */ /* 0x000e260008000800 */
[----:B-1----:R-:W3:Y:S04]  /*1404c0*/  LDL.LU.64 R12, [R1+0x11a8] ;  /* 0x0011a800010c7983 */ /* 0x002ee80000300a00 */
[----:B--2---:R1:W-:Y:S04]  /*1404d0*/  @P3 STG.E.U8 desc[UR38][R20.64], R3 ;  /* 0x0000000314003986 */ /* 0x0043e8000c101126 */
[----:B-1----:R-:W2:Y:S01]  /*1404e0*/  LDL.LU.64 R20, [R1+0x5230] ;  /* 0x0052300001147983 */ /* 0x002ea20000300a00 */
[----:B------:R-:W-:-:S02]  /*1404f0*/  PRMT R2, R26, 0x7771, RZ ;  /* 0x000077711a027816 */ /* 0x000fc400000000ff */
[C---:B------:R-:W-:Y:S02]  /*140500*/  PRMT R3, R26.reuse, 0x7772, RZ ;  /* 0x000077721a037816 */ /* 0x040fe400000000ff */
[----:B------:R-:W-:Y:S02]  /*140510*/  ISETP.LT.AND P3, PT, R27, UR24, !P1 ;  /* 0x000000181b007c0c */ /* 0x000fe4000cf61270 */
[----:B------:R-:W-:Y:S02]  /*140520*/  ISETP.LT.AND P5, PT, R19, UR21, !P0 ;  /* 0x0000001513007c0c */ /* 0x000fe4000c7a1270 */
[----:B------:R-:W-:Y:S01]  /*140530*/  ISETP.LT.AND P0, PT, R17, UR12, !P0 ;  /* 0x0000000c11007c0c */ /* 0x000fe2000c701270 */
[----:B------:R-:W1:Y:S01]  /*140540*/  LDCU UR12, c[0x0][0x398] ;  /* 0x00007300ff0c77ac */ /* 0x000e620008000800 */
[----:B------:R-:W0:Y:S01]  /*140550*/  LDCU UR21, c[0x0][0x398] ;  /* 0x00007300ff1577ac */ /* 0x000e220008000800 */
[----:B--2---:R2:W-:Y:S04]  /*140560*/  @P6 STG.E.U8 desc[UR38][R20.64], R2 ;  /* 0x0000000214006986 */ /* 0x0045e8000c101126 */
[----:B--2---:R-:W2:Y:S04]  /*140570*/  LDL.LU.64 R20, [R1+0x11a0] ;  /* 0x0011a00001147983 */ /* 0x004ea80000300a00 */
[----:B------:R-:W2:Y:S04]  /*140580*/  LDL.LU R24, [R1+0x2c8] ;  /* 0x0002c80001187983 */ /* 0x000ea80000300800 */
[----:B------:R0:W-:Y:S01]  /*140590*/  STL [R1+0x5228], R27 ;  /* 0x0052281b01007387 */ /* 0x0001e20000100800 */
[----:B------:R-:W-:-:S03]  /*1405a0*/  PRMT R2, R26, 0x7773, RZ ;  /* 0x000077731a027816 */ /* 0x000fc600000000ff */
[----:B0-----:R-:W2:Y:S01]  /*1405b0*/  LDL.LU.64 R26, [R1+0x1198] ;  /* 0x00119800011a7983 */ /* 0x001ea20000300a00 */
[----:B------:R-:W-:-:S03]  /*1405c0*/  ISETP.LT.AND P6, PT, R18, UR22, !P1 ;  /* 0x0000001612007c0c */ /* 0x000fc6000cfc1270 */
[----:B---3--:R4:W-:Y:S04]  /*1405d0*/  @P5 STG.E.U8 desc[UR38][R4.64], R3 ;  /* 0x0000000304005986 */ /* 0x0089e8000c101126 */
[----:B------:R0:W-:Y:S01]  /*1405e0*/  @P0 STG.E.U8 desc[UR38][R6.64], R2 ;  /* 0x0000000206000986 */ /* 0x0001e2000c101126 */
[----:B------:R-:W-:Y:S02]  /*1405f0*/  ISETP.LT.AND P5, PT, R9, UR19, !P1 ;  /* 0x0000001309007c0c */ /* 0x000fe4000cfa1270 */
[----:B------:R-:W-:Y:S01]  /*140600*/  ISETP.LT.AND P0, PT, R8, UR4, !P1 ;  /* 0x0000000408007c0c */ /* 0x000fe2000cf01270 */
[----:B------:R-:W3:Y:S01]  /*140610*/  LDCU UR19, c[0x0][0x398] ;  /* 0x00007300ff1377ac */ /* 0x000ee20008000800 */
[----:B------:R-:W1:Y:S01]  /*140620*/  LDCU UR4, c[0x0][0x398] ;  /* 0x00007300ff0477ac */ /* 0x000e620008000800 */
[----:B----4-:R-:W-:-:S02]  /*140630*/  PRMT R3, R25, 0x7770, RZ ;  /* 0x0000777019037816 */ /* 0x010fc400000000ff */
[----:B0-----:R-:W-:Y:S01]  /*140640*/  PRMT R2, R25, 0x7771, RZ ;  /* 0x0000777119027816 */ /* 0x001fe200000000ff */
[----:B------:R-:W4:Y:S04]  /*140650*/  LDL.LU.64 R4, [R1+0x1190] ;  /* 0x0011900001047983 */ /* 0x000f280000300a00 */
[----:B------:R0:W-:Y:S04]  /*140660*/  @P6 STG.E.U8 desc[UR38][R28.64], R3 ;  /* 0x000000031c006986 */ /* 0x0001e8000c101126 */
[----:B------:R1:W-:Y:S01]  /*140670*/  @P3 STG.E.U8 desc[UR38][R10.64], R2 ;  /* 0x000000020a003986 */ /* 0x0003e2000c101126 */
[----:B------:R-:W-:-:S03]  /*140680*/  ISETP.LT.AND P3, PT, R23, UR11, !P1 ;  /* 0x0000000b17007c0c */ /* 0x000fc6000cf61270 */
[----:B------:R-:W4:Y:S04]  /*140690*/  LDL.LU.64 R6, [R1+0x1180] ;  /* 0x0011800001067983 */ /* 0x000f280000300a00 */
[----:B------:R-:W4:Y:S01]  /*1406a0*/  LDL.LU R16, [R1+0x328] ;  /* 0x0003280001107983 */ /* 0x000f220000300800 */
[C---:B0-----:R-:W-:Y:S02]  /*1406b0*/  PRMT R3, R25.reuse, 0x7772, RZ ;  /* 0x0000777219037816 */ /* 0x041fe400000000ff */
[----:B-1----:R-:W-:Y:S01]  /*1406c0*/  PRMT R2, R25, 0x7773, RZ ;  /* 0x0000777319027816 */ /* 0x002fe200000000ff */
[----:B------:R-:W4:Y:S04]  /*1406d0*/  LDL.LU.64 R10, [R1+0x1188] ;  /* 0x00118800010a7983 */ /* 0x000f280000300a00 */
[----:B------:R0:W-:Y:S01]  /*1406e0*/  @P5 STG.E.U8 desc[UR38][R12.64], R3 ;  /* 0x000000030c005986 */ /* 0x0001e2000c101126 */
[----:B------:R-:W-:Y:S01]  /*1406f0*/  ISETP.LT.AND P6, PT, R19, UR15, !P1 ;  /* 0x0000000f13007c0c */ /* 0x000fe2000cfc1270 */
[----:B------:R-:W1:Y:S02]  /*140700*/  LDCU UR11, c[0x0][0x398] ;  /* 0x00007300ff0b77ac */ /* 0x000e640008000800 */
[----:B0-----:R-:W4:Y:S04]  /*140710*/  LDL.LU.64 R12, [R1+0x1168] ;  /* 0x00116800010c7983 */ /* 0x001f280000300a00 */
[----:B------:R-:W4:Y:S01]  /*140720*/  LDL.LU.64 R28, [R1+0x1160] ;  /* 0x00116000011c7983 */ /* 0x000f220000300a00 */
[----:B--2---:R-:W-:-:S03]  /*140730*/  PRMT R3, R24, 0x7770, RZ ;  /* 0x0000777018037816 */ /* 0x004fc600000000ff */
[----:B------:R0:W-:Y:S01]  /*140740*/  @P0 STG.E.U8 desc[UR38][R20.64], R2 ;  /* 0x0000000214000986 */ /* 0x0001e2000c101126 */
[----:B------:R-:W-:Y:S01]  /*140750*/  ISETP.LT.AND P5, PT, R22, UR12, !P1 ;  /* 0x0000000c16007c0c */ /* 0x000fe2000cfa1270 */
[----:B------:R-:W2:Y:S01]  /*140760*/  LDCU UR12, c[0x0][0x398] ;  /* 0x00007300ff0c77ac */ /* 0x000ea20008000800 */
[----:B------:R-:W1:Y:S01]  /*140770*/  LDCU UR15, c[0x0][0x398] ;  /* 0x00007300ff0f77ac */ /* 0x000e620008000800 */
[----:B------:R1:W-:Y:S04]  /*140780*/  @P3 STG.E.U8 desc[UR38][R26.64], R3 ;  /* 0x000000031a003986 */ /* 0x0003e8000c101126 */
[----:B0-----:R-:W4:Y:S04]  /*140790*/  LDL.LU.64 R20, [R1+0x1148] ;  /* 0x0011480001147983 */ /* 0x001f280000300a00 */
[----:B-1----:R-:W4:Y:S01]  /*1407a0*/  LDL.LU R27, [R1+0x5228] ;  /* 0x00522800011b7983 */ /* 0x002f220000300800 */
[----:B------:R-:W-:Y:S01]  /*1407b0*/  VIADD R2, R14, 0x5f ;  /* 0x0000005f0e027836 */ /* 0x000fe20000000000 */
[----:B------:R-:W-:-:S02]  /*1407c0*/  PRMT R3, R24, 0x7771, RZ ;  /* 0x0000777118037816 */ /* 0x000fc400000000ff */
[----:B---3--:R-:W-:Y:S02]  /*1407d0*/  ISETP.LT.AND P1, PT, R17, UR19, !P1 ;  /* 0x0000001311007c0c */ /* 0x008fe4000cf21270 */
[----:B------:R-:W-:Y:S01]  /*1407e0*/  ISETP.LT.AND P3, PT, R18, UR4, !P2 ;  /* 0x0000000412007c0c */ /* 0x000fe2000d761270 */
[----:B------:R-:W3:Y:S01]  /*1407f0*/  LDL.LU R15, [R1+0x3dc] ;  /* 0x0003dc00010f7983 */ /* 0x000ee20000300800 */
[----:B------:R-:W-:Y:S02]  /*140800*/  ISETP.GE.AND P0, PT, R2, UR7, PT ;  /* 0x0000000702007c0c */ /* 0x000fe4000bf06270 */
[C---:B------:R-:W-:Y:S01]  /*140810*/  PRMT R2, R24.reuse, 0x7772, RZ ;  /* 0x0000777218027816 */ /* 0x040fe200000000ff */
[----:B----4-:R0:W-:Y:S01]  /*140820*/  @P5 STG.E.U8 desc[UR38][R4.64], R3 ;  /* 0x0000000304005986 */ /* 0x0101e2000c101126 */
[----:B------:R-:W1:Y:S01]  /*140830*/  LDCU UR7, c[0x0][0x398] ;  /* 0x00007300ff0777ac */ /* 0x000e620008000800 */
[----:B------:R-:W4:Y:S01]  /*140840*/  LDCU UR19, c[0x0][0x398] ;  /* 0x00007300ff1377ac */ /* 0x000f220008000800 */
[----:B------:R-:W1:Y:S01]  /*140850*/  LDCU UR4, c[0x0][0x398] ;  /* 0x00007300ff0477ac */ /* 0x000e620008000800 */
[----:B------:R1:W-:Y:S01]  /*140860*/  @P6 STG.E.U8 desc[UR38][R6.64], R2 ;  /* 0x0000000206006986 */ /* 0x0003e2000c101126 */
[----:B0-----:R-:W-:-:S03]  /*140870*/  PRMT R3, R24, 0x7773, RZ ;  /* 0x0000777318037816 */ /* 0x001fc600000000ff */
[----:B------:R-:W4:Y:S01]  /*140880*/  LDL.LU.64 R24, [R1+0x1178] ;  /* 0x0011780001187983 */ /* 0x000f220000300a00 */
[----:B-1----:R-:W-:-:S03]  /*140890*/  PRMT R2, R16, 0x7770, RZ ;  /* 0x0000777010027816 */ /* 0x002fc600000000ff */
[----:B------:R0:W-:Y:S04]  /*1408a0*/  @P1 STG.E.U8 desc[UR38][R10.64], R3 ;  /* 0x000000030a001986 */ /* 0x0001e8000c101126 */
[----:B------:R-:W4:Y:S01]  /*1408b0*/  LDL.LU R26, [R1+0x3c8] ;  /* 0x0003c800011a7983 */ /* 0x000f220000300800 */
[----:B------:R-:W-:Y:S01]  /*1408c0*/  ISETP.LT.AND P6, PT, R9, UR11, !P2 ;  /* 0x0000000b09007c0c */ /* 0x000fe2000d7c1270 */
[----:B------:R-:W-:Y:S01]  /*1408d0*/  VIADD R4, R14, 0x60 ;  /* 0x000000600e047836 */ /* 0x000fe20000000000 */
[----:B------:R-:W1:Y:S01]  /*1408e0*/  LDCU UR11, c[0x0][0x398] ;  /* 0x00007300ff0b77ac */ /* 0x000e620008000800 */
[----:B------:R1:W-:Y:S01]  /*1408f0*/  @P3 STG.E.U8 desc[UR38][R12.64], R2 ;  /* 0x000000020c003986 */ /* 0x0003e2000c101126 */
[----:B--2---:R-:W-:Y:S02]  /*140900*/  ISETP.LT.AND P3, PT, R8, UR12, !P2 ;  /* 0x0000000c08007c0c */ /* 0x004fe4000d761270 */
[----:B0-----:R-:W-:Y:S01]  /*140910*/  PRMT R3, R16, 0x7771, RZ ;  /* 0x0000777110037816 */ /* 0x001fe200000000ff */
[----:B------:R-:W2:Y:S01]  /*140920*/  LDL.LU.64 R10, [R1+0x1170] ;  /* 0x00117000010a7983 */ /* 0x000ea20000300a00 */
[----:B------:R-:W-:-:S03]  /*140930*/  ISETP.LT.AND P5, PT, R27, UR21, !P2 ;  /* 0x000000151b007c0c */ /* 0x000fc6000d7a1270 */
[----:B-1----:R-:W2:Y:S04]  /*140940*/  LDL.LU.64 R12, [R1+0x1158] ;  /* 0x00115800010c7983 */ /* 0x002ea80000300a00 */
[----:B------:R0:W-:Y:S01]  /*140950*/  STL.64 [R1+0x5220], R8 ;  /* 0x0052200801007387 */ /* 0x0001e20000100a00 */
[----:B------:R-:W-:Y:S02]  /*140960*/  PRMT R2, R16, 0x7772, RZ ;  /* 0x0000777210027816 */ /* 0x000fe400000000ff */
[----:B------:R-:W-:Y:S02]  /*140970*/  ISETP.GE.AND P1, PT, R4, UR17, PT ;  /* 0x0000001104007c0c */ /* 0x000fe4000bf26270 */
[C---:B---3--:R-:W-:Y:S02]  /*140980*/  PRMT R7, R15.reuse, 0x7770, RZ ;  /* 0x000077700f077816 */ /* 0x048fe400000000ff */
[----:B------:R-:W-:-:S02]  /*140990*/  PRMT R6, R15, 0x7771, RZ ;  /* 0x000077710f067816 */ /* 0x000fc400000000ff */
[C---:B------:R-:W-:Y:S01]  /*1409a0*/  PRMT R5, R15.reuse, 0x7772, RZ ;  /* 0x000077720f057816 */ /* 0x040fe200000000ff */
[----:B------:R-:W1:Y:S01]  /*1409b0*/  LDCU UR12, c[0x0][0x398] ;  /* 0x00007300ff0c77ac */ /* 0x000e620008000800 */
[----:B------:R3:W-:Y:S04]  /*1409c0*/  @P5 STG.E.U8 desc[UR38][R28.64], R3 ;  /* 0x000000031c005986 */ /* 0x0007e8000c101126 */
[----:B0-----:R-:W2:Y:S01]  /*1409d0*/  LDL.LU.64 R8, [R1+0x1150] ;  /* 0x0011500001087983 */ /* 0x001ea20000300a00 */
[----:B------:R-:W-:Y:S01]  /*1409e0*/  PRMT R4, R15, 0x7773, RZ ;  /* 0x000077730f047816 */ /* 0x000fe200000000ff */
[----:B------:R-:W0:Y:S02]  /*1409f0*/  LDCU UR17, c[0x0][0x398] ;  /* 0x00007300ff1177ac */ /* 0x000e240008000800 */
[----:B---3--:R-:W3:Y:S04]  /*140a00*/  LDL.LU.64 R28, [R1+0x1138] ;  /* 0x00113800011c7983 */ /* 0x008ee80000300a00 */
[----:B------:R0:W-:Y:S01]  /*140a10*/  @P6 STG.E.U8 desc[UR38][R20.64], R2 ;  /* 0x0000000214006986 */ /* 0x0001e2000c101126 */
[----:B------:R-:W-:-:S02]  /*140a20*/  ISETP.LT.AND P6, PT, R23, UR7, !P2 ;  /* 0x0000000717007c0c */ /* 0x000fc4000d7c1270 */
[----:B------:R-:W-:Y:S02]  /*140a30*/  ISETP.LT.AND P5, PT, R22, UR15, !P2 ;  /* 0x0000000f16007c0c */ /* 0x000fe4000d7a1270 */
[----:B----4-:R-:W-:Y:S01]  /*140a40*/  PRMT R3, R26, 0x7770, RZ ;  /* 0x000077701a037816 */ /* 0x010fe200000000ff */
[----:B------:R-:W4:Y:S01]  /*140a50*/  LDCU UR7, c[0x0][0x398] ;  /* 0x00007300ff0777ac */ /* 0x000f220008000800 */
[----:B------:R-:W1:Y:S01]  /*140a60*/  LDCU UR15, c[0x0][0x398] ;  /* 0x00007300ff0f77ac */ /* 0x000e620008000800 */
[----:B0-----:R-:W-:Y:S01]  /*140a70*/  PRMT R2, R16, 0x7773, RZ ;  /* 0x0000777310027816 */ /* 0x001fe200000000ff */
[----:B---3--:R0:W-:Y:S04]  /*140a80*/  STL.64 [R1+0x5218], R28 ;  /* 0x0052181c01007387 */ /* 0x0081e80000100a00 */
[----:B0-----:R-:W3:Y:S04]  /*140a90*/  LDL.LU.64 R28, [R1+0x1140] ;  /* 0x00114000011c7983 */ /* 0x001ee80000300a00 */
[----:B------:R0:W-:Y:S01]  /*140aa0*/  @P3 STG.E.U8 desc[UR38][R24.64], R2 ;  /* 0x0000000218003986 */ /* 0x0001e2000c101126 */
[----:B------:R-:W-:-:S02]  /*140ab0*/  ISETP.LT.AND P3, PT, R19, UR19, !P2 ;  /* 0x0000001313007c0c */ /* 0x000fc4000d761270 */
[----:B------:R-:W-:Y:S01]  /*140ac0*/  ISETP.LT.AND P2, PT, R17, UR4, !P2 ;  /* 0x0000000411007c0c */ /* 0x000fe2000d741270 */
[----:B--2---:R2:W-:Y:S04]  /*140ad0*/  @P6 STG.E.U8 desc[UR38][R10.64], R3 ;  /* 0x000000030a006986 */ /* 0x0045e8000c101126 */
[----:B------:R-:W4:Y:S01]  /*140ae0*/  LDL.LU.64 R20, [R1+0x1130] ;  /* 0x0011300001147983 */ /* 0x000f220000300a00 */
[----:B------:R-:W1:Y:S01]  /*140af0*/  LDCU UR4, c[0x0][0x398] ;  /* 0x00007300ff0477ac */ /* 0x000e620008000800 */
[C---:B0-----:R-:W-:Y:S02]  /*140b00*/  PRMT R2, R26.reuse, 0x7771, RZ ;  /* 0x000077711a027816 */ /* 0x041fe400000000ff */
[----:B------:R-:W4:Y:S04]  /*140b10*/  LDL.LU.64 R24, [R1+0x1120] ;  /* 0x0011200001187983 */ /* 0x000f280000300a00 */
[----:B------:R-:W4:Y:S01]  /*140b20*/  LDL.LU R15, [R1+0x2cc] ;  /* 0x0002cc00010f7983 */ /* 0x000f220000300800 */
[----:B--2---:R-:W-:-:S03]  /*140b30*/  PRMT R3, R26, 0x7772, RZ ;  /* 0x000077721a037816 */ /* 0x004fc600000000ff */
[----:B------:R-:W2:Y:S04]  /*140b40*/  LDL.LU.64 R10, [R1+0x1118] ;  /* 0x00111800010a7983 */ /* 0x000ea80000300a00 */
[----:B------:R0:W-:Y:S04]  /*140b50*/  @P5 STG.E.U8 desc[UR38][R12.64], R2 ;  /* 0x000000020c005986 */ /* 0x0001e8000c101126 */
[----:B------:R1:W-:Y:S01]  /*140b60*/  @P3 STG.E.U8 desc[UR38][R8.64], R3 ;  /* 0x0000000308003986 */ /* 0x0003e2000c101126 */
[----:B0-----:R-:W-:-:S03]  /*140b70*/  PRMT R2, R26, 0x7773, RZ ;  /* 0x000077731a027816 */ /* 0x001fc600000000ff */
[----:B------:R-:W2:Y:S04]  /*140b80*/  LDL.LU.64 R12, [R1+0x1100] ;  /* 0x00110000010c7983 */ /* 0x000ea80000300a00 */
[----:B-1----:R-:W2:Y:S04]  /*140b90*/  LDL.LU.64 R8, [R1+0x5220] ;  /* 0x0052200001087983 */ /* 0x002ea80000300a00 */
[----:B---3--:R0:W-:Y:S04]  /*140ba0*/  @P2 STG.E.U8 desc[UR38][R28.64], R2 ;  /* 0x000000021c002986 */ /* 0x0081e8000c101126 */
[----:B0-----:R-:W3:Y:S01]  /*140bb0*/  LDL.LU.64 R28, [R1+0x5218] ;  /* 0x00521800011c7983 */ /* 0x001ee20000300a00 */
[----:B------:R-:W-:-:S02]  /*140bc0*/  ISETP.LT.AND P5, PT, R18, UR11, !P4 ;  /* 0x0000000b12007c0c */ /* 0x000fc4000e7a1270 */
[----:B------:R-:W-:Y:S01]  /*140bd0*/  ISETP.LT.AND P6, PT, R27, UR17, !P4 ;  /* 0x000000111b007c0c */ /* 0x000fe2000e7c1270 */
[----:B------:R-:W0:Y:S01]  /*140be0*/  LDCU UR11, c[0x0][0x398] ;  /* 0x00007300ff0b77ac */ /* 0x000e220008000800 */
[----:B------:R-:W1:Y:S09]  /*140bf0*/  LDCU UR17, c[0x0][0x398] ;  /* 0x00007300ff1177ac */ /* 0x000e720008000800 */
[----:B---3--:R-:W-:Y:S04]  /*140c00*/  @P5 STG.E.U8 desc[UR38][R28.64], R7 ;  /* 0x000000071c005986 */ /* 0x008fe8000c101126 */
[----:B----4-:R3:W-:Y:S04]  /*140c10*/  @P6 STG.E.U8 desc[UR38][R20.64], R6 ;  /* 0x0000000614006986 */ /* 0x0107e8000c101126 */
[----:B---3--:R-:W3:Y:S04]  /*140c20*/  LDL.LU.64 R6, [R1+0x1128] ;  /* 0x0011280001067983 */ /* 0x008ee80000300a00 */
[----:B------:R-:W4:Y:S04]  /*140c30*/  LDL.LU.64 R20, [R1+0x1110] ;  /* 0x0011100001147983 */ /* 0x000f280000300a00 */
[----:B------:R-:W4:Y:S01]  /*140c40*/  LDL.LU.64 R28, [R1+0x1108] ;  /* 0x00110800011c7983 */ /* 0x000f220000300a00 */
[----:B--2---:R-:W-:-:S02]  /*140c50*/  ISETP.LT.AND P3, PT, R9, UR12, !P4 ;  /* 0x0000000c09007c0c */ /* 0x004fc4000e761270 */
[----:B------:R-:W-:Y:S02]  /*140c60*/  ISETP.LT.AND P2, PT, R8, UR7, !P4 ;  /* 0x0000000708007c0c */ /* 0x000fe4000e741270 */
[----:B------:R-:W-:Y:S02]  /*140c70*/  ISETP.LT.AND P5, PT, R23, UR15, !P4 ;  /* 0x0000000f17007c0c */ /* 0x000fe4000e7a1270 */
[----:B------:R-:W-:Y:S01]  /*140c80*/  ISETP.LT.AND P6, PT, R22, UR4, !P4 ;  /* 0x0000000416007c0c */ /* 0x000fe2000e7c1270 */
[----:B------:R-:W-:Y:S01]  /*140c90*/  VIADD R2, R14, 0x61 ;  /* 0x000000610e027836 */ /* 0x000fe20000000000 */
[----:B------:R-:W-:Y:S01]  /*140ca0*/  PRMT R3, R15, 0x7770, RZ ;  /* 0x000077700f037816 */ /* 0x000fe200000000ff */
[----:B------:R-:W2:Y:S01]  /*140cb0*/  LDL.LU R26, [R1+0x32c] ;  /* 0x00032c00011a7983 */ /* 0x000ea20000300800 */
[----:B------:R-:W0:Y:S01]  /*140cc0*/  LDCU UR12, c[0x0][0x398] ;  /* 0x00007300ff0c77ac */ /* 0x000e220008000800 */
[----:B------:R-:W0:Y:S01]  /*140cd0*/  LDCU UR7, c[0x0][0x398] ;  /* 0x00007300ff0777ac */ /* 0x000e220008000800 */
[----:B------:R-:W0:Y:S01]  /*140ce0*/  LDCU UR15, c[0x0][0x398] ;  /* 0x00007300ff0f77ac */ /* 0x000e220008000800 */
[----:B------:R-:W0:Y:S01]  /*140cf0*/  LDCU UR4, c[0x0][0x398] ;  /* 0x00007300ff0477ac */ /* 0x000e220008000800 */
[----:B---3--:R-:W-:Y:S04]  /*140d00*/  @P3 STG.E.U8 desc[UR38][R6.64], R5 ;  /* 0x0000000506003986 */ /* 0x008fe8000c101126 */
[----:B------:R3:W-:Y:S01]  /*140d10*/  @P2 STG.E.U8 desc[UR38][R24.64], R4 ;  /* 0x0000000418002986 */ /* 0x0007e2000c101126 */
[----:B0-----:R-:W-:-:S02]  /*140d20*/  ISETP.LT.AND P2, PT, R19, UR11, !P4 ;  /* 0x0000000b13007c0c */ /* 0x001fc4000e741270 */
[----:B-1----:R-:W-:Y:S02]  /*140d30*/  ISETP.LT.AND P4, PT, R17, UR17, !P4 ;  /* 0x0000001111007c0c */ /* 0x002fe4000e781270 */
[----:B------:R-:W-:Y:S02]  /*140d40*/  ISETP.GE.AND P3, PT, R2, UR9, PT ;  /* 0x0000000902007c0c */ /* 0x000fe4000bf66270 */
[C---:B------:R-:W-:Y:S01]  /*140d50*/  PRMT R2, R15.reuse, 0x7771, RZ ;  /* 0x000077710f027816 */ /* 0x040fe200000000ff */
[----:B------:R0:W-:Y:S01]  /*140d60*/  @P5 STG.E.U8 desc[UR38][R10.64], R3 ;  /* 0x000000030a005986 */ /* 0x0001e2000c101126 */
[----:B------:R-:W1:Y:S01]  /*140d70*/  LDCU UR9, c[0x0][0x398] ;  /* 0x00007300ff0977ac */ /* 0x000e620008000800 */
[----:B------:R-:W1:Y:S01]  /*140d80*/  LDCU UR11, c[0x0][0x398] ;  /* 0x00007300ff0b77ac */ /* 0x000e620008000800 */
[----:B------:R-:W1:Y:S01]  /*140d90*/  LDCU UR17, c[0x0][0x398] ;  /* 0x00007300ff1177ac */ /* 0x000e620008000800 */
[----:B------:R2:W-:Y:S04]  /*140da0*/  @P6 STG.E.U8 desc[UR38][R12.64], R2 ;  /* 0x000000020c006986 */ /* 0x0005e8000c101126 */
[----:B---3--:R-:W3:Y:S04]  /*140db0*/  LDL.LU.64 R24, [R1+0x10f0] ;  /* 0x0010f00001187983 */ /* 0x008ee80000300a00 */
[----:B------:R-:W3:Y:S01]  /*140dc0*/  LDL.LU.64 R6, [R1+0x10f8] ;  /* 0x0010f80001067983 */ /* 0x000ee20000300a00 */
[----:B------:R-:W-:-:S02]  /*140dd0*/  PRMT R4, R15, 0x7772, RZ ;  /* 0x000077720f047816 */ /* 0x000fc400000000ff */
[----:B0-----:R-:W-:Y:S01]  /*140de0*/  PRMT R3, R15, 0x7773, RZ ;  /* 0x000077730f037816 */ /* 0x001fe200000000ff */
[----:B------:R-:W3:Y:S04]  /*140df0*/  LDL.LU.64 R10, [R1+0x10e8] ;  /* 0x0010e800010a7983 */ /* 0x000ee80000300a00 */
[----:B--2---:R-:W2:Y:S04]  /*140e00*/  LDL.LU.64 R12, [R1+0x10d8] ;  /* 0x0010d800010c7983 */ /* 0x004ea80000300a00 */
[----:B------:R-:W-:Y:S04]  /*140e10*/  STL [R1+0x520c], R14 ;  /* 0x00520c0e01007387 */ /* 0x000fe80000100800 */
[----:B----4-:R0:W-:Y:S04]  /*140e20*/  @P2 STG.E.U8 desc[UR38][R20.64], R4 ;  /* 0x0000000414002986 */ /* 0x0101e8000c101126 */
[----:B------:R4:W-:Y:S04]  /*140e30*/  @P4 STG.E.U8 desc[UR38][R28.64], R3 ;  /* 0x000000031c004986 */ /* 0x0009e8000c101126 */
[----:B0-----:R-:W2:Y:S04]  /*140e40*/  LDL.LU R20, [R1+0x3cc] ;  /* 0x0003cc0001147983 */ /* 0x001ea80000300800 */
[----:B----4-:R-:W4:Y:S01]  /*140e50*/  LDL.LU.64 R28, [R1+0x10d0] ;  /* 0x0010d000011c7983 */ /* 0x010f220000300a00 */
[----:B------:R-:W-:Y:S01]  /*140e60*/  ISETP.LT.AND P6, PT, R18, UR12, !P0 ;  /* 0x0000000c12007c0c */ /* 0x000fe2000c7c1270 */
[----:B------:R-:W-:Y:S01]  /*140e70*/  VIADD R2, R14, 0x75 ;  /* 0x000000750e027836 */ /* 0x000fe20000000000 */
[----:B------:R-:W-:-:S02]  /*140e80*/  ISETP.LT.AND P2, PT, R27, UR7, !P0 ;  /* 0x000000071b007c0c */ /* 0x000fc4000c741270 */
[C---:B------:R-:W-:Y:S02]  /*140e90*/  PRMT R4, R26.reuse, 0x7771, RZ ;  /* 0x000077711a047816 */ /* 0x040fe400000000ff */
[----:B------:R-:W-:Y:S02]  /*140ea0*/  ISETP.LT.AND P4, PT, R9, UR15, !P0 ;  /* 0x0000000f09007c0c */ /* 0x000fe4000c781270 */
[----:B------:R-:W-:Y:S02]  /*140eb0*/  PRMT R3, R26, 0x7772, RZ ;  /* 0x000077721a037816 */ /* 0x000fe400000000ff */
[----:B------:R-:W-:Y:S02]  /*140ec0*/  ISETP.GE.AND P5, PT, R2, UR13, PT ;  /* 0x0000000d02007c0c */ /* 0x000fe4000bfa6270 */
[----:B------:R-:W-:Y:S01]  /*140ed0*/  PRMT R2, R26, 0x7770, RZ ;  /* 0x000077701a027816 */ /* 0x000fe200000000ff */
[----:B------:R-:W0:Y:S01]  /*140ee0*/  LDCU UR12, c[0x0][0x398] ;  /* 0x00007300ff0c77ac */ /* 0x000e220008000800 */
[----:B------:R-:W0:Y:S01]  /*140ef0*/  LDCU UR13, c[0x0][0x398] ;  /* 0x00007300ff0d77ac */ /* 0x000e220008000800 */
[----:B------:R-:W0:Y:S01]  /*140f00*/  LDCU UR7, c[0x0][0x398] ;  /* 0x00007300ff0777ac */ /* 0x000e220008000800 */
[----:B------:R-:W0:Y:S01]  /*140f10*/  LDCU UR15, c[0x0][0x398] ;  /* 0x00007300ff0f77ac */ /* 0x000e220008000800 */
[----:B----4-:R4:W-:Y:S04]  /*140f20*/  STL.64 [R1+0x5210], R28 ;  /* 0x0052101c01007387 */ /* 0x0109e80000100a00 */
[----:B----4-:R-:W4:Y:S04]  /*140f30*/  LDL.LU.64 R28, [R1+0x10e0] ;  /* 0x0010e000011c7983 */ /* 0x010f280000300a00 */
[----:B---3--:R3:W-:Y:S01]  /*140f40*/  @P6 STG.E.U8 desc[UR38][R24.64], R2 ;  /* 0x0000000218006986 */ /* 0x0087e2000c101126 */
[----:B------:R-:W-:-:S03]  /*140f50*/  ISETP.LT.AND P6, PT, R8, UR4, !P0 ;  /* 0x0000000408007c0c */ /* 0x000fc6000c7c1270 */
[----:B------:R0:W-:Y:S01]  /*140f60*/  @P2 STG.E.U8 desc[UR38][R6.64], R4 ;  /* 0x0000000406002986 */ /* 0x0001e2000c101126 */
[----:B-1----:R-:W-:-:S03]  /*140f70*/  ISETP.LT.AND P2, PT, R23, UR9, !P0 ;  /* 0x0000000917007c0c */ /* 0x002fc6000c741270 */
[----:B------:R-:W4:Y:S01]  /*140f80*/  LDL.LU.64 R14, [R1+0x10c8] ;  /* 0x0010c800010e7983 */ /* 0x000f220000300a00 */
[----:B--2---:R-:W-:-:S03]  /*140f90*/  PRMT R5, R20, 0x7770, RZ ;  /* 0x0000777014057816 */ /* 0x004fc600000000ff */
[----:B------:R1:W-:Y:S01]  /*140fa0*/  @P4 STG.E.U8 desc[UR38][R10.64], R3 ;  /* 0x000000030a004986 */ /* 0x0003e2000c101126 */
[----:B------:R-:W2:Y:S01]  /*140fb0*/  LDCU UR4, c[0x0][0x398] ;  /* 0x00007300ff0477ac */ /* 0x000ea20008000800 */
[----:B------:R-:W1:Y:S01]  /*140fc0*/  LDCU UR9, c[0x0][0x398] ;  /* 0x00007300ff0977ac */ /* 0x000e620008000800 */
[----:B---3--:R-:W-:Y:S01]  /*140fd0*/  PRMT R2, R26, 0x7773, RZ ;  /* 0x000077731a027816 */ /* 0x008fe200000000ff */
[----:B------:R-:W3:Y:S04]  /*140fe0*/  LDL.LU.64 R24, [R1+0x10c0] ;  /* 0x0010c00001187983 */ /* 0x000ee80000300a00 */
[----:B------:R-:W2:Y:S04]  /*140ff0*/  LDL.LU R21, [R1+0x3b0] ;  /* 0x0003b00001157983 */ /* 0x000ea80000300800 */
[----:B0-----:R-:W2:Y:S04]  /*141000*/  LDL.LU.64 R6, [R1+0x10b8] ;  /* 0x0010b80001067983 */ /* 0x001ea80000300a00 */
[----:B------:R0:W-:Y:S04]  /*141010*/  @P6 STG.E.U8 desc[UR38][R12.64], R2 ;  /* 0x000000020c006986 */ /* 0x0001e8000c101126 */
[----:B-1----:R-:W2:Y:S04]  /*141020*/  LDL.LU.64 R10, [R1+0x10b0] ;  /* 0x0010b000010a7983 */ /* 0x002ea80000300a00 */
[----:B0-----:R-:W2:Y:S04]  /*141030*/  LDL.LU.64 R12, [R1+0x10a8] ;  /* 0x0010a800010c7983 */ /* 0x001ea80000300a00 */
[----:B------:R-:W2:Y:S04]  /*141040*/  LDL.LU R26, [R1+0x2b0] ;  /* 0x0002b000011a7983 */ /* 0x000ea80000300800 */
[----:B----4-:R0:W-:Y:S04]  /*141050*/  @P2 STG.E.U8 desc[UR38][R28.64], R5 ;  /* 0x000000051c002986 */ /* 0x0101e8000c101126 */
[----:B0-----:R-:W4:Y:S01]  /*141060*/  LDL.LU.64 R28, [R1+0x5210] ;  /* 0x00521000011c7983 */ /* 0x001f220000300a00 */
[----:B------:R-:W-:-:S02]  /*141070*/  ISETP.LT.AND P4, PT, R22, UR11, !P0 ;  /* 0x0000000b16007c0c */ /* 0x000fc4000c781270 */
[C---:B------:R-:W-:Y:S02]  /*141080*/  PRMT R4, R20.reuse, 0x7771, RZ ;  /* 0x0000777114047816 */ /* 0x040fe400000000ff */
[----:B------:R-:W-:Y:S02]  /*141090*/  ISETP.LT.AND P6, PT, R19, UR17, !P0 ;  /* 0x0000001113007c0c */ /* 0x000fe4000c7c1270 */
[----:B------:R-:W-:Y:S02]  /*1410a0*/  ISETP.LT.AND P0, PT, R17, UR12, !P0 ;  /* 0x0000000c11007c0c */ /* 0x000fe4000c701270 */
[C---:B------:R-:W-:Y:S02]  /*1410b0*/  PRMT R3, R20.reuse, 0x7772, RZ ;  /* 0x0000777214037816 */ /* 0x040fe400000000ff */
[----:B------:R-:W-:Y:S02]  /*1410c0*/  ISETP.LT.AND P2, PT, R27, UR7, !P1 ;  /* 0x000000071b007c0c */ /* 0x000fe4000cf41270 */
[----:B------:R-:W-:Y:S01]  /*1410d0*/  PRMT R2, R20, 0x7773, RZ ;  /* 0x0000777314027816 */ /* 0x000fe200000000ff */
[----:B------:R-:W0:Y:S01]  /*1410e0*/  LDCU UR11, c[0x0][0x398] ;  /* 0x00007300ff0b77ac */ /* 0x000e220008000800 */
[----:B------:R-:W1:Y:S01]  /*1410f0*/  LDCU UR12, c[0x0][0x398] ;  /* 0x00007300ff0c77ac */ /* 0x000e620008000800 */
[----:B------:R-:W0:Y:S01]  /*141100*/  LDCU UR7, c[0x0][0x398] ;  /* 0x00007300ff0777ac */ /* 0x000e220008000800 */
[----:B------:R-:W0:Y:S01]  /*141110*/  LDCU UR17, c[0x0][0x398] ;  /* 0x00007300ff1177ac */ /* 0x000e220008000800 */
[----:B----4-:R4:W-:Y:S04]  /*141120*/  @P4 STG.E.U8 desc[UR38][R28.64], R4 ;  /* 0x000000041c004986 */ /* 0x0109e8000c101126 */
[----:B----4-:R-:W4:Y:S04]  /*141130*/  LDL.LU.64 R4, [R1+0x10a0] ;  /* 0x0010a00001047983 */ /* 0x010f280000300a00 */
[----:B------:R-:W4:Y:S01]  /*141140*/  LDL.LU.64 R28, [R1+0x1098] ;  /* 0x00109800011c7983 */ /* 0x000f220000300a00 */
[----:B------:R-:W-:-:S03]  /*141150*/  ISETP.LT.AND P4, PT, R18, UR13, !P1 ;  /* 0x0000000d12007c0c */ /* 0x000fc6000cf81270 */
[----:B------:R0:W-:Y:S04]  /*141160*/  @P6 STG.E.U8 desc[UR38][R14.64], R3 ;  /* 0x000000030e006986 */ /* 0x0001e8000c101126 */
[----:B---3--:R3:W-:Y:S01]  /*141170*/  @P0 STG.E.U8 desc[UR38][R24.64], R2 ;  /* 0x0000000218000986 */ /* 0x0087e2000c101126 */
[----:B--2---:R-:W-:Y:S01]  /*141180*/  ISETP.LT.AND P6, PT, R9, UR4, !P1 ;  /* 0x0000000409007c0c */ /* 0x004fe2000cfc1270 */
[----:B------:R-:W2:Y:S02]  /*141190*/  LDCU UR13, c[0x0][0x398] ;  /* 0x00007300ff0d77ac */ /* 0x000ea40008000800 */
[----:B0-----:R-:W2:Y:S01]  /*1411a0*/  LDL.LU R14, [R1+0x520c] ;  /* 0x00520c00010e7983 */ /* 0x001ea20000300800 */
[C---:B------:R-:W-:Y:S02]  /*1411b0*/  PRMT R3, R21.reuse, 0x7770, RZ ;  /* 0x0000777015037816 */ /* 0x040fe400000000ff */
[----:B---3--:R-:W-:Y:S01]  /*1411c0*/  PRMT R2, R21, 0x7771, RZ ;  /* 0x0000777115027816 */ /* 0x008fe200000000ff */
[----:B------:R-:W3:Y:S01]  /*1411d0*/  LDL.LU.64 R24, [R1+0x1090] ;  /* 0x0010900001187983 */ /* 0x000ee20000300a00 */
[----:B------:R-:W-:Y:S01]  /*1411e0*/  ISETP.LT.AND P0, PT, R8, UR15, !P1 ;  /* 0x0000000f08007c0c */ /* 0x000fe2000cf01270 */
[----:B------:R-:W0:Y:S02]  /*1411f0*/  LDCU UR4, c[0x0][0x398] ;  /* 0x00007300ff0477ac */ /* 0x000e240008000800 */
[----:B------:R1:W-:Y:S04]  /*141200*/  @P4 STG.E.U8 desc[UR38][R6.64], R3 ;  /* 0x0000000306004986 */ /* 0x0003e8000c101126 */
[----:B------:R0:W-:Y:S01]  /*141210*/  @P2 STG.E.U8 desc[UR38][R10.64], R2 ;  /* 0x000000020a002986 */ /* 0x0001e2000c101126 */
[----:B------:R-:W-:Y:S01]  /*141220*/  ISETP.LT.AND P2, PT, R23, UR9, !P1 ;  /* 0x0000000917007c0c */ /* 0x000fe2000cf41270 */
[----:B------:R-:W2:Y:S02]  /*141230*/  LDCU UR15, c[0x0][0x398] ;  /* 0x00007300ff0f77ac */ /* 0x000ea40008000800 */
[----:B-1----:R-:W3:Y:S01]  /*141240*/  LDL.LU.64 R6, [R1+0x1080] ;  /* 0x0010800001067983 */ /* 0x002ee20000300a00 */
[----:B------:R-:W-:-:S03]  /*141250*/  PRMT R3, R21, 0x7772, RZ ;  /* 0x0000777215037816 */ /* 0x000fc600000000ff */
[----:B------:R-:W3:Y:S01]  /*141260*/  LDL.LU R20, [R1+0x310] ;  /* 0x0003100001147983 */ /* 0x000ee20000300800 */
[----:B0-----:R-:W-:-:S03]  /*141270*/  PRMT R2, R21, 0x7773, RZ ;  /* 0x0000777315027816 */ /* 0x001fc600000000ff */
[----:B------:R-:W3:Y:S04]  /*141280*/  LDL.LU.64 R10, [R1+0x1088] ;  /* 0x00108800010a7983 */ /* 0x000ee80000300a00 */
[----:B------:R0:W-:Y:S01]  /*141290*/  @P6 STG.E.U8 desc[UR38][R12.64], R3 ;  /* 0x000000030c006986 */ /* 0x0001e2000c101126 */
[----:B------:R-:W-:Y:S01]  /*1412a0*/  ISETP.LT.AND P4, PT, R22, UR11, !P1 ;  /* 0x0000000b16007c0c */ /* 0x000fe2000cf81270 */
[----:B------:R-:W1:Y:S02]  /*1412b0*/  LDCU UR9, c[0x0][0x398] ;  /* 0x00007300ff0977ac */ /* 0x000e640008000800 */
[----:B0-----:R-:W3:Y:S01]  /*1412c0*/  LDL.LU.64 R12, [R1+0x1078] ;  /* 0x00107800010c7983 */ /* 0x001ee20000300a00 */
[----:B------:R-:W-:Y:S02]  /*1412d0*/  PRMT R3, R26, 0x7770, RZ ;  /* 0x000077701a037816 */ /* 0x000fe400000000ff */
[----:B------:R-:W-:Y:S01]  /*1412e0*/  ISETP.LT.AND P6, PT, R19, UR12, !P1 ;  /* 0x0000000c13007c0c */ /* 0x000fe2000cfc1270 */
[----:B----4-:R0:W-:Y:S04]  /*1412f0*/  @P0 STG.E.U8 desc[UR38][R4.64], R2 ;  /* 0x0000000204000986 */ /* 0x0101e8000c101126 */
[----:B------:R4:W-:Y:S01]  /*141300*/  @P2 STG.E.U8 desc[UR38][R28.64], R3 ;  /* 0x000000031c002986 */ /* 0x0009e2000c101126 */
[----:B------:R-:W1:Y:S01]  /*141310*/  LDCU UR11, c[0x0][0x398] ;  /* 0x00007300ff0b77ac */ /* 0x000e620008000800 */
[----:B------:R-:W1:Y:S02]  /*141320*/  LDCU UR12, c[0x0][0x398] ;  /* 0x00007300ff0c77ac */ /* 0x000e640008000800 */
[----:B0-----:R-:W3:Y:S04]  /*141330*/  LDL.LU.64 R4, [R1+0x1070] ;  /* 0x0010700001047983 */ /* 0x001ee80000300a00 */
[----:B----4-:R-:W4:Y:S01]  /*141340*/  LDL.LU.64 R28, [R1+0x1060] ;  /* 0x00106000011c7983 */ /* 0x010f220000300a00 */
[----:B--2---:R-:W-:Y:S01]  /*141350*/  VIADD R2, R14, 0x76 ;  /* 0x000000760e027836 */ /* 0x004fe20000000000 */
[----:B------:R-:W-:-:S02]  /*141360*/  PRMT R3, R26, 0x7771, RZ ;  /* 0x000077711a037816 */ /* 0x000fc400000000ff */
[----:B------:R-:W-:Y:S02]  /*141370*/  ISETP.LT.AND P1, PT, R17, UR13, !P1 ;  /* 0x0000000d11007c0c */ /* 0x000fe4000cf21270 */
[----:B------:R-:W-:Y:S01]  /*141380*/  ISETP.LT.AND P2, PT, R18, UR7, !P3 ;  /* 0x0000000712007c0c */ /* 0x000fe2000df41270 */
[----:B------:R-:W2:Y:S01]  /*141390*/  LDL.LU R21, [R1+0x3a0] ;  /* 0x0003a00001157983 */ /* 0x000ea20000300800 */
[----:B------:R-:W-:Y:S02]  /*1413a0*/  ISETP.GE.AND P0, PT, R2, UR25, PT ;  /* 0x0000001902007c0c */ /* 0x000fe4000bf06270 */
[----:B------:R-:W-:Y:S01]  /*1413b0*/  PRMT R2, R26, 0x7772, RZ ;  /* 0x000077721a027816 */ /* 0x000fe200000000ff */
[----:B---3--:R0:W-:Y:S01]  /*1413c0*/  @P4 STG.E.U8 desc[UR38][R24.64], R3 ;  /* 0x0000000318004986 */ /* 0x0081e2000c101126 */
[----:B------:R-:W-:-:S03]  /*1413d0*/  ISETP.LT.AND P4, PT, R9, UR15, !P3 ;  /* 0x0000000f09007c0c */ /* 0x000fc6000df81270 */
[----:B------:R3:W-:Y:S01]  /*1413e0*/  STL [R1+0x5208], R17 ;  /* 0x0052081101007387 */ /* 0x0007e20000100800 */
[----:B------:R-:W1:Y:S01]  /*1413f0*/  LDCU UR7, c[0x0][0x398] ;  /* 0x00007300ff0777ac */ /* 0x000e620008000800 */
[----:B------:R-:W1:Y:S01]  /*141400*/  LDCU UR13, c[0x0][0x398] ;  /* 0x00007300ff0d77ac */ /* 0x000e620008000800 */
[----:B------:R-:W1:Y:S01]  /*141410*/  LDCU UR15, c[0x0][0x398] ;  /* 0x00007300ff0f77ac */ /* 0x000e620008000800 */
[----:B------:R3:W-:Y:S01]  /*141420*/  @P6 STG.E.U8 desc[UR38][R6.64], R2 ;  /* 0x0000000206006986 */ /* 0x0007e2000c101126 */
[----:B------:R-:W-:Y:S02]  /*141430*/  ISETP.LT.AND P6, PT, R27, UR4, !P3 ;  /* 0x000000041b007c0c */ /* 0x000fe4000dfc1270 */
[----:B0-----:R-:W-:Y:S01]  /*141440*/  PRMT R3, R26, 0x7773, RZ ;  /* 0x000077731a037816 */ /* 0x001fe200000000ff */
[----:B------:R-:W2:Y:S04]  /*141450*/  LDL.LU.64 R24, [R1+0x1068] ;  /* 0x0010680001187983 */ /* 0x000ea80000300a00 */
[----:B---3--:R-:W3:Y:S01]  /*141460*/  LDL.LU.64 R16, [R1+0x1058] ;  /* 0x0010580001107983 */ /* 0x008ee20000300a00 */
[----:B------:R-:W0:Y:S03]  /*141470*/  LDCU UR4, c[0x0][0x398] ;  /* 0x00007300ff0477ac */ /* 0x000e260008000800 */
[----:B------:R0:W-:Y:S01]  /*141480*/  @P1 STG.E.U8 desc[UR38][R10.64], R3 ;  /* 0x000000030a001986 */ /* 0x0001e2000c101126 */
[----:B------:R-:W-:-:S03]  /*141490*/  PRMT R2, R20, 0x7770, RZ ;  /* 0x0000777014027816 */ /* 0x000fc600000000ff */
[----:B------:R-:W3:Y:S04]  /*1414a0*/  LDL.LU.64 R6, [R1+0x1050] ;  /* 0x0010500001067983 */ /* 0x000ee80000300a00 */
[----:B------:R1:W-:Y:S04]  /*1414b0*/  @P2 STG.E.U8 desc[UR38][R12.64], R2 ;  /* 0x000000020c002986 */ /* 0x0003e8000c101126 */
[----:B0-----:R-:W3:Y:S01]  /*1414c0*/  LDL.LU.64 R10, [R1+0x1040] ;  /* 0x00104000010a7983 */ /* 0x001ee20000300a00 */
[C---:B------:R-:W-:Y:S02]  /*1414d0*/  PRMT R3, R20.reuse, 0x7771, RZ ;  /* 0x0000777114037816 */ /* 0x040fe400000000ff */
[----:B-1----:R-:W-:Y:S01]  /*1414e0*/  PRMT R2, R20, 0x7772, RZ ;  /* 0x0000777214027816 */ /* 0x002fe200000000ff */
[----:B------:R-:W3:Y:S04]  /*1414f0*/  LDL.LU R12, [R1+0x3b4] ;  /* 0x0003b400010c7983 */ /* 0x000ee80000300800 */
[----:B------:R-:W-:Y:S04]  /*141500*/  @P6 STG.E.U8 desc[UR38][R4.64], R3 ;  /* 0x0000000304006986 */ /* 0x000fe8000c101126 */
[----:B----4-:R0:W-:Y:S04]  /*141510*/  @P4 STG.E.U8 desc[UR38][R28.64], R2 ;  /* 0x000000021c004986 */ /* 0x0101e8000c101126 */
[----:B0-----:R-:W4:Y:S01]  /*141520*/  LDL.LU.64 R28, [R1+0x1038] ;  /* 0x00103800011c7983 */ /* 0x001f220000300a00 */
[----:B------:R-:W-:-:S02]  /*141530*/  ISETP.LT.AND P1, PT, R8, UR9, !P3 ;  /* 0x0000000908007c0c */ /* 0x000fc4000df21270 */
[----:B------:R-:W-:Y:S02]  /*141540*/  ISETP.LT.AND P2, PT, R23, UR17, !P3 ;  /* 0x0000001117007c0c */ /* 0x000fe4000df41270 */
[----:B------:R-:W-:Y:S01]  /*141550*/  PRMT R3, R20, 0x7773, RZ ;  /* 0x0000777314037816 */ /* 0x000fe200000000ff */
[----:B------:R-:W-:Y:S01]  /*141560*/  VIADD R4, R14, 0x62 ;  /* 0x000000620e047836 */ /* 0x000fe20000000000 */
[----:B--2---:R-:W-:Y:S02]  /*141570*/  PRMT R2, R21, 0x7770, RZ ;  /* 0x0000777015027816 */ /* 0x004fe400000000ff */
[----:B------:R-:W-:Y:S02]  /*141580*/  ISETP.LT.AND P4, PT, R22, UR11, !P3 ;  /* 0x0000000b16007c0c */ /* 0x000fe4000df81270 */
[----:B------:R-:W-:Y:S01]  /*141590*/  ISETP.LT.AND P6, PT, R19, UR12, !P3 ;  /* 0x0000000c13007c0c */ /* 0x000fe2000dfc1270 */
[----:B------:R-:W0:Y:S01]  /*1415a0*/  LDCU UR9, c[0x0][0x398] ;  /* 0x00007300ff0977ac */ /* 0x000e220008000800 */
[----:B------:R-:W1:Y:S01]  /*1415b0*/  LDCU UR17, c[0x0][0x398] ;  /* 0x00007300ff1177ac */ /* 0x000e620008000800 */
[----:B------:R-:W2:Y:S01]  /*1415c0*/  LDCU UR11, c[0x0][0x398] ;  /* 0x00007300ff0b77ac */ /* 0x000ea20008000800 */
[----:B------:R-:W0:Y:S01]  /*1415d0*/  LDCU UR12, c[0x0][0x398] ;  /* 0x00007300ff0c77ac */ /* 0x000e220008000800 */
[----:B------:R-:W-:Y:S01]  /*1415e0*/  @P1 STG.E.U8 desc[UR38][R24.64], R3 ;  /* 0x0000000318001986 */ /* 0x000fe2000c101126 */
[----:B------:R-:W-:-:S03]  /*1415f0*/  ISETP.GE.AND P1, PT, R4, UR52, PT ;  /* 0x0000003404007c0c */ /* 0x000fc6000bf26270 */
[----:B---3--:R-:W-:Y:S04]  /*141600*/  @P2 STG.E.U8 desc[UR38][R16.64], R2 ;  /* 0x0000000210002986 */ /* 0x008fe8000c101126 */
[----:B----4-:R3:W-:Y:S04]  /*141610*/  STL.64 [R1+0x5200], R28 ;  /* 0x0052001c01007387 */ /* 0x0107e80000100a00 */
[----:B---3--:R-:W3:Y:S04]  /*141620*/  LDL.LU.64 R28, [R1+0x1048] ;  /* 0x00104800011c7983 */ /* 0x008ee80000300a00 */
[----:B------:R-:W4:Y:S04]  /*141630*/  LDL.LU.64 R24, [R1+0x1030] ;  /* 0x0010300001187983 */ /* 0x000f280000300a00 */
[----:B------:R-:W2:Y:S04]  /*141640*/  LDL.LU.64 R4, [R1+0x1028] ;  /* 0x0010280001047983 */ /* 0x000ea80000300a00 */
[----:B------:R-:W2:Y:S01]  /*141650*/  LDL.LU R17, [R1+0x5208] ;  /* 0x0052080001117983 */ /* 0x000ea20000300800 */
[----:B------:R-:W-:-:S02]  /*141660*/  PRMT R3, R21, 0x7771, RZ ;  /* 0x0000777115037816 */ /* 0x000fc400000000ff */
[----:B------:R-:W-:-:S03]  /*141670*/  PRMT R2, R21, 0x7772, RZ ;  /* 0x0000777215027816 */ /* 0x000fc600000000ff */
[----:B------:R0:W-:Y:S04]  /*141680*/  @P4 STG.E.U8 desc[UR38][R6.64], R3 ;  /* 0x0000000306004986 */ /* 0x0001e8000c101126 */
[----:B------:R1:W-:Y:S01]  /*141690*/  @P6 STG.E.U8 desc[UR38][R10.64], R2 ;  /* 0x000000020a006986 */ /* 0x0003e2000c101126 */
[----:B0-----:R-:W-:Y:S02]  /*1416a0*/  PRMT R3, R21, 0x7773, RZ ;  /* 0x0000777315037816 */ /* 0x001fe400000000ff */
[----:B--2---:R-:W-:Y:S01]  /*1416b0*/  ISETP.LT.AND P3, PT, R17, UR7, !P3 ;  /* 0x0000000711007c0c */ /* 0x004fe2000df61270 */
[----:B------:R0:W-:Y:S01]  /*1416c0*/  STL [R1+0x51f8], R17 ;  /* 0x0051f81101007387 */ /* 0x0001e20000100800 */
[----:B------:R-:W-:Y:S02]  /*1416d0*/  ISETP.LT.AND P2, PT, R18, UR4, !P1 ;  /* 0x0000000412007c0c */ /* 0x000fe4000cf41270 */
[----:B------:R-:W-:-:S02]  /*1416e0*/  ISETP.LT.AND P6, PT, R27, UR13, !P1 ;  /* 0x0000000d1b007c0c */ /* 0x000fc4000cfc1270 */
[----:B------:R-:W-:Y:S02]  /*1416f0*/  ISETP.LT.AND P4, PT, R9, UR15, !P1 ;  /* 0x0000000f09007c0c */ /* 0x000fe4000cf81270 */
[----:B-1----:R-:W-:Y:S01]  /*141700*/  PRMT R2, R12, 0x7770, RZ ;  /* 0x000077700c027816 */ /* 0x002fe200000000ff */
[----:B------:R-:W1:Y:S01]  /*141710*/  LDCU UR4, c[0x0][0x398] ;  /* 0x00007300ff0477ac */ /* 0x000e620008000800 */
[----:B------:R-:W2:Y:S01]  /*141720*/  LDCU UR15, c[0x0][0x398] ;  /* 0x00007300ff0f77ac */ /* 0x000ea20008000800 */
[----:B------:R-:W1:Y:S01]  /*141730*/  LDCU UR7, c[0x0][0x398] ;  /* 0x00007300ff0777ac */ /* 0x000e620008000800 */
[----:B------:R-:W1:Y:S01]  /*141740*/  LDCU UR13, c[0x0][0x398] ;  /* 0x00007300ff0d77ac */ /* 0x000e620008000800 */
[----:B0-----:R-:W2:Y:S04]  /*141750*/  LDL.LU.64 R16, [R1+0x1020] ;  /* 0x0010200001107983 */ /* 0x001ea80000300a00 */
[----:B------:R-:W2:Y:S04]  /*141760*/  LDL.LU R20, [R1+0x2b4] ;  /* 0x0002b40001147983 */ /* 0x000ea80000300800 */
[----:B------:R-:W2:Y:S04]  /*141770*/  LDL.LU.64 R6, [R1+0xed8] ;  /* 0x000ed80001067983 */ /* 0x000ea80000300a00 */
[----:B------:R-:W2:Y:S04]  /*141780*/  LDL.LU.64 R10, [R1+0xed0] ;  /* 0x000ed000010a7983 */ /* 0x000ea80000300a00 */
[----:B---3--:R0:W-:Y:S04]  /*141790*/  @P3 STG.E.U8 desc[UR38][R28.64], R3 ;  /* 0x000000031c003986 */ /* 0x0081e8000c101126 */
[----:B0-----:R-:W3:Y:S01]  /*1417a0*/  LDL.LU.64 R28, [R1+0x5200] ;  /* 0x00520000011c7983 */ /* 0x001ee20000300a00 */
[----:B------:R-:W-:-:S02]  /*1417b0*/  ISETP.LT.AND P3, PT, R8, UR9, !P1 ;  /* 0x0000000908007c0c */ /* 0x000fc4000cf61270 */
[C---:B------:R-:W-:Y:S01]  /*1417c0*/  PRMT R3, R12.reuse, 0x7771, RZ ;  /* 0x000077710c037816 */ /* 0x040fe200000000ff */
[----:B------:R-:W0:Y:S01]  /*1417d0*/  LDCU UR9, c[0x0][0x398] ;  /* 0x00007300ff0977ac */ /* 0x000e220008000800 */
[----:B---3--:R3:W-:Y:S04]  /*1417e0*/  @P2 STG.E.U8 desc[UR38][R28.64], R2 ;  /* 0x000000021c002986 */ /* 0x0087e8000c101126 */
[----:B----4-:R4:W-:Y:S01]  /*1417f0*/  @P6 STG.E.U8 desc[UR38][R24.64], R3 ;  /* 0x0000000318006986 */ /* 0x0109e2000c101126 */
[----:B---3--:R-:W-:-:S03]  /*141800*/  PRMT R2, R12, 0x7772, RZ ;  /* 0x000077720c027816 */ /* 0x008fc600000000ff */
[----:B------:R-:W3:Y:S04]  /*141810*/  LDL.LU.64 R28, [R1+0xec8] ;  /* 0x000ec800011c7983 */ /* 0x000ee80000300a00 */
[----:B----4-:R-:W4:Y:S04]  /*141820*/  LDL.LU.64 R24, [R1+0xec0] ;  /* 0x000ec00001187983 */ /* 0x010f280000300a00 */
[----:B------:R-:W4:Y:S04]  /*141830*/  LDL.LU R21, [R1+0x314] ;  /* 0x0003140001157983 */ /* 0x000f280000300800 */
[----:B------:R0:W-:Y:S02]  /*141840*/  @P4 STG.E.U8 desc[UR38][R4.64], R2 ;  /* 0x0000000204004986 */ /* 0x0001e4000c101126 */
[----:B0-----:R-:W-:-:S02]  /*141850*/  PRMT R2, R12, 0x7773, RZ ;  /* 0x000077730c027816 */ /* 0x001fc400000000ff */
[----:B------:R-:W4:Y:S04]  /*141860*/  LDL.LU.64 R4, [R1+0xeb8] ;  /* 0x000eb80001047983 */ /* 0x000f280000300a00 */
[----:B------:R-:W4:Y:S04]  /*141870*/  LDL.LU.64 R12, [R1+0xea8] ;  /* 0x000ea800010c7983 */ /* 0x000f280000300a00 */
[----:B--2---:R0:W-:Y:S04]  /*141880*/  @P3 STG.E.U8 desc[UR38][R16.64], R2 ;  /* 0x0000000210003986 */ /* 0x0041e8000c101126 */
[----:B0-----:R-:W1:Y:S01]  /*141890*/  LDL.LU R17, [R1+0x51f8] ;  /* 0x0051f80001117983 */ /* 0x001e620000300800 */
[----:B------:R-:W-:-:S02]  /*1418a0*/  ISETP.LT.AND P4, PT, R23, UR17, !P1 ;  /* 0x0000001117007c0c */ /* 0x000fc4000cf81270 */
[----:B------:R-:W-:Y:S01]  /*1418b0*/  ISETP.LT.AND P6, PT, R22, UR11, !P1 ;  /* 0x0000000b16007c0c */ /* 0x000fe2000cfc1270 */
[----:B------:R-:W-:Y:S01]  /*1418c0*/  VIADD R3, R14, 0x63 ;  /* 0x000000630e037836 */ /* 0x000fe20000000000 */
[----:B------:R-:W-:Y:S02]  /*1418d0*/  ISETP.LT.AND P3, PT, R19, UR12, !P1 ;  /* 0x0000000c13007c0c */ /* 0x000fe4000cf61270 */
[C---:B------:R-:W-:Y:S01]  /*1418e0*/  PRMT R2, R20.reuse, 0x7771, RZ ;  /* 0x0000777114027816 */ /* 0x040fe200000000ff */
[----:B------:R-:W0:Y:S01]  /*1418f0*/  LDCU UR11, c[0x0][0x398] ;  /* 0x00007300ff0b77ac */ /* 0x000e220008000800 */
[----:B------:R-:W2:Y:S01]  /*141900*/  LDCU UR17, c[0x0][0x398] ;  /* 0x00007300ff1177ac */ /* 0x000ea20008000800 */
[----:B------:R-:W-:Y:S02]  /*141910*/  ISETP.GE.AND P2, PT, R3, UR49, PT ;  /* 0x0000003103007c0c */ /* 0x000fe4000bf46270 */
[C---:B------:R-:W-:Y:S01]  /*141920*/  PRMT R3, R20.reuse, 0x7770, RZ ;  /* 0x0000777014037816 */ /* 0x040fe200000000ff */
[----:B------:R-:W0:Y:S04]  /*141930*/  LDCU UR12, c[0x0][0x398] ;  /* 0x00007300ff0c77ac */ /* 0x000e280008000800 */
[----:B------:R2:W-:Y:S04]  /*141940*/  @P4 STG.E.U8 desc[UR38][R6.64], R3 ;  /* 0x0000000306004986 */ /* 0x0005e8000c101126 */
[----:B------:R0:W-:Y:S04]  /*141950*/  @P6 STG.E.U8 desc[UR38][R10.64], R2 ;  /* 0x000000020a006986 */ /* 0x0001e8000c101126 */
[----:B--2---:R-:W2:Y:S04]  /*141960*/  LDL.LU.64 R6, [R1+0xeb0] ;  /* 0x000eb00001067983 */ /* 0x004ea80000300a00 */
[----:B0-----:R-:W2:Y:S01]  /*141970*/  LDL.LU.64 R10, [R1+0xea0] ;  /* 0x000ea000010a7983 */ /* 0x001ea20000300a00 */
[----:B------:R-:W-:-:S02]  /*141980*/  PRMT R3, R20, 0x7772, RZ ;  /* 0x0000777214037816 */ /* 0x000fc400000000ff */
[----:B------:R-:W-:Y:S01]  /*141990*/  PRMT R2, R20, 0x7773, RZ ;  /* 0x0000777314027816 */ /* 0x000fe200000000ff */
[----:B------:R-:W2:Y:S04]  /*1419a0*/  LDL.LU R26, [R1+0x3a4] ;  /* 0x0003a400011a7983 */ /* 0x000ea80000300800 */
[----:B---3--:R4:W-:Y:S01]  /*1419b0*/  @P3 STG.E.U8 desc[UR38][R28.64], R3 ;  /* 0x000000031c003986 */ /* 0x0089e2000c101126 */
[----:B------:R-:W-:Y:S02]  /*1419c0*/  ISETP.LT.AND P3, PT, R8, UR15, !P2 ;  /* 0x0000000f08007c0c */ /* 0x000fe4000d761270 */
[----:B-1----:R-:W-:Y:S02]  /*1419d0*/  ISETP.LT.AND P1, PT, R17, UR4, !P1 ;  /* 0x0000000411007c0c */ /* 0x002fe4000cf21270 */
[----:B------:R-:W-:-:S02]  /*1419e0*/  ISETP.LT.AND P6, PT, R18, UR7, !P2 ;  /* 0x0000000712007c0c */ /* 0x000fc4000d7c1270 */
[----:B------:R-:W-:Y:S01]  /*1419f0*/  ISETP.LT.AND P4, PT, R27, UR13, !P2 ;  /* 0x0000000d1b007c0c */ /* 0x000fe2000d781270 */
[----:B------:R-:W0:Y:S01]  /*141a00*/  LDCU UR4, c[0x0][0x398] ;  /* 0x00007300ff0477ac */ /* 0x000e220008000800 */
[----:B----4-:R-:W-:Y:S01]  /*141a10*/  PRMT R3, R21, 0x7770, RZ ;  /* 0x0000777015037816 */ /* 0x010fe200000000ff */
[----:B------:R-:W1:Y:S01]  /*141a20*/  LDCU UR7, c[0x0][0x398] ;  /* 0x00007300ff0777ac */ /* 0x000e620008000800 */
[----:B------:R-:W3:Y:S01]  /*141a30*/  LDCU UR13, c[0x0][0x398] ;  /* 0x00007300ff0d77ac */ /* 0x000ee20008000800 */
[----:B------:R-:W4:Y:S04]  /*141a40*/  LDCU UR15, c[0x0][0x398] ;  /* 0x00007300ff0f77ac */ /* 0x000f280008000800 */
[----:B------:R0:W-:Y:S01]  /*141a50*/  @P1 STG.E.U8 desc[UR38][R24.64], R2 ;  /* 0x0000000218001986 */ /* 0x0001e2000c101126 */
[----:B------:R-:W-:-:S03]  /*141a60*/  ISETP.LT.AND P1, PT, R9, UR9, !P2 ;  /* 0x0000000909007c0c */ /* 0x000fc6000d721270 */
[----:B0-----:R-:W3:Y:S04]  /*141a70*/  LDL.LU.64 R24, [R1+0xe98] ;  /* 0x000e980001187983 */ /* 0x001ee80000300a00 */
[----:B------:R-:W4:Y:S04]  /*141a80*/  LDL.LU.64 R28, [R1+0xe90] ;  /* 0x000e9000011c7983 */ /* 0x000f280000300a00 */
[----:B------:R0:W-:Y:S01]  /*141a90*/  STL.64 [R1+0x51f0], R8 ;  /* 0x0051f00801007387 */ /* 0x0001e20000100a00 */
[----:B------:R-:W-:-:S03]  /*141aa0*/  PRMT R2, R21, 0x7771, RZ ;  /* 0x0000777115027816 */ /* 0x000fc600000000ff */
[----:B------:R1:W-:Y:S01]  /*141ab0*/  @P6 STG.E.U8 desc[UR38][R4.64], R3 ;  /* 0x0000000304006986 */ /* 0x0003e2000c101126 */
[----:B------:R-:W2:Y:S03]  /*141ac0*/  LDCU UR9, c[0x0][0x398] ;  /* 0x00007300ff0977ac */ /* 0x000ea60008000800 */
[----:B0-----:R-:W4:Y:S04]  /*141ad0*/  LDL.LU.64 R8, [R1+0xe88] ;  /* 0x000e880001087983 */ /* 0x001f280000300a00 */
[----:B------:R0:W-:Y:S01]  /*141ae0*/  @P4 STG.E.U8 desc[UR38][R12.64], R2 ;  /* 0x000000020c004986 */ /* 0x0001e2000c101126 */
[----:B-1----:R-:W-:Y:S02]  /*141af0*/  PRMT R4, R21, 0x7772, RZ ;  /* 0x0000777215047816 */ /* 0x002fe400000000ff */
[----:B------:R-:W-:Y:S01]  /*141b00*/  ISETP.LT.AND P4, PT, R23, UR11, !P2 ;  /* 0x0000000b17007c0c */ /* 0x000fe2000d781270 */
[----:B------:R-:W-:Y:S01]  /*141b10*/  VIADD R3, R14, 0x64 ;  /* 0x000000640e037836 */ /* 0x000fe20000000000 */
[----:B------:R-:W-:Y:S01]  /*141b20*/  ISETP.LT.AND P6, PT, R22, UR17, !P2 ;  /* 0x0000001116007c0c */ /* 0x000fe2000d7c1270 */
[----:B------:R-:W4:Y:S04]  /*141b30*/  LDL.LU R20, [R1+0x3b8] ;  /* 0x0003b80001147983 */ /* 0x000f280000300800 */
[----:B--2---:R1:W-:Y:S01]  /*141b40*/  @P1 STG.E.U8 desc[UR38][R6.64], R4 ;  /* 0x0000000406001986 */ /* 0x0043e2000c101126 */
[----:B------:R-:W2:Y:S01]  /*141b50*/  LDCU UR11, c[0x0][0x398] ;  /* 0x00007300ff0b77ac */ /* 0x000ea20008000800 */
[----:B0-----:R-:W-:-:S02]  /*141b60*/  PRMT R2, R21, 0x7773, RZ ;  /* 0x0000777315027816 */ /* 0x001fc400000000ff */
[----:B------:R-:W-:Y:S02]  /*141b70*/  ISETP.GE.AND P1, PT, R3, UR53, PT ;  /* 0x0000003503007c0c */ /* 0x000fe4000bf26270 */
[----:B------:R-:W-:Y:S01]  /*141b80*/  PRMT R3, R26, 0x7770, RZ ;  /* 0x000077701a037816 */ /* 0x000fe200000000ff */
[----:B------:R-:W2:Y:S04]  /*141b90*/  LDL.LU.64 R12, [R1+0xe78] ;  /* 0x000e7800010c7983 */ /* 0x000ea80000300a00 */
[----:B------:R0:W-:Y:S01]  /*141ba0*/  @P3 STG.E.U8 desc[UR38][R10.64], R2 ;  /* 0x000000020a003986 */ /* 0x0001e2000c101126 */
[----:B------:R-:W-:-:S03]  /*141bb0*/  ISETP.LT.AND P3, PT, R19, UR4, !P2 ;  /* 0x0000000413007c0c */ /* 0x000fc6000d761270 */
[----:B-1----:R-:W2:Y:S04]  /*141bc0*/  LDL.LU.64 R4, [R1+0xe80] ;  /* 0x000e800001047983 */ /* 0x002ea80000300a00 */
[----:B------:R-:W2:Y:S01]  /*141bd0*/  LDL.LU.64 R6, [R1+0xe70] ;  /* 0x000e700001067983 */ /* 0x000ea20000300a00 */
[----:B------:R-:W1:Y:S01]  /*141be0*/  LDCU UR4, c[0x0][0x398] ;  /* 0x00007300ff0477ac */ /* 0x000e620008000800 */
[C---:B0-----:R-:W-:Y:S02]  /*141bf0*/  PRMT R2, R26.reuse, 0x7771, RZ ;  /* 0x000077711a027816 */ /* 0x041fe400000000ff */
[----:B------:R-:W2:Y:S04]  /*141c00*/  LDL.LU.64 R10, [R1+0xe68] ;  /* 0x000e6800010a7983 */ /* 0x000ea80000300a00 */
[----:B---3--:R0:W-:Y:S04]  /*141c10*/  @P4 STG.E.U8 desc[UR38][R24.64], R3 ;  /* 0x0000000318004986 */ /* 0x0081e8000c101126 */
[----:B----4-:R3:W-:Y:S01]  /*141c20*/  @P6 STG.E.U8 desc[UR38][R28.64], R2 ;  /* 0x000000021c006986 */ /* 0x0107e2000c101126 */
[----:B0-----:R-:W-:-:S03]  /*141c30*/  PRMT R3, R26, 0x7772, RZ ;  /* 0x000077721a037816 */ /* 0x001fc600000000ff */
[----:B------:R-:W4:Y:S04]  /*141c40*/  LDL.LU.64 R24, [R1+0xe60] ;  /* 0x000e600001187983 */ /* 0x000f280000300a00 */
[----:B------:R-:W4:Y:S04]  /*141c50*/  LDL.LU R21, [R1+0x2b8] ;  /* 0x0002b80001157983 */ /* 0x000f280000300800 */
[----:B---3--:R-:W3:Y:S04]  /*141c60*/  LDL.LU.64 R28, [R1+0xe58] ;  /* 0x000e5800011c7983 */ /* 0x008ee80000300a00 */
[----:B------:R0:W-:Y:S04]  /*141c70*/  @P3 STG.E.U8 desc[UR38][R8.64], R3 ;  /* 0x0000000308003986 */ /* 0x0001e8000c101126 */
[----:B0-----:R-:W3:Y:S01]  /*141c80*/  LDL.LU.64 R8, [R1+0x51f0] ;  /* 0x0051f00001087983 */ /* 0x001ee20000300a00 */
[----:B------:R-:W-:-:S02]  /*141c90*/  ISETP.LT.AND P2, PT, R17, UR7, !P2 ;  /* 0x0000000711007c0c */ /* 0x000fc4000d741270 */
[----:B------:R-:W-:Y:S02]  /*141ca0*/  ISETP.LT.AND P6, PT, R18, UR12, !P1 ;  /* 0x0000000c12007c0c */ /* 0x000fe4000cfc1270 */
[----:B------:R-:W-:Y:S02]  /*141cb0*/  ISETP.LT.AND P4, PT, R27, UR13, !P1 ;  /* 0x0000000d1b007c0c */ /* 0x000fe4000cf81270 */
[----:B------:R-:W-:Y:S02]  /*141cc0*/  PRMT R2, R26, 0x7773, RZ ;  /* 0x000077731a027816 */ /* 0x000fe400000000ff */
[C---:B------:R-:W-:Y:S01]  /*141cd0*/  PRMT R3, R20.reuse, 0x7770, RZ ;  /* 0x0000777014037816 */ /* 0x040fe200000000ff */
[----:B------:R-:W0:Y:S01]  /*141ce0*/  LDCU UR7, c[0x0][0x398] ;  /* 0x00007300ff0777ac */ /* 0x000e220008000800 */
[----:B------:R-:W0:Y:S01]  /*141cf0*/  LDCU UR12, c[0x0][0x398] ;  /* 0x00007300ff0c77ac */ /* 0x000e220008000800 */
[----:B------:R-:W0:Y:S02]  /*141d00*/  LDCU UR13, c[0x0][0x398] ;  /* 0x00007300ff0d77ac */ /* 0x000e240008000800 */
[----:B--2---:R2:W-:Y:S04]  /*141d10*/  @P2 STG.E.U8 desc[UR38][R4.64], R2 ;  /* 0x0000000204002986 */ /* 0x0045e8000c101126 */
[----:B------:R0:W-:Y:S04]  /*141d20*/  @P6 STG.E.U8 desc[UR38][R12.64], R3 ;  /* 0x000000030c006986 */ /* 0x0001e8000c101126 */
[----:B--2---:R-:W2:Y:S01]  /*141d30*/  LDL.LU.64 R4, [R1+0xe50] ;  /* 0x000e500001047983 */ /* 0x004ea20000300a00 */
[----:B------:R-:W-:-:S02]  /*141d40*/  PRMT R2, R20, 0x7771, RZ ;  /* 0x0000777114027816 */ /* 0x000fc400000000ff */
[C---:B0-----:R-:W-:Y:S01]  /*141d50*/  PRMT R3, R20.reuse, 0x7772, RZ ;  /* 0x0000777214037816 */ /* 0x041fe200000000ff */
[----:B------:R-:W2:Y:S04]  /*141d60*/  LDL.LU.64 R12, [R1+0xe40] ;  /* 0x000e4000010c7983 */ /* 0x000ea80000300a00 */
[----:B------:R-:W2:Y:S04]  /*141d70*/  LDL.LU R26, [R1+0x318] ;  /* 0x00031800011a7983 */ /* 0x000ea80000300800 */
[----:B------:R0:W-:Y:S02]  /*141d80*/  @P4 STG.E.U8 desc[UR38][R6.64], R2 ;  /* 0x0000000206004986 */ /* 0x0001e4000c101126 */
[----:B0-----:R-:W-:-:S02]  /*141d90*/  PRMT R2, R20, 0x7773, RZ ;  /* 0x0000777314027816 */ /* 0x001fc400000000ff */
[----:B---3--:R-:W-:Y:S02]  /*141da0*/  ISETP.LT.AND P3, PT, R9, UR9, !P1 ;  /* 0x0000000909007c0c */ /* 0x008fe4000cf61270 */
[----:B------:R-:W-:Y:S02]  /*141db0*/  ISETP.LT.AND P2, PT, R8, UR15, !P1 ;  /* 0x0000000f08007c0c */ /* 0x000fe4000cf41270 */
[----:B------:R-:W-:Y:S01]  /*141dc0*/  ISETP.LT.AND P4, PT, R23, UR11, !P1 ;  /* 0x0000000b17007c0c */ /* 0x000fe2000cf81270 */
[----:B------:R-:W0:Y:S01]  /*141dd0*/  LDCU UR9, c[0x0][0x398] ;  /* 0x00007300ff0977ac */ /* 0x000e220008000800 */
[----:B------:R-:W-:Y:S01]  /*141de0*/  ISETP.LT.AND P6, PT, R19, UR7, !P1 ;  /* 0x0000000713007c0c */ /* 0x000fe2000cfc1270 */
[----:B------:R-:W3:Y:S01]  /*141df0*/  LDCU UR15, c[0x0][0x398] ;  /* 0x00007300ff0f77ac */ /* 0x000ee20008000800 */
[----:B------:R-:W0:Y:S01]  /*141e00*/  LDCU UR11, c[0x0][0x398] ;  /* 0x00007300ff0b77ac */ /* 0x000e220008000800 */
[----:B------:R-:W0:Y:S04]  /*141e10*/  LDCU UR7, c[0x0][0x398] ;  /* 0x00007300ff0777ac */ /* 0x000e280008000800 */
[----:B------:R1:W-:Y:S04]  /*141e20*/  @P3 STG.E.U8 desc[UR38][R10.64], R3 ;  /* 0x000000030a003986 */ /* 0x0003e8000c101126 */
[----:B----4-:R4:W-:Y:S04]  /*141e30*/  @P2 STG.E.U8 desc[UR38][R24.64], R2 ;  /* 0x0000000218002986 */ /* 0x0109e8000c101126 */
[----:B-1----:R-:W3:Y:S04]  /*141e40*/  LDL.LU.64 R10, [R1+0xe48] ;  /* 0x000e4800010a7983 */ /* 0x002ee80000300a00 */
[----:B----4-:R-:W4:Y:S01]  /*141e50*/  LDL.LU.64 R24, [R1+0xe18] ;  /* 0x000e180001187983 */ /* 0x010f220000300a00 */
[----:B------:R-:W-:-:S02]  /*141e60*/  ISETP.LT.AND P3, PT, R22, UR4, !P1 ;  /* 0x0000000416007c0c */ /* 0x000fc4000cf61270 */
[----:B------:R-:W-:Y:S01]  /*141e70*/  PRMT R3, R21, 0x7770, RZ ;  /* 0x0000777015037816 */ /* 0x000fe200000000ff */
[----:B------:R-:W-:Y:S01]  /*141e80*/  VIADD R2, R14, 0x65 ;  /* 0x000000650e027836 */ /* 0x000fe20000000000 */
[----:B------:R-:W4:Y:S04]  /*141e90*/  LDL.LU.64 R6, [R1+0xe10] ;  /* 0x000e100001067983 */ /* 0x000f280000300a00 */
[----:B------:R1:W-:Y:S01]  /*141ea0*/  @P4 STG.E.U8 desc[UR38][R28.64], R3 ;  /* 0x000000031c004986 */ /* 0x0003e2000c101126 */
[----:B------:R-:W0:Y:S01]  /*141eb0*/  LDCU UR4, c[0x0][0x398] ;  /* 0x00007300ff0477ac */ /* 0x000e220008000800 */
[----:B------:R-:W-:Y:S02]  /*141ec0*/  ISETP.GE.AND P2, PT, R2, UR16, PT ;  /* 0x0000001002007c0c */ /* 0x000fe4000bf46270 */
[----:B------:R-:W-:-:S02]  /*141ed0*/  ISETP.LT.AND P1, PT, R17, UR12, !P1 ;  /* 0x0000000c11007c0c */ /* 0x000fc4000cf21270 */
[C---:B-1----:R-:W-:Y:S02]  /*141ee0*/  PRMT R3, R21.reuse, 0x7771, RZ ;  /* 0x0000777115037816 */ /* 0x042fe400000000ff */
[----:B------:R-:W-:Y:S01]  /*141ef0*/  PRMT R2, R21, 0x7772, RZ ;  /* 0x0000777215027816 */ /* 0x000fe200000000ff */
[----:B------:R-:W4:Y:S04]  /*141f00*/  LDL.LU.64 R28, [R1+0xdf8] ;  /* 0x000df800011c7983 */ /* 0x000f280000300a00 */
[----:B--2---:R1:W-:Y:S01]  /*141f10*/  @P3 STG.E.U8 desc[UR38][R4.64], R3 ;  /* 0x0000000304003986 */ /* 0x0043e2000c101126 */
[----:B0-----:R-:W-:-:S03]  /*141f20*/  ISETP.LT.AND P3, PT, R18, UR9, !P2 ;  /* 0x0000000912007c0c */ /* 0x001fc6000d761270 */
[----:B------:R0:W-:Y:S04]  /*141f30*/  @P6 STG.E.U8 desc[UR38][R12.64], R2 ;  /* 0x000000020c006986 */ /* 0x0001e8000c101126 */
[----:B------:R-:W2:Y:S04]  /*141f40*/  LDL.LU R20, [R1+0x3bc] ;  /* 0x0003bc0001147983 */ /* 0x000ea80000300800 */
[----:B------:R-:W-:Y:S01]  /*141f50*/  STL [R1+0x51d8], R14 ;  /* 0x0051d80e01007387 */ /* 0x000fe20000100800 */
[----:B------:R-:W-:Y:S01]  /*141f60*/  ISETP.LT.AND P4, PT, R27, UR13, !P2 ;  /* 0x0000000d1b007c0c */ /* 0x000fe2000d781270 */
[----:B------:R-:W2:Y:S01]  /*141f70*/  LDCU UR16, c[0x0][0x398] ;  /* 0x00007300ff1077ac */ /* 0x000ea20008000800 */
[----:B------:R-:W2:Y:S01]  /*141f80*/  LDCU UR12, c[0x0][0x398] ;  /* 0x00007300ff0c77ac */ /* 0x000ea20008000800 */
[----:B------:R-:W2:Y:S01]  /*141f90*/  LDCU UR9, c[0x0][0x398] ;  /* 0x00007300ff0977ac */ /* 0x000ea20008000800 */
[----:B-1----:R-:W-:-:S02]  /*141fa0*/  PRMT R3, R21, 0x7773, RZ ;  /* 0x0000777315037816 */ /* 0x002fc400000000ff */
[----:B0-----:R-:W-:Y:S01]  /*141fb0*/  PRMT R2, R26, 0x7770, RZ ;  /* 0x000077701a027816 */ /* 0x001fe200000000ff */
[----:B------:R-:W2:Y:S04]  /*141fc0*/  LDL.LU.64 R12, [R1+0xe28] ;  /* 0x000e2800010c7983 */ /* 0x000ea80000300a00 */
[----:B------:R-:W2:Y:S01]  /*141fd0*/  LDL.LU R21, [R1+0x3a8] ;  /* 0x0003a80001157983 */ /* 0x000ea20000300800 */
[----:B---3--:R-:W-:Y:S01]  /*141fe0*/  ISETP.LT.AND P6, PT, R9, UR15, !P2 ;  /* 0x0000000f09007c0c */ /* 0x008fe2000d7c1270 */
[----:B------:R-:W-:Y:S01]  /*141ff0*/  VIADD R4, R14, 0x66 ;  /* 0x000000660e047836 */ /* 0x000fe20000000000 */
[----:B------:R-:W0:Y:S01]  /*142000*/  LDCU UR13, c[0x0][0x398] ;  /* 0x00007300ff0d77ac */ /* 0x000e220008000800 */
[----:B------:R-:W1:Y:S01]  /*142010*/  LDCU UR15, c[0x0][0x398] ;  /* 0x00007300ff0f77ac */ /* 0x000e620008000800 */
[----:B------:R3:W-:Y:S04]  /*142020*/  @P1 STG.E.U8 desc[UR38][R10.64], R3 ;  /* 0x000000030a001986 */ /* 0x0007e8000c101126 */
[----:B----4-:R4:W-:Y:S01]  /*142030*/  @P3 STG.E.U8 desc[UR38][R24.64], R2 ;  /* 0x0000000218003986 */ /* 0x0109e2000c101126 */
[----:B------:R-:W-:-:S03]  /*142040*/  ISETP.LT.AND P3, PT, R8, UR11, !P2 ;  /* 0x0000000b08007c0c */ /* 0x000fc6000d761270 */
[----:B---3--:R-:W3:Y:S04]  /*142050*/  LDL.LU.64 R10, [R1+0xe20] ;  /* 0x000e2000010a7983 */ /* 0x008ee80000300a00 */
[----:B----4-:R-:W4:Y:S04]  /*142060*/  LDL.LU.64 R24, [R1+0xe08] ;  /* 0x000e080001187983 */ /* 0x010f280000300a00 */
[----:B------:R0:W-:Y:S01]  /*142070*/  STL.64 [R1+0x51e8], R8 ;  /* 0x0051e80801007387 */ /* 0x0001e20000100a00 */
[C---:B------:R-:W-:Y:S02]  /*142080*/  PRMT R3, R26.reuse, 0x7771, RZ ;  /* 0x000077711a037816 */ /* 0x040fe400000000ff */
[----:B------:R-:W-:-:S02]  /*142090*/  PRMT R2, R26, 0x7772, RZ ;  /* 0x000077721a027816 */ /* 0x000fc400000000ff */
[----:B------:R-:W-:Y:S01]  /*1420a0*/  ISETP.GE.AND P1, PT, R4, UR51, PT ;  /* 0x0000003304007c0c */ /* 0x000fe2000bf26270 */
[----:B------:R-:W1:Y:S01]  /*1420b0*/  LDCU UR11, c[0x0][0x398] ;  /* 0x00007300ff0b77ac */ /* 0x000e620008000800 */
[----:B0-----:R-:W3:Y:S04]  /*1420c0*/  LDL.LU.64 R8, [R1+0xe00] ;  /* 0x000e000001087983 */ /* 0x001ee80000300a00 */
[----:B------:R-:W3:Y:S04]  /*1420d0*/  LDL.LU.64 R14, [R1+0xde8] ;  /* 0x000de800010e7983 */ /* 0x000ee80000300a00 */
[----:B------:R-:W-:Y:S04]  /*1420e0*/  @P4 STG.E.U8 desc[UR38][R6.64], R3 ;  /* 0x0000000306004986 */ /* 0x000fe8000c101126 */
[----:B------:R0:W-:Y:S01]  /*1420f0*/  @P6 STG.E.U8 desc[UR38][R28.64], R2 ;  /* 0x000000021c006986 */ /* 0x0001e2000c101126 */
[----:B------:R-:W-:-:S02]  /*142100*/  ISETP.LT.AND P6, PT, R23, UR4, !P2 ;  /* 0x0000000417007c0c */ /* 0x000fc4000d7c1270 */
[----:B------:R-:W-:Y:S02]  /*142110*/  ISETP.LT.AND P4, PT, R22, UR7, !P2 ;  /* 0x0000000716007c0c */ /* 0x000fe4000d781270 */
[C---:B--2---:R-:W-:Y:S02]  /*142120*/  PRMT R5, R20.reuse, 0x7772, RZ ;  /* 0x0000777214057816 */ /* 0x044fe400000000ff */
[----:B------:R-:W-:Y:S01]  /*142130*/  PRMT R4, R20, 0x7773, RZ ;  /* 0x0000777314047816 */ /* 0x000fe200000000ff */
[----:B------:R-:W2:Y:S01]  /*142140*/  LDCU UR4, c[0x0][0x398] ;  /* 0x00007300ff0477ac */ /* 0x000ea20008000800 */
[----:B------:R-:W1:Y:S01]  /*142150*/  LDCU UR7, c[0x0][0x398] ;  /* 0x00007300ff0777ac */ /* 0x000e620008000800 */
[----:B0-----:R-:W-:Y:S01]  /*142160*/  PRMT R2, R26, 0x7773, RZ ;  /* 0x000077731a027816 */ /* 0x001fe200000000ff */
[----:B---3--:R0:W-:Y:S04]  /*142170*/  STL.64 [R1+0x51e0], R14 ;  /* 0x0051e00e01007387 */ /* 0x0081e80000100a00 */
[----:B0-----:R-:W3:Y:S04]  /*142180*/  LDL.LU.64 R14, [R1+0xdf0] ;  /* 0x000df000010e7983 */ /* 0x001ee80000300a00 */
[----:B------:R0:W-:Y:S01]  /*142190*/  @P3 STG.E.U8 desc[UR38][R12.64], R2 ;  /* 0x000000020c003986 */ /* 0x0001e2000c101126 */
[----:B------:R-:W-:-:S02]  /*1421a0*/  ISETP.LT.AND P3, PT, R19, UR16, !P2 ;  /* 0x0000001013007c0c */ /* 0x000fc4000d761270 */
[----:B------:R-:W-:Y:S02]  /*1421b0*/  ISETP.LT.AND P2, PT, R17, UR12, !P2 ;  /* 0x0000000c11007c0c */ /* 0x000fe4000d741270 */
[C---:B------:R-:W-:Y:S02]  /*1421c0*/  PRMT R3, R21.reuse, 0x7770, RZ ;  /* 0x0000777015037816 */ /* 0x040fe400000000ff */
[C---:B------:R-:W-:Y:S02]  /*1421d0*/  PRMT R7, R20.reuse, 0x7770, RZ ;  /* 0x0000777014077816 */ /* 0x040fe400000000ff */
[----:B------:R-:W-:Y:S01]  /*1421e0*/  PRMT R6, R20, 0x7771, RZ ;  /* 0x0000777114067816 */ /* 0x000fe200000000ff */
[----:B------:R-:W1:Y:S01]  /*1421f0*/  LDCU UR12, c[0x0][0x398] ;  /* 0x00007300ff0c77ac */ /* 0x000e620008000800 */
[----:B------:R-:W1:Y:S01]  /*142200*/  LDCU UR16, c[0x0][0x398] ;  /* 0x00007300ff1077ac */ /* 0x000e620008000800 */
[----:B------:R1:W-:Y:S01]  /*142210*/  @P6 STG.E.U8 desc[UR38][R10.64], R3 ;  /* 0x000000030a006986 */ /* 0x0003e2000c101126 */
[----:B0-----:R-:W-:-:S03]  /*142220*/  PRMT R2, R21, 0x7771, RZ ;  /* 0x0000777115027816 */ /* 0x001fc600000000ff */
[----:B------:R-:W2:Y:S04]  /*142230*/  LDL.LU.64 R12, [R1+0xdd8] ;  /* 0x000dd800010c7983 */ /* 0x000ea80000300a00 */
[----:B------:R-:W2:Y:S04]  /*142240*/  LDL.LU.64 R28, [R1+0xdd0] ;  /* 0x000dd000011c7983 */ /* 0x000ea80000300a00 */
[----:B------:R-:W2:Y:S04]  /*142250*/  LDL.LU R20, [R1+0x2bc] ;  /* 0x0002bc0001147983 */ /* 0x000ea80000300800 */
[----:B----4-:R0:W-:Y:S01]  /*142260*/  @P4 STG.E.U8 desc[UR38][R24.64], R2 ;  /* 0x0000000218004986 */ /* 0x0101e2000c101126 */
[----:B-1----:R-:W-:-:S05]  /*142270*/  PRMT R3, R21, 0x7772, RZ ;  /* 0x0000777215037816 */ /* 0x002fca00000000ff */
[----:B------:R1:W-:Y:S01]  /*142280*/  @P3 STG.E.U8 desc[UR38][R8.64], R3 ;  /* 0x0000000308003986 */ /* 0x0003e2000c101126 */
[----:B0-----:R-:W-:-:S03]  /*142290*/  PRMT R2, R21, 0x7773, RZ ;  /* 0x0000777315027816 */ /* 0x001fc600000000ff */
[----:B------:R-:W4:Y:S04]  /*1422a0*/  LDL.LU.64 R24, [R1+0xdc8] ;  /* 0x000dc80001187983 */ /* 0x000f280000300a00 */
[----:B------:R-:W2:Y:S04]  /*1422b0*/  LDL.LU.64 R10, [R1+0xdb0] ;  /* 0x000db000010a7983 */ /* 0x000ea80000300a00 */
[----:B-1----:R-:W2:Y:S04]  /*1422c0*/  LDL.LU.64 R8, [R1+0x51e8] ;  /* 0x0051e80001087983 */ /* 0x002ea80000300a00 */
[----:B---3--:R0:W-:Y:S04]  /*1422d0*/  @P2 STG.E.U8 desc[UR38][R14.64], R2 ;  /* 0x000000020e002986 */ /* 0x0081e8000c101126 */
[----:B0-----:R-:W3:Y:S01]  /*1422e0*/  LDL.LU.64 R14, [R1+0x51e0] ;  /* 0x0051e000010e7983 */ /* 0x001ee20000300a00 */
[----:B------:R-:W-:-:S03]  /*1422f0*/  ISETP.LT.AND P4, PT, R18, UR9, !P1 ;  /* 0x0000000912007c0c */ /* 0x000fc6000cf81270 */
[----:B------:R-:W2:Y:S01]  /*142300*/  LDL.LU.64 R2, [R1+0xde0] ;  /* 0x000de00001027983 */ /* 0x000ea20000300a00 */
[----:B------:R-:W-:Y:S01]  /*142310*/  ISETP.LT.AND P6, PT, R27, UR13, !P1 ;  /* 0x0000000d1b007c0c */ /* 0x000fe2000cfc1270 */
[----:B------:R-:W0:Y:S01]  /*142320*/  LDCU UR9, c[0x0][0x398] ;  /* 0x00007300ff0977ac */ /* 0x000e220008000800 */
[----:B------:R-:W1:Y:S07]  /*142330*/  LDCU UR13, c[0x0][0x398] ;  /* 0x00007300ff0d77ac */ /* 0x000e6e0008000800 */
[----:B---3--:R3:W-:Y:S04]  /*142340*/  @P4 STG.E.U8 desc[UR38][R14.64], R7 ;  /* 0x000000070e004986 */ /* 0x0087e8000c101126 */
[----:B---3--:R-:W3:Y:S01]  /*142350*/  LDL.LU R14, [R1+0x51d8] ;  /* 0x0051d800010e7983 */ /* 0x008ee20000300800 */
[----:B--2---:R-:W-:-:S02]  /*142360*/  ISETP.LT.AND P3, PT, R9, UR15, !P1 ;  /* 0x0000000f09007c0c */ /* 0x004fc4000cf61270 */
[----:B------:R-:W-:Y:S01]  /*142370*/  ISETP.LT.AND P2, PT, R8, UR11, !P1 ;  /* 0x0000000b08007c0c */ /* 0x000fe2000cf41270 */
[----:B------:R2:W-:Y:S01]  /*142380*/  @P6 STG.E.U8 desc[UR38][R2.64], R6 ;  /* 0x0000000602006986 */ /* 0x0005e2000c101126 */
[----:B------:R-:W-:Y:S02]  /*142390*/  ISETP.LT.AND P4, PT, R23, UR4, !P1 ;  /* 0x0000000417007c0c */ /* 0x000fe4000cf81270 */
[----:B------:R-:W-:Y:S01]  /*1423a0*/  ISETP.LT.AND P6, PT, R22, UR7, !P1 ;  /* 0x0000000716007c0c */ /* 0x000fe2000cfc1270 */
[----:B------:R-:W3:Y:S01]  /*1423b0*/  LDL.LU R26, [R1+0x31c] ;  /* 0x00031c00011a7983 */ /* 0x000ee20000300800 */
[----:B------:R-:W0:Y:S01]  /*1423c0*/  LDCU UR15, c[0x0][0x398] ;  /* 0x00007300ff0f77ac */ /* 0x000e220008000800 */
[----:B------:R-:W0:Y:S01]  /*1423d0*/  LDCU UR11, c[0x0][0x398] ;  /* 0x00007300ff0b77ac */ /* 0x000e220008000800 */
[----:B------:R-:W0:Y:S01]  /*1423e0*/  LDCU UR4, c[0x0][0x398] ;  /* 0x00007300ff0477ac */ /* 0x000e220008000800 */
[----:B------:R-:W0:Y:S02]  /*1423f0*/  LDCU UR7, c[0x0][0x398] ;  /* 0x00007300ff0777ac */ /* 0x000e240008000800 */
[----:B------:R1:W-:Y:S01]  /*142400*/  @P3 STG.E.U8 desc[UR38][R12.64], R5 ;  /* 0x000000050c003986 */ /* 0x0003e2000c101126 */
[----:B--2---:R-:W-:-:S03]  /*142410*/  PRMT R3, R20, 0x7770, RZ ;  /* 0x0000777014037816 */ /* 0x004fc600000000ff */
[----:B------:R2:W-:Y:S04]  /*142420*/  @P2 STG.E.U8 desc[UR38][R28.64], R4 ;  /* 0x000000041c002986 */ /* 0x0005e8000c101126 */
[----:B----4-:R4:W-:Y:S04]  /*142430*/  @P4 STG.E.U8 desc[UR38][R24.64], R3 ;  /* 0x0000000318004986 */ /* 0x0109e8000c101126 */
[----:B-1----:R-:W3:Y:S04]  /*142440*/  LDL.LU.64 R12, [R1+0xdb8] ;  /* 0x000db800010c7983 */ /* 0x002ee80000300a00 */
[----:B------:R-:W3:Y:S04]  /*142450*/  LDL.LU.64 R6, [R1+0xda0] ;  /* 0x000da00001067983 */ /* 0x000ee80000300a00 */
[----:B--2---:R-:W2:Y:S04]  /*142460*/  LDL.LU.64 R28, [R1+0xda8] ;  /* 0x000da800011c7983 */ /* 0x004ea80000300a00 */
[----:B----4-:R-:W4:Y:S01]  /*142470*/  LDL.LU.64 R24, [R1+0xd98] ;  /* 0x000d980001187983 */ /* 0x010f220000300a00 */
[----:B---3--:R-:W-:-:S05]  /*142480*/  VIADD R2, R14, 0x67 ;  /* 0x000000670e027836 */ /* 0x008fca0000000000 */
[----:B------:R-:W-:Y:S02]  /*142490*/  ISETP.GE.AND P3, PT, R2, UR50, PT ;  /* 0x0000003202007c0c */ /* 0x000fe4000bf66270 */
[----:B------:R-:W-:-:S05]  /*1424a0*/  PRMT R2, R20, 0x7771, RZ ;  /* 0x0000777114027816 */ /* 0x000fca00000000ff */
[----:B------:R1:W-:Y:S04]  /*1424b0*/  @P6 STG.E.U8 desc[UR38][R10.64], R2 ;  /* 0x000000020a006986 */ /* 0x0003e8000c101126 */
[----:B-1----:R-:W3:Y:S01]  /*1424c0*/  LDL.LU.64 R10, [R1+0xd88] ;  /* 0x000d8800010a7983 */ /* 0x002ee20000300a00 */
[----:B------:R-:W-:-:S03]  /*1424d0*/  VIADD R2, R14, 0x68 ;  /* 0x000000680e027836 */ /* 0x000fc60000000000 */
[----:B------:R1:W-:Y:S04]  /*1424e0*/  STL [R1+0x51d4], R14 ;  /* 0x0051d40e01007387 */ /* 0x0003e80000100800 */
[----:B-1----:R-:W2:Y:S01]  /*1424f0*/  LDL.LU.64 R14, [R1+0xdc0] ;  /* 0x000dc000010e7983 */ /* 0x002ea20000300a00 */
[----:B------:R-:W-:Y:S02]  /*142500*/  ISETP.LT.AND P2, PT, R19, UR12, !P1 ;  /* 0x0000000c13007c0c */ /* 0x000fe4000cf41270 */
[----:B0-----:R-:W-:Y:S02]  /*142510*/  ISETP.LT.AND P1, PT, R17, UR9, !P1 ;  /* 0x0000000911007c0c */ /* 0x001fe4000cf21270 */
[C---:B------:R-:W-:Y:S02]  /*142520*/  PRMT R4, R20.reuse, 0x7772, RZ ;  /* 0x0000777214047816 */ /* 0x040fe400000000ff */
[----:B------:R-:W-:-:S02]  /*142530*/  PRMT R3, R20, 0x7773, RZ ;  /* 0x0000777314037816 */ /* 0x000fc400000000ff */
[----:B------:R-:W-:Y:S01]  /*142540*/  ISETP.LT.AND P6, PT, R18, UR13, !P3 ;  /* 0x0000000d12007c0c */ /* 0x000fe2000dfc1270 */
[----:B------:R-:W3:Y:S01]  /*142550*/  LDL.LU R20, [R1+0x3ac] ;  /* 0x0003ac0001147983 */ /* 0x000ee20000300800 */
[----:B------:R-:W-:Y:S02]  /*142560*/  ISETP.GE.AND P4, PT, R2, UR10, PT ;  /* 0x0000000a02007c0c */ /* 0x000fe4000bf86270 */
[----:B------:R-:W-:Y:S01]  /*142570*/  PRMT R2, R26, 0x7770, RZ ;  /* 0x000077701a027816 */ /* 0x000fe200000000ff */
[----:B------:R-:W0:Y:S01]  /*142580*/  LDCU UR13, c[0x0][0x398] ;  /* 0x00007300ff0d77ac */ /* 0x000e220008000800 */
[----:B------:R-:W1:Y:S01]  /*142590*/  LDCU UR12, c[0x0][0x398] ;  /* 0x00007300ff0c77ac */ /* 0x000e620008000800 */
[----:B------:R-:W0:Y:S01]  /*1425a0*/  LDCU UR9, c[0x0][0x398] ;  /* 0x00007300ff0977ac */ /* 0x000e220008000800 */
[----:B------:R-:W0:Y:S01]  /*1425b0*/  LDCU UR10, c[0x0][0x398] ;  /* 0x00007300ff0a77ac */ /* 0x000e220008000800 */
[----:B--2---:R2:W-:Y:S04]  /*1425c0*/  @P2 STG.E.U8 desc[UR38][R14.64], R4 ;  /* 0x000000040e002986 */ /* 0x0045e8000c101126 */
[----:B------:R0:W-:Y:S04]  /*1425d0*/  @P1 STG.E.U8 desc[UR38][R12.64], R3 ;  /* 0x000000030c001986 */ /* 0x0001e8000c101126 */
[----:B--2---:R-:W2:Y:S04]  /*1425e0*/  LDL.LU.64 R14, [R1+0xd90] ;  /* 0x000d9000010e7983 */ /* 0x004ea80000300a00 */
[----:B0-----:R-:W2:Y:S01]  /*1425f0*/  LDL.LU.64 R12, [R1+0xd80] ;  /* 0x000d8000010c7983 */ /* 0x001ea20000300a00 */
[----:B------:R-:W-:-:S02]  /*142600*/  ISETP.LT.AND P2, PT, R27, UR15, !P3 ;  /* 0x0000000f1b007c0c */ /* 0x000fc4000df41270 */
[----:B------:R-:W-:Y:S02]  /*142610*/  ISETP.LT.AND P1, PT, R9, UR11, !P3 ;  /* 0x0000000b09007c0c */ /* 0x000fe4000df21270 */
[C---:B------:R-:W-:Y:S02]  /*142620*/  PRMT R4, R26.reuse, 0x7771, RZ ;  /* 0x000077711a047816 */ /* 0x040fe400000000ff */
[----:B------:R-:W-:Y:S01]  /*142630*/  PRMT R3, R26, 0x7772, RZ ;  /* 0x000077721a037816 */ /* 0x000fe200000000ff */
[----:B------:R0:W-:Y:S01]  /*142640*/  @P6 STG.E.U8 desc[UR38][R6.64], R2 ;  /* 0x0000000206006986 */ /* 0x0001e2000c101126 */
[----:B------:R-:W-:-:S03]  /*142650*/  ISETP.LT.AND P6, PT, R8, UR4, !P3 ;  /* 0x0000000408007c0c */ /* 0x000fc6000dfc1270 */
[----:B------:R-:W2:Y:S01]  /*142660*/  LDL.LU R21, [R1+0x390] ;  /* 0x0003900001157983 */ /* 0x000ea20000300800 */
[----:B---3--:R-:W-:Y:S01]  /*142670*/  PRMT R5, R20, 0x7770, RZ ;  /* 0x0000777014057816 */ /* 0x008fe200000000ff */
[----:B------:R-:W3:Y:S01]  /*142680*/  LDCU UR11, c[0x0][0x398] ;  /* 0x00007300ff0b77ac */ /* 0x000ee20008000800 */
[----:B------:R-:W1:Y:S01]  /*142690*/  LDCU UR4, c[0x0][0x398] ;  /* 0x00007300ff0477ac */ /* 0x000e620008000800 */
[----:B------:R-:W1:Y:S01]  /*1426a0*/  LDCU UR15, c[0x0][0x398] ;  /* 0x00007300ff0f77ac */ /* 0x000e620008000800 */
[----:B------:R3:W-:Y:S01]  /*1426b0*/  @P2 STG.E.U8 desc[UR38][R28.64], R4 ;  /* 0x000000041c002986 */ /* 0x0007e2000c101126 */
[----:B------:R-:W-:-:S03]  /*1426c0*/  ISETP.LT.AND P2, PT, R23, UR7, !P3 ;  /* 0x0000000717007c0c */ /* 0x000fc6000df41270 */
[----:B----4-:R4:W-:Y:S01]  /*1426d0*/  @P1 STG.E.U8 desc[UR38][R24.64], R3 ;  /* 0x0000000318001986 */ /* 0x0109e2000c101126 */
[----:B------:R-:W-:Y:S02]  /*1426e0*/  ISETP.LT.AND P1, PT, R22, UR16, !P3 ;  /* 0x0000001016007c0c */ /* 0x000fe4000df21270 */
[----:B0-----:R-:W-:Y:S01]  /*1426f0*/  PRMT R2, R26, 0x7773, RZ ;  /* 0x000077731a027816 */ /* 0x001fe200000000ff */
[----:B------:R-:W2:Y:S01]  /*142700*/  LDL.LU.64 R6, [R1+0xd68] ;  /* 0x000d680001067983 */ /* 0x000ea20000300a00 */
[----:B------:R-:W0:Y:S01]  /*142710*/  LDCU UR7, c[0x0][0x398] ;  /* 0x00007300ff0777ac */ /* 0x000e220008000800 */
[----:B------:R-:W0:Y:S02]  /*142720*/  LDCU UR16, c[0x0][0x398] ;  /* 0x00007300ff1077ac */ /* 0x000e240008000800 */
[----:B------:R1:W-:Y:S01]  /*142730*/  @P6 STG.E.U8 desc[UR38][R10.64], R2 ;  /* 0x000000020a006986 */ /* 0x0003e2000c101126 */
[----:B---3--:R-:W-:-:S03]  /*142740*/  PRMT R4, R20, 0x7771, RZ ;  /* 0x0000777114047816 */ /* 0x008fc600000000ff */
[----:B----4-:R-:W3:Y:S01]  /*142750*/  LDL.LU.64 R24, [R1+0xd60] ;  /* 0x000d600001187983 */ /* 0x010ee20000300a00 */
[----:B------:R-:W-:-:S03]  /*142760*/  PRMT R3, R20, 0x7772, RZ ;  /* 0x0000777214037816 */ /* 0x000fc600000000ff */
[----:B-1----:R-:W4:Y:S04]  /*142770*/  LDL.LU.64 R10, [R1+0xd58] ;  /* 0x000d5800010a7983 */ /* 0x002f280000300a00 */
[----:B------:R-:W3:Y:S01]  /*142780*/  LDL.LU.64 R28, [R1+0xd50] ;  /* 0x000d5000011c7983 */ /* 0x000ee20000300a00 */
[----:B------:R-:W-:-:S03]  /*142790*/  PRMT R2, R20, 0x7773, RZ ;  /* 0x0000777314027816 */ /* 0x000fc600000000ff */
[----:B------:R-:W3:Y:S04]  /*1427a0*/  LDL.LU R20, [R1+0x2a0] ;  /* 0x0002a00001147983 */ /* 0x000ee80000300800 */
[----:B--2---:R1:W-:Y:S04]  /*1427b0*/  @P2 STG.E.U8 desc[UR38][R14.64], R5 ;  /* 0x000000050e002986 */ /* 0x0043e8000c101126 */
[----:B------:R2:W-:Y:S01]  /*1427c0*/  @P1 STG.E.U8 desc[UR38][R12.64], R4 ;  /* 0x000000040c001986 */ /* 0x0005e2000c101126 */
[----:B------:R-:W-:-:S03]  /*1427d0*/  ISETP.LT.AND P1, PT, R27, UR13, !P4 ;  /* 0x0000000d1b007c0c */ /* 0x000fc6000e721270 */
[----:B-1----:R-:W3:Y:S04]  /*1427e0*/  LDL.LU R14, [R1+0x51d4] ;  /* 0x0051d400010e7983 */ /* 0x002ee80000300800 */
[----:B--2---:R-:W2:Y:S04]  /*1427f0*/  LDL.LU.64 R4, [R1+0xd70] ;  /* 0x000d700001047983 */ /* 0x004ea80000300a00 */
[----:B------:R-:W2:Y:S04]  /*142800*/  LDL.LU.64 R12, [R1+0xd48] ;  /* 0x000d4800010c7983 */ /* 0x000ea80000300a00 */
[----:B------:R1:W-:Y:S01]  /*142810*/  STL [R1+0x51d0], R27 ;  /* 0x0051d01b01007387 */ /* 0x0003e20000100800 */
[----:B------:R-:W-:-:S02]  /*142820*/  ISETP.LT.AND P6, PT, R19, UR12, !P3 ;  /* 0x0000000c13007c0c */ /* 0x000fc4000dfc1270 */
[----:B------:R-:W-:Y:S01]  /*142830*/  ISETP.LT.AND P2, PT, R18, UR10, !P4 ;  /* 0x0000000a12007c0c */ /* 0x000fe2000e741270 */
[----:B------:R-:W0:Y:S01]  /*142840*/  LDCU UR13, c[0x0][0x398] ;  /* 0x00007300ff0d77ac */ /* 0x000e220008000800 */
[----:B-1----:R-:W2:Y:S01]  /*142850*/  LDL.LU.64 R26, [R1+0xd78] ;  /* 0x000d7800011a7983 */ /* 0x002ea20000300a00 */
[----:B------:R-:W-:Y:S01]  /*142860*/  ISETP.LT.AND P3, PT, R17, UR9, !P3 ;  /* 0x0000000911007c0c */ /* 0x000fe2000df61270 */
[----:B------:R-:W1:Y:S01]  /*142870*/  LDCU UR9, c[0x0][0x398] ;  /* 0x00007300ff0977ac */ /* 0x000e620008000800 */
[----:B------:R-:W0:Y:S01]  /*142880*/  LDCU UR10, c[0x0][0x398] ;  /* 0x00007300ff0a77ac */ /* 0x000e220008000800 */
[----:B------:R-:W0:Y:S05]  /*142890*/  LDCU UR12, c[0x0][0x398] ;  /* 0x00007300ff0c77ac */ /* 0x000e2a0008000800 */
[----:B--2---:R2:W-:Y:S01]  /*1428a0*/  @P6 STG.E.U8 desc[UR38][R26.64], R3 ;  /* 0x000000031a006986 */ /* 0x0045e2000c101126 */
[----:B------:R-:W-:-:S04]  /*1428b0*/  ISETP.LT.AND P6, PT, R9, UR11, !P4 ;  /* 0x0000000b09007c0c */ /* 0x000fc8000e7c1270 */
[----:B------:R0:W-:Y:S01]  /*1428c0*/  @P3 STG.E.U8 desc[UR38][R4.64], R2 ;  /* 0x0000000204003986 */ /* 0x0001e2000c101126 */
[----:B------:R-:W-:Y:S01]  /*1428d0*/  ISETP.LT.AND P3, PT, R8, UR4, !P4 ;  /* 0x0000000408007c0c */ /* 0x000fe2000e761270 */
[----:B------:R-:W1:Y:S01]  /*1428e0*/  LDCU UR4, c[0x0][0x398] ;  /* 0x00007300ff0477ac */ /* 0x000e620008000800 */
[----:B------:R-:W1:Y:S01]  /*1428f0*/  LDCU UR11, c[0x0][0x398] ;  /* 0x00007300ff0b77ac */ /* 0x000e620008000800 */
[C---:B--2---:R-:W-:Y:S01]  /*142900*/  PRMT R3, R21.reuse, 0x7770, RZ ;  /* 0x0000777015037816 */ /* 0x044fe200000000ff */
[----:B------:R-:W2:Y:S01]  /*142910*/  LDL.LU.64 R26, [R1+0xd40] ;  /* 0x000d4000011a7983 */ /* 0x000ea20000300a00 */
[----:B0-----:R-:W-:-:S03]  /*142920*/  PRMT R2, R21, 0x7771, RZ ;  /* 0x0000777115027816 */ /* 0x001fc600000000ff */
[----:B------:R0:W-:Y:S01]  /*142930*/  @P2 STG.E.U8 desc[UR38][R6.64], R3 ;  /* 0x0000000306002986 */ /* 0x0001e2000c101126 */
[----:B------:R-:W-:-:S03]  /*142940*/  ISETP.LT.AND P2, PT, R23, UR15, !P4 ;  /* 0x0000000f17007c0c */ /* 0x000fc6000e741270 */
[----:B---3--:R3:W-:Y:S01]  /*142950*/  @P1 STG.E.U8 desc[UR38][R24.64], R2 ;  /* 0x0000000218001986 */ /* 0x0087e2000c101126 */
[----:B------:R-:W1:Y:S01]  /*142960*/  LDCU UR15, c[0x0][0x398] ;  /* 0x00007300ff0f77ac */ /* 0x000e620008000800 */
[C---:B0-----:R-:W-:Y:S02]  /*142970*/  PRMT R3, R21.reuse, 0x7772, RZ ;  /* 0x0000777215037816 */ /* 0x041fe400000000ff */
[----:B---3--:R-:W-:Y:S01]  /*142980*/  PRMT R2, R21, 0x7773, RZ ;  /* 0x0000777315027816 */ /* 0x008fe200000000ff */
[----:B------:R-:W3:Y:S04]  /*142990*/  LDL.LU R24, [R1+0x300] ;  /* 0x0003000001187983 */ /* 0x000ee80000300800 */
[----:B----4-:R0:W-:Y:S04]  /*1429a0*/  @P6 STG.E.U8 desc[UR38][R10.64], R3 ;  /* 0x000000030a006986 */ /* 0x0101e8000c101126 */
[----:B------:R-:W4:Y:S04]  /*1429b0*/  LDL.LU.64 R6, [R1+0xd28] ;  /* 0x000d280001067983 */ /* 0x000f280000300a00 */
[----:B------:R1:W-:Y:S01]  /*1429c0*/  @P3 STG.E.U8 desc[UR38][R28.64], R2 ;  /* 0x000000021c003986 */ /* 0x0003e2000c101126 */
[----:B------:R-:W-:-:S02]  /*1429d0*/  ISETP.LT.AND P3, PT, R22, UR7, !P4 ;  /* 0x0000000716007c0c */ /* 0x000fc4000e761270 */
[----:B------:R-:W-:Y:S02]  /*1429e0*/  ISETP.LT.AND P6, PT, R19, UR16, !P4 ;  /* 0x0000001013007c0c */ /* 0x000fe4000e7c1270 */
[----:B0-----:R-:W-:Y:S01]  /*1429f0*/  PRMT R3, R20, 0x7770, RZ ;  /* 0x0000777014037816 */ /* 0x001fe200000000ff */
[----:B------:R-:W3:Y:S04]  /*142a00*/  LDL.LU.64 R10, [R1+0xd18] ;  /* 0x000d1800010a7983 */ /* 0x000ee80000300a00 */
[----:B------:R-:W3:Y:S04]  /*142a10*/  LDL.LU.64 R4, [R1+0xd10] ;  /* 0x000d100001047983 */ /* 0x000ee80000300a00 */
[----:B-1----:R-:W3:Y:S01]  /*142a20*/  LDL.LU.64 R28, [R1+0xd00] ;  /* 0x000d0000011c7983 */ /* 0x002ee20000300a00 */
[----:B------:R-:W-:-:S03]  /*142a30*/  VIADD R2, R14, 0x69 ;  /* 0x000000690e027836 */ /* 0x000fc60000000000 */
[----:B------:R0:W-:Y:S01]  /*142a40*/  @P2 STG.E.U8 desc[UR38][R12.64], R3 ;  /* 0x000000030c002986 */ /* 0x0001e2000c101126 */
[----:B------:R-:W-:Y:S01]  /*142a50*/  ISETP.LT.AND P4, PT, R17, UR9, !P4 ;  /* 0x0000000911007c0c */ /* 0x000fe2000e781270 */
[----:B------:R-:W1:Y:S01]  /*142a60*/  LDCU UR7, c[0x0][0x398] ;  /* 0x00007300ff0777ac */ /* 0x000e620008000800 */
[----:B------:R-:W1:Y:S01]  /*142a70*/  LDCU UR16, c[0x0][0x398] ;  /* 0x00007300ff1077ac */ /* 0x000e620008000800 */
[----:B------:R-:W-:Y:S01]  /*142a80*/  ISETP.GE.AND P1, PT, R2, UR48, PT ;  /* 0x0000003002007c0c */ /* 0x000fe2000bf26270 */
[----:B0-----:R-:W3:Y:S04]  /*142a90*/  LDL.LU.64 R12, [R1+0xd08] ;  /* 0x000d0800010c7983 */ /* 0x001ee80000300a00 */
[----:B------:R-:W3:Y:S04]  /*142aa0*/  LDL.LU R21, [R1+0x380] ;  /* 0x0003800001157983 */ /* 0x000ee80000300800 */
[----:B------:R0:W-:Y:S01]  /*142ab0*/  STL [R1+0x51cc], R17 ;  /* 0x0051cc1101007387 */ /* 0x0001e20000100800 */
[C---:B------:R-:W-:Y:S01]  /*142ac0*/  PRMT R3, R20.reuse, 0x7771, RZ ;  /* 0x0000777114037816 */ /* 0x040fe200000000ff */
[----:B------:R-:W1:Y:S02]  /*142ad0*/  LDCU UR9, c[0x0][0x398] ;  /* 0x00007300ff0977ac */ /* 0x000e640008000800 */
[----:B0-----:R-:W3:Y:S01]  /*142ae0*/  LDL.LU.64 R16, [R1+0xd20] ;  /* 0x000d200001107983 */ /* 0x001ee20000300a00 */
[----:B------:R-:W-:-:S03]  /*142af0*/  PRMT R2, R20, 0x7772, RZ ;  /* 0x0000777214027816 */ /* 0x000fc600000000ff */
[----:B--2---:R0:W-:Y:S04]  /*142b00*/  @P3 STG.E.U8 desc[UR38][R26.64], R3 ;  /* 0x000000031a003986 */ /* 0x0041e8000c101126 */
[----:B0-----:R-:W2:Y:S04]  /*142b10*/  LDL.LU R27, [R1+0x51d0] ;  /* 0x0051d000011b7983 */ /* 0x001ea80000300800 */
[----:B---3--:R0:W-:Y:S04]  /*142b20*/  @P6 STG.E.U8 desc[UR38][R16.64], R2 ;  /* 0x0000000210006986 */ /* 0x0081e8000c101126 */
[----:B0-----:R-:W3:Y:S01]  /*142b30*/  LDL.LU.64 R16, [R1+0xcf8] ;  /* 0x000cf80001107983 */ /* 0x001ee20000300a00 */
[----:B------:R-:W-:-:S02]  /*142b40*/  ISETP.LT.AND P2, PT, R18, UR10, !P1 ;  /* 0x0000000a12007c0c */ /* 0x000fc4000cf41270 */
[----:B------:R-:W-:Y:S02]  /*142b50*/  PRMT R3, R20, 0x7773, RZ ;  /* 0x0000777314037816 */ /* 0x000fe400000000ff */
[----:B------:R-:W-:Y:S02]  /*142b60*/  PRMT R2, R24, 0x7770, RZ ;  /* 0x0000777018027816 */ /* 0x000fe400000000ff */
[----:B------:R-:W-:Y:S01]  /*142b70*/  ISETP.LT.AND P3, PT, R9, UR4, !P1 ;  /* 0x0000000409007c0c */ /* 0x000fe2000cf61270 */
[----:B------:R-:W0:Y:S01]  /*142b80*/  LDCU UR10, c[0x0][0x398] ;  /* 0x00007300ff0a77ac */ /* 0x000e220008000800 */
[----:B------:R-:W0:Y:S01]  /*142b90*/  LDCU UR4, c[0x0][0x398] ;  /* 0x00007300ff0477ac */ /* 0x000e220008000800 */
[----:B----4-:R4:W-:Y:S01]  /*142ba0*/  @P4 STG.E.U8 desc[UR38][R6.64], R3 ;  /* 0x0000000306004986 */ /* 0x0109e2000c101126 */
[----:B------:R-:W-:Y:S01]  /*142bb0*/  ISETP.LT.AND P4, PT, R23, UR13, !P1 ;  /* 0x0000000d17007c0c */ /* 0x000fe2000cf81270 */
[----:B------:R-:W0:Y:S02]  /*142bc0*/  LDCU UR13, c[0x0][0x398] ;  /* 0x00007300ff0d77ac */ /* 0x000e240008000800 */
[----:B------:R1:W-:Y:S01]  /*142bd0*/  @P2 STG.E.U8 desc[UR38][R10.64], R2 ;  /* 0x000000020a002986 */ /* 0x0003e2000c101126 */
[----:B------:R-:W-:Y:S01]  /*142be0*/  ISETP.LT.AND P2, PT, R8, UR11, !P1 ;  /* 0x0000000b08007c0c */ /* 0x000fe2000cf41270 */
[----:B------:R-:W0:Y:S01]  /*142bf0*/  LDCU UR11, c[0x0][0x398] ;  /* 0x00007300ff0b77ac */ /* 0x000e220008000800 */
[C---:B----4-:R-:W-:Y:S01]  /*142c00*/  PRMT R3, R24.reuse, 0x7771, RZ ;  /* 0x0000777118037816 */ /* 0x050fe200000000ff */
[----:B------:R-:W4:Y:S01]  /*142c10*/  LDL.LU.64 R6, [R1+0xcf0] ;  /* 0x000cf00001067983 */ /* 0x000f220000300a00 */
[----:B-1----:R-:W-:-:S03]  /*142c20*/  PRMT R2, R24, 0x7772, RZ ;  /* 0x0000777218027816 */ /* 0x002fc600000000ff */
[----:B------:R-:W4:Y:S04]  /*142c30*/  LDL.LU.64 R10, [R1+0xce0] ;  /* 0x000ce000010a7983 */ /* 0x000f280000300a00 */
[----:B------:R-:W4:Y:S01]  /*142c40*/  LDL.LU R20, [R1+0x394] ;  /* 0x0003940001147983 */ /* 0x000f220000300800 */
[----:B--2---:R-:W-:Y:S01]  /*142c50*/  ISETP.LT.AND P6, PT, R27, UR12, !P1 ;  /* 0x0000000c1b007c0c */ /* 0x004fe2000cfc1270 */
[----:B------:R-:W1:-:S12]  /*142c60*/  LDCU UR12, c[0x0][0x398] ;  /* 0x00007300ff0c77ac */ /* 0x000e580008000800 */
[----:B------:R2:W-:Y:S04]  /*142c70*/  @P6 STG.E.U8 desc[UR38][R4.64], R3 ;  /* 0x0000000304006986 */ /* 0x0005e8000c101126 */
[----:B------:R0:W-:Y:S01]  /*142c80*/  @P3 STG.E.U8 desc[UR38][R28.64], R2 ;  /* 0x000000021c003986 */ /* 0x0001e2000c101126 */
[----:B--2---:R-:W-:Y:S01]  /*142c90*/  PRMT R3, R24, 0x7773, RZ ;  /* 0x0000777318037816 */ /* 0x004fe200000000ff */
[----:B------:R-:W-:Y:S01]  /*142ca0*/  VIADD R4, R14, 0x6a ;  /* 0x0000006a0e047836 */ /* 0x000fe20000000000 */
[----:B0-----:R-:W-:Y:S01]  /*142cb0*/  PRMT R2, R21, 0x7770, RZ ;  /* 0x0000777015027816 */ /* 0x001fe200000000ff */
[----:B------:R-:W2:Y:S04]  /*142cc0*/  LDL.LU.64 R28, [R1+0xcc8] ;  /* 0x000cc800011c7983 */ /* 0x000ea80000300a00 */
[----:B------:R0:W-:Y:S01]  /*142cd0*/  @P2 STG.E.U8 desc[UR38][R12.64], R3 ;  /* 0x000000030c002986 */ /* 0x0001e2000c101126 */
[----:B------:R-:W-:-:S03]  /*142ce0*/  ISETP.GE.AND P2, PT, R4, UR20, PT ;  /* 0x0000001404007c0c */ /* 0x000fc6000bf46270 */
[----:B0-----:R-:W2:Y:S04]  /*142cf0*/  LDL.LU.64 R12, [R1+0xcc0] ;  /* 0x000cc000010c7983 */ /* 0x001ea80000300a00 */
[----:B------:R-:W2:Y:S04]  /*142d00*/  LDL.LU.64 R24, [R1+0xca8] ;  /* 0x000ca80001187983 */ /* 0x000ea80000300a00 */
[----:B------:R-:W2:Y:S04]  /*142d10*/  LDL.LU.64 R4, [R1+0xce8] ;  /* 0x000ce80001047983 */ /* 0x000ea80000300a00 */
[----:B---3--:R0:W-:Y:S04]  /*142d20*/  @P4 STG.E.U8 desc[UR38][R16.64], R2 ;  /* 0x0000000210004986 */ /* 0x0081e8000c101126 */
[----:B0-----:R-:W3:Y:S01]  /*142d30*/  LDL.LU R17, [R1+0x51cc] ;  /* 0x0051cc0001117983 */ /* 0x001ee20000300800 */
[----:B------:R-:W-:-:S02]  /*142d40*/  ISETP.LT.AND P3, PT, R22, UR15, !P1 ;  /* 0x0000000f16007c0c */ /* 0x000fc4000cf61270 */
[----:B------:R-:W-:Y:S02]  /*142d50*/  ISETP.LT.AND P6, PT, R19, UR7, !P1 ;  /* 0x0000000713007c0c */ /* 0x000fe4000cfc1270 */
[C---:B------:R-:W-:Y:S02]  /*142d60*/  PRMT R3, R21.reuse, 0x7771, RZ ;  /* 0x0000777115037816 */ /* 0x040fe400000000ff */
[----:B------:R-:W-:Y:S02]  /*142d70*/  ISETP.LT.AND P4, PT, R18, UR9, !P2 ;  /* 0x0000000912007c0c */ /* 0x000fe4000d781270 */
[----:B------:R-:W-:Y:S01]  /*142d80*/  PRMT R2, R21, 0x7772, RZ ;  /* 0x0000777215027816 */ /* 0x000fe200000000ff */
[----:B------:R-:W0:Y:S01]  /*142d90*/  LDCU UR7, c[0x0][0x398] ;  /* 0x00007300ff0777ac */ /* 0x000e220008000800 */
[----:B------:R-:W0:Y:S01]  /*142da0*/  LDCU UR15, c[0x0][0x398] ;  /* 0x00007300ff0f77ac */ /* 0x000e220008000800 */
[----:B------:R-:W0:Y:S02]  /*142db0*/  LDCU UR9, c[0x0][0x398] ;  /* 0x00007300ff0977ac */ /* 0x000e240008000800 */
[----:B----4-:R4:W-:Y:S04]  /*142dc0*/  @P3 STG.E.U8 desc[UR38][R6.64], R3 ;  /* 0x0000000306003986 */ /* 0x0109e8000c101126 */
[----:B------:R0:W-:Y:S01]  /*142dd0*/  @P6 STG.E.U8 desc[UR38][R10.64], R2 ;  /* 0x000000020a006986 */ /* 0x0001e2000c101126 */
[----:B------:R-:W-:-:S02]  /*142de0*/  ISETP.LT.AND P6, PT, R27, UR10, !P2 ;  /* 0x0000000a1b007c0c */ /* 0x000fc4000d7c1270 */
[----:B------:R-:W-:Y:S01]  /*142df0*/  ISETP.LT.AND P3, PT, R9, UR4, !P2 ;  /* 0x0000000409007c0c */ /* 0x000fe2000d761270 */
[----:B------:R-:W0:Y:S01]  /*142e00*/  LDCU UR10, c[0x0][0x398] ;  /* 0x00007300ff0a77ac */ /* 0x000e220008000800 */
[----:B------:R-:W0:Y:S01]  /*142e10*/  LDCU UR4, c[0x0][0x398] ;  /* 0x00007300ff0477ac */ /* 0x000e220008000800 */
[----:B---3--:R-:W-:Y:S01]  /*142e20*/  ISETP.LT.AND P1, PT, R17, UR16, !P1 ;  /* 0x0000001011007c0c */ /* 0x008fe2000cf21270 */
[----:B------:R3:W-:Y:S01]  /*142e30*/  STL [R1+0x51c8], R17 ;  /* 0x0051c81101007387 */ /* 0x0007e20000100800 */
[----:B----4-:R-:W-:Y:S02]  /*142e40*/  PRMT R3, R21, 0x7773, RZ ;  /* 0x0000777315037816 */ /* 0x010fe400000000ff */
[----:B0-----:R-:W-:Y:S01]  /*142e50*/  PRMT R2, R20, 0x7770, RZ ;  /* 0x0000777014027816 */ /* 0x001fe200000000ff */
[----:B------:R-:W0:Y:S01]  /*142e60*/  LDCU UR16, c[0x0][0x398] ;  /* 0x00007300ff1077ac */ /* 0x000e220008000800 */
[----:B---3--:R-:W3:Y:S07]  /*142e70*/  LDL.LU.64 R16, [R1+0xca0] ;  /* 0x000ca00001107983 */ /* 0x008eee0000300a00 */
[----:B--2---:R2:W-:Y:S04]  /*142e80*/  @P1 STG.E.U8 desc[UR38][R4.64], R3 ;  /* 0x0000000304001986 */ /* 0x0045e8000c101126 */
[----:B------:R4:W-:Y:S01]  /*142e90*/  @P4 STG.E.U8 desc[UR38][R28.64], R2 ;  /* 0x000000021c004986 */ /* 0x0009e2000c101126 */
[----:B-1----:R-:W-:-:S03]  /*142ea0*/  ISETP.LT.AND P4, PT, R8, UR12, !P2 ;  /* 0x0000000c08007c0c */ /* 0x002fc6000d781270 */
[----:B------:R-:W3:Y:S04]  /*142eb0*/  LDL.LU R26, [R1+0x2a4] ;  /* 0x0002a400011a7983 */ /* 0x000ee80000300800 */
[----:B------:R-:W3:Y:S04]  /*142ec0*/  LDL.LU.64 R6, [R1+0xc98] ;  /* 0x000c980001067983 */ /* 0x000ee80000300a00 */
[----:B------:R-:W3:Y:S01]  /*142ed0*/  LDL.LU.64 R10, [R1+0xc70] ;  /* 0x000c7000010a7983 */ /* 0x000ee20000300a00 */
[----:B------:R-:W1:Y:S01]  /*142ee0*/  LDCU UR12, c[0x0][0x398] ;  /* 0x00007300ff0c77ac */ /* 0x000e620008000800 */
[----:B--2---:R-:W-:-:S02]  /*142ef0*/  PRMT R3, R20, 0x7771, RZ ;  /* 0x0000777114037816 */ /* 0x004fc400000000ff */
[C---:B----4-:R-:W-:Y:S01]  /*142f00*/  PRMT R2, R20.reuse, 0x7772, RZ ;  /* 0x0000777214027816 */ /* 0x050fe200000000ff */
[----:B------:R-:W2:Y:S04]  /*142f10*/  LDL.LU.64 R28, [R1+0xc68] ;  /* 0x000c6800011c7983 */ /* 0x000ea80000300a00 */
[----:B------:R4:W-:Y:S04]  /*142f20*/  @P6 STG.E.U8 desc[UR38][R12.64], R3 ;  /* 0x000000030c006986 */ /* 0x0009e8000c101126 */
[----:B------:R0:W-:Y:S04]  /*142f30*/  @P3 STG.E.U8 desc[UR38][R24.64], R2 ;  /* 0x0000000218003986 */ /* 0x0001e8000c101126 */
[----:B----4-:R-:W4:Y:S01]  /*142f40*/  LDL.LU.64 R12, [R1+0xc58] ;  /* 0x000c5800010c7983 */ /* 0x010f220000300a00 */
[----:B0-----:R-:W-:-:S03]  /*142f50*/  PRMT R2, R20, 0x7773, RZ ;  /* 0x0000777314027816 */ /* 0x001fc600000000ff */
[----:B------:R-:W2:Y:S04]  /*142f60*/  LDL.LU R21, [R1+0x304] ;  /* 0x0003040001157983 */ /* 0x000ea80000300800 */
[----:B------:R-:W2:Y:S04]  /*142f70*/  LDL.LU.64 R4, [R1+0xc00] ;  /* 0x000c000001047983 */ /* 0x000ea80000300a00 */
[----:B------:R-:W4:Y:S04]  /*142f80*/  LDL.LU.64 R24, [R1+0xbf8] ;  /* 0x000bf80001187983 */ /* 0x000f280000300a00 */
[----:B---3--:R0:W-:Y:S04]  /*142f90*/  @P4 STG.E.U8 desc[UR38][R16.64], R2 ;  /* 0x0000000210004986 */ /* 0x0081e8000c101126 */
[----:B0-----:R-:W3:Y:S01]  /*142fa0*/  LDL.LU R17, [R1+0x51c8] ;  /* 0x0051c80001117983 */ /* 0x001ee20000300800 */
[----:B------:R-:W-:-:S02]  /*142fb0*/  ISETP.LT.AND P3, PT, R23, UR11, !P2 ;  /* 0x0000000b17007c0c */ /* 0x000fc4000d761270 */
[----:B------:R-:W-:Y:S01]  /*142fc0*/  ISETP.LT.AND P6, PT, R22, UR13, !P2 ;  /* 0x0000000d16007c0c */ /* 0x000fe2000d7c1270 */
[----:B------:R-:W-:Y:S01]  /*142fd0*/  VIADD R3, R14, 0x6b ;  /* 0x0000006b0e037836 */ /* 0x000fe20000000000 */
[----:B------:R-:W-:Y:S02]  /*142fe0*/  ISETP.LT.AND P4, PT, R19, UR7, !P2 ;  /* 0x0000000713007c0c */ /* 0x000fe4000d781270 */
[C---:B------:R-:W-:Y:S01]  /*142ff0*/  PRMT R2, R26.reuse, 0x7771, RZ ;  /* 0x000077711a027816 */ /* 0x040fe200000000ff */
[----:B------:R-:W0:Y:S01]  /*143000*/  LDCU UR11, c[0x0][0x398] ;  /* 0x00007300ff0b77ac */ /* 0x000e220008000800 */
[----:B------:R-:W0:Y:S01]  /*143010*/  LDCU UR13, c[0x0][0x398] ;  /* 0x00007300ff0d77ac */ /* 0x000e220008000800 */
[----:B------:R-:W-:Y:S02]  /*143020*/  ISETP.GE.AND P1, PT, R3, UR46, PT ;  /* 0x0000002e03007c0c */ /* 0x000fe4000bf26270 */
[C---:B------:R-:W-:Y:S01]  /*143030*/  PRMT R3, R26.reuse, 0x7770, RZ ;  /* 0x000077701a037816 */ /* 0x040fe200000000ff */
[----:B------:R-:W0:Y:S04]  /*143040*/  LDCU UR7, c[0x0][0x398] ;  /* 0x00007300ff0777ac */ /* 0x000e280008000800 */
[----:B------:R1:W-:Y:S04]  /*143050*/  @P3 STG.E.U8 desc[UR38][R6.64], R3 ;  /* 0x0000000306003986 */ /* 0x0003e8000c101126 */
[----:B------:R0:W-:Y:S04]  /*143060*/  @P6 STG.E.U8 desc[UR38][R10.64], R2 ;  /* 0x000000020a006986 */ /* 0x0001e8000c101126 */
[----:B-1----:R-:W4:Y:S04]  /*143070*/  LDL.LU.64 R6, [R1+0xbd8] ;  /* 0x000bd80001067983 */ /* 0x002f280000300a00 */
[----:B0-----:R-:W4:Y:S01]  /*143080*/  LDL.LU.64 R10, [R1+0xbc8] ;  /* 0x000bc800010a7983 */ /* 0x001f220000300a00 */
[----:B------:R-:W-:-:S02]  /*143090*/  PRMT R3, R26, 0x7772, RZ ;  /* 0x000077721a037816 */ /* 0x000fc400000000ff */
[----:B------:R-:W-:Y:S01]  /*1430a0*/  PRMT R2, R26, 0x7773, RZ ;  /* 0x000077731a027816 */ /* 0x000fe200000000ff */
[----:B------:R-:W4:Y:S04]  /*1430b0*/  LDL.LU R20, [R1+0x384] ;  /* 0x0003840001147983 */ /* 0x000f280000300800 */
[----:B--2---:R0:W-:Y:S01]  /*1430c0*/  @P4 STG.E.U8 desc[UR38][R28.64], R3 ;  /* 0x000000031c004986 */ /* 0x0041e2000c101126 */
[----:B------:R-:W-:Y:S02]  /*1430d0*/  ISETP.LT.AND P4, PT, R8, UR12, !P1 ;  /* 0x0000000c08007c0c */ /* 0x000fe4000cf81270 */
[----:B---3--:R-:W-:Y:S02]  /*1430e0*/  ISETP.LT.AND P2, PT, R17, UR15, !P2 ;  /* 0x0000000f11007c0c */ /* 0x008fe4000d741270 */
[----:B------:R-:W-:-:S02]  /*1430f0*/  ISETP.LT.AND P6, PT, R18, UR9, !P1 ;  /* 0x0000000912007c0c */ /* 0x000fc4000cfc1270 */
[----:B------:R-:W-:Y:S02]  /*143100*/  ISETP.LT.AND P3, PT, R27, UR4, !P1 ;  /* 0x000000041b007c0c */ /* 0x000fe4000cf61270 */
[----:B0-----:R-:W-:Y:S01]  /*143110*/  PRMT R3, R21, 0x7770, RZ ;  /* 0x0000777015037816 */ /* 0x001fe200000000ff */
[----:B------:R-:W0:Y:S01]  /*143120*/  LDCU UR9, c[0x0][0x398] ;  /* 0x00007300ff0977ac */ /* 0x000e220008000800 */
[----:B------:R-:W1:Y:S01]  /*143130*/  LDCU UR4, c[0x0][0x398] ;  /* 0x00007300ff0477ac */ /* 0x000e620008000800 */
[----:B------:R-:W2:Y:S01]  /*143140*/  LDCU UR15, c[0x0][0x398] ;  /* 0x00007300ff0f77ac */ /* 0x000ea20008000800 */
[----:B------:R-:W3:Y:S03]  /*143150*/  LDCU UR12, c[0x0][0x398] ;  /* 0x00007300ff0c77ac */ /* 0x000ee60008000800 */
[----:B----4-:R4:W-:Y:S01]  /*143160*/  @P2 STG.E.U8 desc[UR38][R12.64], R2 ;  /* 0x000000020c002986 */ /* 0x0109e2000c101126 */
[----:B------:R-:W-:-:S03]  /*143170*/  ISETP.LT.AND P2, PT, R9, UR10, !P1 ;  /* 0x0000000a09007c0c */ /* 0x000fc6000cf41270 */
[----:B----4-:R-:W4:Y:S04]  /*143180*/  LDL.LU.64 R12, [R1+0xbd0] ;  /* 0x000bd000010c7983 */ /* 0x010f280000300a00 */
[----:B------:R-:W2:Y:S04]  /*143190*/  LDL.LU.64 R28, [R1+0xbb0] ;  /* 0x000bb000011c7983 */ /* 0x000ea80000300a00 */
[----:B------:R0:W-:Y:S01]  /*1431a0*/  STL.64 [R1+0x51c0], R8 ;  /* 0x0051c00801007387 */ /* 0x0001e20000100a00 */
[----:B------:R-:W-:-:S03]  /*1431b0*/  PRMT R2, R21, 0x7771, RZ ;  /* 0x0000777115027816 */ /* 0x000fc600000000ff */
[----:B------:R1:W-:Y:S01]  /*1431c0*/  @P6 STG.E.U8 desc[UR38][R4.64], R3 ;  /* 0x0000000304006986 */ /* 0x0003e2000c101126 */
[----:B------:R-:W2:Y:S03]  /*1431d0*/  LDCU UR10, c[0x0][0x398] ;  /* 0x00007300ff0a77ac */ /* 0x000ea60008000800 */
[----:B0-----:R-:W3:Y:S04]  /*1431e0*/  LDL.LU.64 R8, [R1+0xbb8] ;  /* 0x000bb80001087983 */ /* 0x001ee80000300a00 */
[----:B------:R0:W-:Y:S01]  /*1431f0*/  @P3 STG.E.U8 desc[UR38][R24.64], R2 ;  /* 0x0000000218003986 */ /* 0x0001e2000c101126 */
[----:B-1----:R-:W-:Y:S02]  /*143200*/  PRMT R4, R21, 0x7772, RZ ;  /* 0x0000777215047816 */ /* 0x002fe400000000ff */
[----:B------:R-:W-:Y:S01]  /*143210*/  ISETP.LT.AND P3, PT, R23, UR16, !P1 ;  /* 0x0000001017007c0c */ /* 0x000fe2000cf61270 */
[----:B------:R-:W-:Y:S01]  /*143220*/  VIADD R3, R14, 0x6c ;  /* 0x0000006c0e037836 */ /* 0x000fe20000000000 */
[----:B------:R-:W-:Y:S01]  /*143230*/  ISETP.LT.AND P6, PT, R22, UR11, !P1 ;  /* 0x0000000b16007c0c */ /* 0x000fe2000cfc1270 */
[----:B------:R-:W3:Y:S04]  /*143240*/  LDL.LU R26, [R1+0x398] ;  /* 0x00039800011a7983 */ /* 0x000ee80000300800 */
[----:B------:R1:W-:Y:S01]  /*143250*/  @P2 STG.E.U8 desc[UR38][R6.64], R4 ;  /* 0x0000000406002986 */ /* 0x0003e2000c101126 */
[----:B------:R-:W2:Y:S01]  /*143260*/  LDCU UR11, c[0x0][0x398] ;  /* 0x00007300ff0b77ac */ /* 0x000ea20008000800 */
[----:B0-----:R-:W-:-:S02]  /*143270*/  PRMT R2, R21, 0x7773, RZ ;  /* 0x0000777315027816 */ /* 0x001fc400000000ff */
[----:B------:R-:W-:Y:S02]  /*143280*/  ISETP.GE.AND P2, PT, R3, UR47, PT ;  /* 0x0000002f03007c0c */ /* 0x000fe4000bf46270 */
[----:B------:R-:W-:Y:S01]  /*143290*/  PRMT R3, R20, 0x7770, RZ ;  /* 0x0000777014037816 */ /* 0x000fe200000000ff */
[----:B------:R-:W3:Y:S04]  /*1432a0*/  LDL.LU.64 R24, [R1+0xb90] ;  /* 0x000b900001187983 */ /* 0x000ee80000300a00 */
[----:B------:R0:W-:Y:S01]  /*1432b0*/  @P4 STG.E.U8 desc[UR38][R10.64], R2 ;  /* 0x000000020a004986 */ /* 0x0001e2000c101126 */
[----:B------:R-:W-:-:S03]  /*1432c0*/  ISETP.LT.AND P4, PT, R19, UR13, !P1 ;  /* 0x0000000d13007c0c */ /* 0x000fc6000cf81270 */
[----:B-1----:R-:W3:Y:S04]  /*1432d0*/  LDL.LU.64 R4, [R1+0xba8] ;  /* 0x000ba80001047983 */ /* 0x002ee80000300a00 */
[----:B------:R-:W3:Y:S01]  /*1432e0*/  LDL.LU.64 R6, [R1+0xb58] ;  /* 0x000b580001067983 */ /* 0x000ee20000300a00 */
[----:B------:R-:W1:Y:S01]  /*1432f0*/  LDCU UR13, c[0x0][0x398] ;  /* 0x00007300ff0d77ac */ /* 0x000e620008000800 */
[C---:B0-----:R-:W-:Y:S02]  /*143300*/  PRMT R2, R20.reuse, 0x7771, RZ ;  /* 0x0000777114027816 */ /* 0x041fe400000000ff */
[----:B------:R-:W3:Y:S04]  /*143310*/  LDL.LU.64 R10, [R1+0xb50] ;  /* 0x000b5000010a7983 */ /* 0x000ee80000300a00 */
[----:B----4-:R0:W-:Y:S04]  /*143320*/  @P3 STG.E.U8 desc[UR38][R12.64], R3 ;  /* 0x000000030c003986 */ /* 0x0101e8000c101126 */
[----:B--2---:R2:W-:Y:S01]  /*143330*/  @P6 STG.E.U8 desc[UR38][R28.64], R2 ;  /* 0x000000021c006986 */ /* 0x0045e2000c101126 */
[----:B0-----:R-:W-:-:S03]  /*143340*/  PRMT R3, R20, 0x7772, RZ ;  /* 0x0000777214037816 */ /* 0x001fc600000000ff */
[----:B------:R-:W4:Y:S04]  /*143350*/  LDL.LU.64 R12, [R1+0xb20] ;  /* 0x000b2000010c7983 */ /* 0x000f280000300a00 */
[----:B------:R-:W4:Y:S04]  /*143360*/  LDL.LU R21, [R1+0x2a8] ;  /* 0x0002a80001157983 */ /* 0x000f280000300800 */
[----:B--2---:R-:W2:Y:S04]  /*143370*/  LDL.LU.64 R28, [R1+0xb18] ;  /* 0x000b1800011c7983 */ /* 0x004ea80000300a00 */
[----:B---3--:R0:W-:Y:S04]  /*143380*/  @P4 STG.E.U8 desc[UR38][R8.64], R3 ;  /* 0x0000000308004986 */ /* 0x0081e8000c101126 */
        /* <DEDUP_REMOVED lines=9> */
[----:B------:R1:W-:Y:S04]  /*143420*/  @P1 STG.E.U8 desc[UR38][R4.64], R2 ;  /* 0x0000000204001986 */ /* 0x0003e8000c101126 */
[----:B------:R0:W-:Y:S01]  /*143430*/  @P6 STG.E.U8 desc[UR38][R24.64], R3 ;  /* 0x0000000318006986 */ /* 0x0001e2000c101126 */
[----:B-1----:R-:W-:-:S03]  /*143440*/  PRMT R2, R26, 0x7771, RZ ;  /* 0x000077711a027816 */ /* 0x002fc600000000ff */
[----:B------:R-:W2:Y:S04]  /*143450*/  LDL.LU.64 R4, [R1+0xb08] ;  /* 0x000b080001047983 */ /* 0x000ea80000300a00 */
[----:B0-----:R-:W2:Y:S01]  /*143460*/  LDL.LU.64 R24, [R1+0xb00] ;  /* 0x000b000001187983 */ /* 0x001ea20000300a00 */
[----:B------:R-:W-:-:S03]  /*143470*/  PRMT R3, R26, 0x7772, RZ ;  /* 0x000077721a037816 */ /* 0x000fc600000000ff */
[----:B------:R-:W2:Y:S04]  /*143480*/  LDL.LU R20, [R1+0x308] ;  /* 0x0003080001147983 */ /* 0x000ea80000300800 */
[----:B------:R0:W-:Y:S02]  /*143490*/  @P3 STG.E.U8 desc[UR38][R6.64], R2 ;  /* 0x0000000206003986 */ /* 0x0001e4000c101126 */
[----:B0-----:R-:W-:Y:S02]  /*1434a0*/  PRMT R2, R26, 0x7773, RZ ;  /* 0x000077731a027816 */ /* 0x001fe400000000ff */
[----:B---3--:R-:W-:Y:S02]  /*1434b0*/  ISETP.LT.AND P4, PT, R9, UR15, !P2 ;  /* 0x0000000f09007c0c */ /* 0x008fe4000d781270 */
[----:B------:R-:W-:-:S02]  /*1434c0*/  ISETP.LT.AND P1, PT, R8, UR10, !P2 ;  /* 0x0000000a08007c0c */ /* 0x000fc4000d721270 */
[----:B------:R-:W-:Y:S02]  /*1434d0*/  ISETP.LT.AND P3, PT, R23, UR12, !P2 ;  /* 0x0000000c17007c0c */ /* 0x000fe4000d761270 */
[----:B------:R-:W-:Y:S01]  /*1434e0*/  ISETP.LT.AND P6, PT, R19, UR13, !P2 ;  /* 0x0000000d13007c0c */ /* 0x000fe2000d7c1270 */
[----:B------:R-:W0:Y:S01]  /*1434f0*/  LDCU UR10, c[0x0][0x398] ;  /* 0x00007300ff0a77ac */ /* 0x000e220008000800 */
[----:B------:R-:W1:Y:S01]  /*143500*/  LDCU UR15, c[0x0][0x398] ;  /* 0x00007300ff0f77ac */ /* 0x000e620008000800 */
[----:B------:R-:W3:Y:S01]  /*143510*/  LDCU UR12, c[0x0][0x398] ;  /* 0x00007300ff0c77ac */ /* 0x000ee20008000800 */
[----:B------:R-:W0:Y:S03]  /*143520*/  LDCU UR13, c[0x0][0x398] ;  /* 0x00007300ff0d77ac */ /* 0x000e260008000800 */
[----:B------:R1:W-:Y:S04]  /*143530*/  @P4 STG.E.U8 desc[UR38][R10.64], R3 ;  /* 0x000000030a004986 */ /* 0x0003e8000c101126 */
[----:B----4-:R4:W-:Y:S04]  /*143540*/  @P1 STG.E.U8 desc[UR38][R12.64], R2 ;  /* 0x000000020c001986 */ /* 0x0109e8000c101126 */
[----:B-1----:R-:W3:Y:S04]  /*143550*/  LDL.LU.64 R10, [R1+0xb10] ;  /* 0x000b1000010a7983 */ /* 0x002ee80000300a00 */
[----:B----4-:R-:W4:Y:S01]  /*143560*/  LDL.LU.64 R12, [R1+0xab0] ;  /* 0x000ab000010c7983 */ /* 0x010f220000300a00 */
[----:B------:R-:W-:Y:S01]  /*143570*/  ISETP.LT.AND P4, PT, R22, UR11, !P2 ;  /* 0x0000000b16007c0c */ /* 0x000fe2000d781270 */
[----:B------:R-:W-:Y:S01]  /*143580*/  VIADD R2, R14, 0x6d ;  /* 0x0000006d0e027836 */ /* 0x000fe20000000000 */
[----:B------:R-:W-:Y:S01]  /*143590*/  PRMT R3, R21, 0x7770, RZ ;  /* 0x0000777015037816 */ /* 0x000fe200000000ff */
[----:B------:R-:W4:Y:S01]  /*1435a0*/  LDL.LU.64 R6, [R1+0xad8] ;  /* 0x000ad80001067983 */ /* 0x000f220000300a00 */
[----:B------:R-:W1:Y:S02]  /*1435b0*/  LDCU UR11, c[0x0][0x398] ;  /* 0x00007300ff0b77ac */ /* 0x000e640008000800 */
[----:B------:R-:W-:Y:S01]  /*1435c0*/  ISETP.GE.AND P1, PT, R2, UR5, PT ;  /* 0x0000000502007c0c */ /* 0x000fe2000bf26270 */
[----:B--2---:R2:W-:Y:S01]  /*1435d0*/  @P3 STG.E.U8 desc[UR38][R28.64], R3 ;  /* 0x000000031c003986 */ /* 0x0045e2000c101126 */
[----:B------:R-:W-:-:S02]  /*1435e0*/  ISETP.LT.AND P2, PT, R17, UR7, !P2 ;  /* 0x0000000711007c0c */ /* 0x000fc4000d741270 */
[C---:B------:R-:W-:Y:S02]  /*1435f0*/  PRMT R2, R21.reuse, 0x7772, RZ ;  /* 0x0000777215027816 */ /* 0x040fe400000000ff */
[----:B------:R-:W-:Y:S01]  /*143600*/  ISETP.LT.AND P3, PT, R18, UR4, !P1 ;  /* 0x0000000412007c0c */ /* 0x000fe2000cf61270 */
[----:B------:R-:W0:Y:S01]  /*143610*/  LDCU UR5, c[0x0][0x398] ;  /* 0x00007300ff0577ac */ /* 0x000e220008000800 */
[----:B------:R-:W0:Y:S01]  /*143620*/  LDCU UR7, c[0x0][0x398] ;  /* 0x00007300ff0777ac */ /* 0x000e220008000800 */
[----:B------:R-:W0:Y:S01]  /*143630*/  LDCU UR4, c[0x0][0x398] ;  /* 0x00007300ff0477ac */ /* 0x000e220008000800 */
[C---:B--2---:R-:W-:Y:S01]  /*143640*/  PRMT R3, R21.reuse, 0x7771, RZ ;  /* 0x0000777115037816 */ /* 0x044fe200000000ff */
[----:B------:R-:W2:Y:S04]  /*143650*/  LDL.LU.64 R28, [R1+0xaa0] ;  /* 0x000aa000011c7983 */ /* 0x000ea80000300a00 */
[----:B------:R-:W2:Y:S04]  /*143660*/  LDL.LU R26, [R1+0x39c] ;  /* 0x00039c00011a7983 */ /* 0x000ea80000300800 */
[----:B------:R-:W-:Y:S04]  /*143670*/  @P4 STG.E.U8 desc[UR38][R4.64], R3 ;  /* 0x0000000304004986 */ /* 0x000fe8000c101126 */
[----:B------:R0:W-:Y:S04]  /*143680*/  @P6 STG.E.U8 desc[UR38][R24.64], R2 ;  /* 0x0000000218006986 */ /* 0x0001e8000c101126 */
[----:B0-----:R-:W2:Y:S01]  /*143690*/  LDL.LU.64 R24, [R1+0xac8] ;  /* 0x000ac80001187983 */ /* 0x001ea20000300a00 */
[----:B------:R-:W-:-:S03]  /*1436a0*/  PRMT R3, R21, 0x7773, RZ ;  /* 0x0000777315037816 */ /* 0x000fc600000000ff */
[----:B------:R-:W2:Y:S01]  /*1436b0*/  LDL.LU R16, [R1+0x388] ;  /* 0x0003880001107983 */ /* 0x000ea20000300800 */
[----:B------:R-:W-:-:S03]  /*1436c0*/  PRMT R2, R20, 0x7770, RZ ;  /* 0x0000777014027816 */ /* 0x000fc600000000ff */
[----:B------:R-:W-:Y:S01]  /*1436d0*/  STL [R1+0x51b4], R14 ;  /* 0x0051b40e01007387 */ /* 0x000fe20000100800 */
[----:B------:R-:W-:Y:S01]  /*1436e0*/  ISETP.LT.AND P6, PT, R9, UR10, !P1 ;  /* 0x0000000a09007c0c */ /* 0x000fe2000cfc1270 */
[----:B------:R-:W-:Y:S01]  /*1436f0*/  VIADD R4, R14, 0x6e ;  /* 0x0000006e0e047836 */ /* 0x000fe20000000000 */
[----:B------:R-:W-:Y:S01]  /*143700*/  ISETP.LT.AND P4, PT, R27, UR9, !P1 ;  /* 0x000000091b007c0c */ /* 0x000fe2000cf81270 */
[----:B------:R-:W0:Y:S01]  /*143710*/  LDCU UR9, c[0x0][0x398] ;  /* 0x00007300ff0977ac */ /* 0x000e220008000800 */
[----:B------:R-:W0:Y:S01]  /*143720*/  LDCU UR10, c[0x0][0x398] ;  /* 0x00007300ff0a77ac */ /* 0x000e220008000800 */
[----:B---3--:R3:W-:Y:S04]  /*143730*/  @P2 STG.E.U8 desc[UR38][R10.64], R3 ;  /* 0x000000030a002986 */ /* 0x0087e8000c101126 */
        /* <DEDUP_REMOVED lines=9> */
[----:B0-----:R-:W4:Y:S04]  /*1437d0*/  LDL.LU.64 R8, [R1+0xaa8] ;  /* 0x000aa80001087983 */ /* 0x001f280000300a00 */
[----:B------:R-:W4:Y:S04]  /*1437e0*/  LDL.LU.64 R14, [R1+0xa90] ;  /* 0x000a9000010e7983 */ /* 0x000f280000300a00 */
[----:B------:R-:W-:Y:S04]  /*1437f0*/  @P4 STG.E.U8 desc[UR38][R6.64], R3 ;  /* 0x0000000306004986 */ /* 0x000fe8000c101126 */
[----:B--2---:R0:W-:Y:S01]  /*143800*/  @P6 STG.E.U8 desc[UR38][R28.64], R2 ;  /* 0x000000021c006986 */ /* 0x0041e2000c101126 */
[----:B------:R-:W-:-:S02]  /*143810*/  ISETP.LT.AND P6, PT, R23, UR12, !P1 ;  /* 0x0000000c17007c0c */ /* 0x000fc4000cfc1270 */
[----:B-1----:R-:W-:Y:S02]  /*143820*/  ISETP.LT.AND P4, PT, R22, UR11, !P1 ;  /* 0x0000000b16007c0c */ /* 0x002fe4000cf81270 */
[C---:B------:R-:W-:Y:S02]  /*143830*/  PRMT R5, R26.reuse, 0x7772, RZ ;  /* 0x000077721a057816 */ /* 0x040fe400000000ff */
[----:B------:R-:W-:Y:S01]  /*143840*/  PRMT R4, R26, 0x7773, RZ ;  /* 0x000077731a047816 */ /* 0x000fe200000000ff */
[----:B------:R-:W1:Y:S01]  /*143850*/  LDCU UR11, c[0x0][0x398] ;  /* 0x00007300ff0b77ac */ /* 0x000e620008000800 */
[----:B------:R-:W2:Y:S01]  /*143860*/  LDCU UR12, c[0x0][0x398] ;  /* 0x00007300ff0c77ac */ /* 0x000ea20008000800 */
[----:B0-----:R-:W-:Y:S02]  /*143870*/  PRMT R2, R20, 0x7773, RZ ;  /* 0x0000777314027816 */ /* 0x001fe400000000ff */
[----:B------:R-:W-:Y:S01]  /*143880*/  PRMT R3, R16, 0x7770, RZ ;  /* 0x0000777010037816 */ /* 0x000fe200000000ff */
[----:B------:R-:W2:Y:S04]  /*143890*/  LDL.LU.64 R20, [R1+0xa40] ;  /* 0x000a400001147983 */ /* 0x000ea80000300a00 */
[----:B------:R0:W-:Y:S01]  /*1438a0*/  @P3 STG.E.U8 desc[UR38][R24.64], R2 ;  /* 0x0000000218003986 */ /* 0x0001e2000c101126 */
[----:B------:R-:W-:-:S02]  /*1438b0*/  ISETP.LT.AND P3, PT, R19, UR5, !P1 ;  /* 0x0000000513007c0c */ /* 0x000fc4000cf61270 */
[----:B------:R-:W-:Y:S02]  /*1438c0*/  ISETP.LT.AND P1, PT, R17, UR13, !P1 ;  /* 0x0000000d11007c0c */ /* 0x000fe4000cf21270 */
[C---:B------:R-:W-:Y:S02]  /*1438d0*/  PRMT R7, R26.reuse, 0x7770, RZ ;  /* 0x000077701a077816 */ /* 0x040fe400000000ff */
[----:B------:R-:W-:Y:S01]  /*1438e0*/  PRMT R6, R26, 0x7771, RZ ;  /* 0x000077711a067816 */ /* 0x000fe200000000ff */
[----:B------:R-:W1:Y:S01]  /*1438f0*/  LDCU UR5, c[0x0][0x398] ;  /* 0x00007300ff0577ac */ /* 0x000e620008000800 */
[----:B------:R-:W1:Y:S01]  /*143900*/  LDCU UR13, c[0x0][0x398] ;  /* 0x00007300ff0d77ac */ /* 0x000e620008000800 */
[C---:B0-----:R-:W-:Y:S01]  /*143910*/  PRMT R2, R16.reuse, 0x7771, RZ ;  /* 0x0000777110027816 */ /* 0x041fe200000000ff */
[----:B------:R-:W2:Y:S04]  /*143920*/  LDL.LU.64 R24, [R1+0xa18] ;  /* 0x000a180001187983 */ /* 0x000ea80000300a00 */
[----:B------:R-:W2:Y:S04]  /*143930*/  LDL.LU R26, [R1+0x2ac] ;  /* 0x0002ac00011a7983 */ /* 0x000ea80000300800 */
[----:B------:R-:W2:Y:S04]  /*143940*/  LDL.LU.64 R28, [R1+0xa08] ;  /* 0x000a0800011c7983 */ /* 0x000ea80000300a00 */
[----:B---3--:R0:W-:Y:S04]  /*143950*/  @P6 STG.E.U8 desc[UR38][R10.64], R3 ;  /* 0x000000030a006986 */ /* 0x0081e8000c101126 */
[----:B----4-:R3:W-:Y:S01]  /*143960*/  @P4 STG.E.U8 desc[UR38][R12.64], R2 ;  /* 0x000000020c004986 */ /* 0x0107e2000c101126 */
[----:B0-----:R-:W-:-:S02]  /*143970*/  PRMT R3, R16, 0x7772, RZ ;  /* 0x0000777210037816 */ /* 0x001fc400000000ff */
[----:B---3--:R-:W-:Y:S01]  /*143980*/  PRMT R2, R16, 0x7773, RZ ;  /* 0x0000777310027816 */ /* 0x008fe200000000ff */
[----:B------:R-:W3:Y:S04]  /*143990*/  LDL.LU.64 R10, [R1+0xa00] ;  /* 0x000a0000010a7983 */ /* 0x000ee80000300a00 */
[----:B------:R-:W4:Y:S04]  /*1439a0*/  LDL.LU.64 R12, [R1+0x9b8] ;  /* 0x0009b800010c7983 */ /* 0x000f280000300a00 */
[----:B------:R0:W-:Y:S04]  /*1439b0*/  @P3 STG.E.U8 desc[UR38][R8.64], R3 ;  /* 0x0000000308003986 */ /* 0x0001e8000c101126 */
[----:B------:R1:W-:Y:S04]  /*1439c0*/  @P1 STG.E.U8 desc[UR38][R14.64], R2 ;  /* 0x000000020e001986 */ /* 0x0003e8000c101126 */
[----:B0-----:R-:W2:Y:S04]  /*1439d0*/  LDL.LU.64 R8, [R1+0x51b8] ;  /* 0x0051b80001087983 */ /* 0x001ea80000300a00 */
[----:B-1----:R-:W2:Y:S04]  /*1439e0*/  LDL.LU R14, [R1+0x51b4] ;  /* 0x0051b400010e7983 */ /* 0x002ea80000300800 */
[----:B------:R-:W2:Y:S01]  /*1439f0*/  LDL.LU.64 R2, [R1+0xa60] ;  /* 0x000a600001027983 */ /* 0x000ea20000300a00 */
[----:B------:R-:W-:-:S02]  /*143a00*/  ISETP.LT.AND P4, PT, R18, UR7, !P2 ;  /* 0x0000000712007c0c */ /* 0x000fc4000d781270 */
[----:B------:R-:W-:Y:S01]  /*143a10*/  ISETP.LT.AND P6, PT, R27, UR4, !P2 ;  /* 0x000000041b007c0c */ /* 0x000fe2000d7c1270 */
[----:B------:R-:W0:Y:S01]  /*143a20*/  LDCU UR7, c[0x0][0x398] ;  /* 0x00007300ff0777ac */ /* 0x000e220008000800 */
[----:B------:R-:W1:Y:S09]  /*143a30*/  LDCU UR4, c[0x0][0x398] ;  /* 0x00007300ff0477ac */ /* 0x000e720008000800 */
[----:B--2---:R-:W-:Y:S04]  /*143a40*/  @P4 STG.E.U8 desc[UR38][R2.64], R7 ;  /* 0x0000000702004986 */ /* 0x004fe8000c101126 */
[----:B------:R2:W-:Y:S04]  /*143a50*/  @P6 STG.E.U8 desc[UR38][R20.64], R6 ;  /* 0x0000000614006986 */ /* 0x0005e8000c101126 */
[----:B--2---:R-:W2:Y:S01]  /*143a60*/  LDL.LU.64 R20, [R1+0x9f8] ;  /* 0x0009f80001147983 */ /* 0x004ea20000300a00 */
[----:B------:R-:W-:-:S02]  /*143a70*/  ISETP.LT.AND P3, PT, R9, UR9, !P2 ;  /* 0x0000000909007c0c */ /* 0x000fc4000d761270 */
[----:B------:R-:W-:Y:S02]  /*143a80*/  ISETP.LT.AND P1, PT, R8, UR10, !P2 ;  /* 0x0000000a08007c0c */ /* 0x000fe4000d721270 */
[----:B------:R-:W-:Y:S01]  /*143a90*/  ISETP.LT.AND P4, PT, R23, UR15, !P2 ;  /* 0x0000000f17007c0c */ /* 0x000fe2000d781270 */
[----:B------:R-:W2:Y:S01]  /*143aa0*/  LDL.LU.64 R6, [R1+0x9f0] ;  /* 0x0009f00001067983 */ /* 0x000ea20000300a00 */
[----:B------:R-:W-:Y:S01]  /*143ab0*/  ISETP.LT.AND P6, PT, R22, UR11, !P2 ;  /* 0x0000000b16007c0c */ /* 0x000fe2000d7c1270 */
[----:B------:R-:W-:Y:S01]  /*143ac0*/  VIADD R2, R14, 0x6f ;  /* 0x0000006f0e027836 */ /* 0x000fe20000000000 */
[----:B------:R-:W-:Y:S01]  /*143ad0*/  PRMT R3, R26, 0x7770, RZ ;  /* 0x000077701a037816 */ /* 0x000fe200000000ff */
[----:B------:R-:W0:Y:S01]  /*143ae0*/  LDCU UR9, c[0x0][0x398] ;  /* 0x00007300ff0977ac */ /* 0x000e220008000800 */
[----:B------:R-:W0:Y:S01]  /*143af0*/  LDCU UR10, c[0x0][0x398] ;  /* 0x00007300ff0a77ac */ /* 0x000e220008000800 */
[----:B------:R-:W0:Y:S01]  /*143b00*/  LDCU UR11, c[0x0][0x398] ;  /* 0x00007300ff0b77ac */ /* 0x000e220008000800 */
[----:B------:R-:W0:Y:S01]  /*143b10*/  LDCU UR15, c[0x0][0x398] ;  /* 0x00007300ff0f77ac */ /* 0x000e220008000800 */
[----:B------:R1:W-:Y:S01]  /*143b20*/  @P3 STG.E.U8 desc[UR38][R24.64], R5 ;  /* 0x0000000518003986 */ /* 0x0003e2000c101126 */
[----:B------:R-:W-:-:S02]  /*143b30*/  ISETP.GE.AND P3, PT, R2, UR44, PT ;  /* 0x0000002c02007c0c */ /* 0x000fc4000bf66270 */
[----:B------:R-:W-:Y:S01]  /*143b40*/  PRMT R2, R26, 0x7771, RZ ;  /* 0x000077711a027816 */ /* 0x000fe200000000ff */
[----:B------:R0:W-:Y:S04]  /*143b50*/  @P1 STG.E.U8 desc[UR38][R28.64], R4 ;  /* 0x000000041c001986 */ /* 0x0001e8000c101126 */
[----:B---3--:R3:W-:Y:S01]  /*143b60*/  @P4 STG.E.U8 desc[UR38][R10.64], R3 ;  /* 0x000000030a004986 */ /* 0x0087e2000c101126 */
[----:B------:R-:W-:-:S03]  /*143b70*/  ISETP.LT.AND P1, PT, R19, UR5, !P2 ;  /* 0x0000000513007c0c */ /* 0x000fc6000d721270 */
[----:B-1----:R-:W2:Y:S04]  /*143b80*/  LDL.LU.64 R24, [R1+0x9a0] ;  /* 0x0009a00001187983 */ /* 0x002ea80000300a00 */
[----:B------:R-:W2:Y:S04]  /*143b90*/  LDL.LU R5, [R1+0x30c] ;  /* 0x00030c0001057983 */ /* 0x000ea80000300800 */
[----:B0-----:R-:W2:Y:S04]  /*143ba0*/  LDL.LU.64 R28, [R1+0x9b0] ;  /* 0x0009b000011c7983 */ /* 0x001ea80000300a00 */
[----:B----4-:R0:W-:Y:S01]  /*143bb0*/  @P6 STG.E.U8 desc[UR38][R12.64], R2 ;  /* 0x000000020c006986 */ /* 0x0101e2000c101126 */
[----:B------:R-:W-:-:S02]  /*143bc0*/  PRMT R4, R26, 0x7772, RZ ;  /* 0x000077721a047816 */ /* 0x000fc400000000ff */
[----:B---3--:R-:W-:Y:S01]  /*143bd0*/  PRMT R3, R26, 0x7773, RZ ;  /* 0x000077731a037816 */ /* 0x008fe200000000ff */
[----:B------:R-:W1:Y:S01]  /*143be0*/  LDCU UR5, c[0x0][0x398] ;  /* 0x00007300ff0577ac */ /* 0x000e620008000800 */
[----:B0-----:R-:W3:Y:S04]  /*143bf0*/  LDL.LU.64 R12, [R1+0x990] ;  /* 0x00099000010c7983 */ /* 0x001ee80000300a00 */
[----:B------:R-:W4:Y:S04]  /*143c00*/  LDL.LU.64 R10, [R1+0x988] ;  /* 0x00098800010a7983 */ /* 0x000f280000300a00 */
[----:B------:R-:W-:Y:S04]  /*143c10*/  STL [R1+0x51b0], R14 ;  /* 0x0051b00e01007387 */ /* 0x000fe80000100800 */
[----:B------:R-:W4:Y:S01]  /*143c20*/  LDL.LU R16, [R1+0x38c] ;  /* 0x00038c0001107983 */ /* 0x000f220000300800 */
[----:B------:R-:W-:-:S03]  /*143c30*/  VIADD R2, R14, 0x70 ;  /* 0x000000700e027836 */ /* 0x000fc60000000000 */
[----:B--2---:R0:W-:Y:S04]  /*143c40*/  @P1 STG.E.U8 desc[UR38][R20.64], R4 ;  /* 0x0000000414001986 */ /* 0x0041e8000c101126 */
[----:B0-----:R-:W2:Y:S04]  /*143c50*/  LDL.LU.64 R20, [R1+0x998] ;  /* 0x0009980001147983 */ /* 0x001ea80000300a00 */
[----:B------:R-:W2:Y:S01]  /*143c60*/  LDL.LU.64 R14, [R1+0x970] ;  /* 0x00097000010e7983 */ /* 0x000ea20000300a00 */
[----:B------:R-:W-:Y:S02]  /*143c70*/  ISETP.LT.AND P2, PT, R17, UR12, !P2 ;  /* 0x0000000c11007c0c */ /* 0x000fe4000d741270 */
[----:B------:R-:W-:-:S02]  /*143c80*/  ISETP.LT.AND P6, PT, R18, UR7, !P3 ;  /* 0x0000000712007c0c */ /* 0x000fc4000dfc1270 */
[----:B------:R-:W-:Y:S02]  /*143c90*/  ISETP.LT.AND P1, PT, R27, UR4, !P3 ;  /* 0x000000041b007c0c */ /* 0x000fe4000df21270 */
[----:B------:R-:W-:Y:S01]  /*143ca0*/  ISETP.GE.AND P4, PT, R2, UR6, PT ;  /* 0x0000000602007c0c */ /* 0x000fe2000bf86270 */
[----:B------:R-:W0:Y:S01]  /*143cb0*/  LDCU UR12, c[0x0][0x398] ;  /* 0x00007300ff0c77ac */ /* 0x000e220008000800 */
[----:B------:R-:W0:Y:S01]  /*143cc0*/  LDCU UR6, c[0x0][0x398] ;  /* 0x00007300ff0677ac */ /* 0x000e220008000800 */
[----:B------:R-:W0:Y:S01]  /*143cd0*/  LDCU UR7, c[0x0][0x398] ;  /* 0x00007300ff0777ac */ /* 0x000e220008000800 */
[----:B------:R-:W0:Y:S03]  /*143ce0*/  LDCU UR4, c[0x0][0x398] ;  /* 0x00007300ff0477ac */ /* 0x000e260008000800 */
[----:B------:R1:W-:Y:S01]  /*143cf0*/  @P2 STG.E.U8 desc[UR38][R6.64], R3 ;  /* 0x0000000306002986 */ /* 0x0003e2000c101126 */
[----:B------:R-:W-:-:S02]  /*143d00*/  ISETP.LT.AND P2, PT, R9, UR9, !P3 ;  /* 0x0000000909007c0c */ /* 0x000fc4000df41270 */
[C---:B------:R-:W-:Y:S02]  /*143d10*/  PRMT R2, R5.reuse, 0x7770, RZ ;  /* 0x0000777005027816 */ /* 0x040fe400000000ff */
[C---:B------:R-:W-:Y:S01]  /*143d20*/  PRMT R4, R5.reuse, 0x7771, RZ ;  /* 0x0000777105047816 */ /* 0x040fe200000000ff */
[----:B------:R-:W0:Y:S02]  /*143d30*/  LDCU UR9, c[0x0][0x398] ;  /* 0x00007300ff0977ac */ /* 0x000e240008000800 */
[----:B------:R0:W-:Y:S01]  /*143d40*/  @P6 STG.E.U8 desc[UR38][R24.64], R2 ;  /* 0x0000000218006986 */ /* 0x0001e2000c101126 */
[----:B------:R-:W-:Y:S02]  /*143d50*/  ISETP.LT.AND P6, PT, R8, UR10, !P3 ;  /* 0x0000000a08007c0c */ /* 0x000fe4000dfc1270 */
[----:B-1----:R-:W-:Y:S01]  /*143d60*/  PRMT R3, R5, 0x7772, RZ ;  /* 0x0000777205037816 */ /* 0x002fe200000000ff */
[----:B------:R1:W-:Y:S01]  /*143d70*/  @P1 STG.E.U8 desc[UR38][R28.64], R4 ;  /* 0x000000041c001986 */ /* 0x0003e2000c101126 */
[----:B------:R-:W-:-:S03]  /*143d80*/  ISETP.LT.AND P1, PT, R23, UR13, !P3 ;  /* 0x0000000d17007c0c */ /* 0x000fc6000df21270 */
[----:B------:R-:W2:Y:S04]  /*143d90*/  LDL.LU.64 R6, [R1+0x968] ;  /* 0x0009680001067983 */ /* 0x000ea80000300a00 */
[----:B---3--:R3:W-:Y:S01]  /*143da0*/  @P2 STG.E.U8 desc[UR38][R12.64], R3 ;  /* 0x000000030c002986 */ /* 0x0087e2000c101126 */
[----:B------:R-:W-:-:S03]  /*143db0*/  ISETP.LT.AND P2, PT, R22, UR11, !P3 ;  /* 0x0000000b16007c0c */ /* 0x000fc6000df41270 */
[----:B0-----:R-:W2:Y:S04]  /*143dc0*/  LDL.LU.64 R24, [R1+0x958] ;  /* 0x0009580001187983 */ /* 0x001ea80000300a00 */
[----:B------:R-:W2:Y:S01]  /*143dd0*/  LDL.LU R26, [R1+0x370] ;  /* 0x00037000011a7983 */ /* 0x000ea20000300800 */
[----:B------:R-:W-:Y:S02]  /*143de0*/  PRMT R2, R5, 0x7773, RZ ;  /* 0x0000777305027816 */ /* 0x000fe400000000ff */
[C---:B----4-:R-:W-:Y:S01]  /*143df0*/  PRMT R5, R16.reuse, 0x7770, RZ ;  /* 0x0000777010057816 */ /* 0x050fe200000000ff */
[----:B------:R-:W0:Y:S01]  /*143e00*/  LDCU UR10, c[0x0][0x398] ;  /* 0x00007300ff0a77ac */ /* 0x000e220008000800 */
[----:B------:R-:W4:Y:S01]  /*143e10*/  LDCU UR13, c[0x0][0x398] ;  /* 0x00007300ff0d77ac */ /* 0x000f220008000800 */
[----:B------:R-:W0:Y:S01]  /*143e20*/  LDCU UR11, c[0x0][0x398] ;  /* 0x00007300ff0b77ac */ /* 0x000e220008000800 */
[----:B-1----:R-:W4:Y:S01]  /*143e30*/  LDL.LU.64 R28, [R1+0x908] ;  /* 0x00090800011c7983 */ /* 0x002f220000300a00 */
[----:B------:R-:W-:-:S03]  /*143e40*/  PRMT R4, R16, 0x7771, RZ ;  /* 0x0000777110047816 */ /* 0x000fc600000000ff */
[----:B---3--:R-:W3:Y:S04]  /*143e50*/  LDL.LU.64 R12, [R1+0x8e0] ;  /* 0x0008e000010c7983 */ /* 0x008ee80000300a00 */
[----:B------:R1:W-:Y:S04]  /*143e60*/  @P6 STG.E.U8 desc[UR38][R10.64], R2 ;  /* 0x000000020a006986 */ /* 0x0003e8000c101126 */
[----:B-1----:R-:W3:Y:S04]  /*143e70*/  LDL.LU.64 R10, [R1+0x900] ;  /* 0x00090000010a7983 */ /* 0x002ee80000300a00 */
[----:B--2---:R1:W-:Y:S04]  /*143e80*/  @P1 STG.E.U8 desc[UR38][R20.64], R5 ;  /* 0x0000000514001986 */ /* 0x0043e8000c101126 */
[----:B------:R2:W-:Y:S04]  /*143e90*/  @P2 STG.E.U8 desc[UR38][R14.64], R4 ;  /* 0x000000040e002986 */ /* 0x0005e8000c101126 */
[----:B-1----:R-:W3:Y:S04]  /*143ea0*/  LDL.LU R21, [R1+0x290] ;  /* 0x0002900001157983 */ /* 0x002ee80000300800 */
[----:B--2---:R-:W2:Y:S04]  /*143eb0*/  LDL.LU R14, [R1+0x51b0] ;  /* 0x0051b000010e7983 */ /* 0x004ea80000300800 */
[----:B------:R-:W2:Y:S01]  /*143ec0*/  LDL.LU.64 R4, [R1+0x8b0] ;  /* 0x0008b00001047983 */ /* 0x000ea20000300a00 */
[----:B------:R-:W-:-:S02]  /*143ed0*/  ISETP.LT.AND P6, PT, R19, UR15, !P3 ;  /* 0x0000000f13007c0c */ /* 0x000fc4000dfc1270 */
[----:B------:R-:W-:Y:S02]  /*143ee0*/  ISETP.LT.AND P3, PT, R17, UR5, !P3 ;  /* 0x0000000511007c0c */ /* 0x000fe4000df61270 */
[----:B------:R-:W-:Y:S02]  /*143ef0*/  PRMT R3, R16, 0x7772, RZ ;  /* 0x0000777210037816 */ /* 0x000fe400000000ff */
[----:B------:R-:W-:Y:S02]  /*143f00*/  ISETP.LT.AND P2, PT, R18, UR12, !P4 ;  /* 0x0000000c12007c0c */ /* 0x000fe4000e741270 */
[----:B------:R-:W-:Y:S02]  /*143f10*/  PRMT R2, R16, 0x7773, RZ ;  /* 0x0000777310027816 */ /* 0x000fe400000000ff */
[----:B------:R-:W-:Y:S01]  /*143f20*/  ISETP.LT.AND P1, PT, R27, UR6, !P4 ;  /* 0x000000061b007c0c */ /* 0x000fe2000e721270 */
[----:B------:R-:W1:Y:S01]  /*143f30*/  LDCU UR5, c[0x0][0x398] ;  /* 0x00007300ff0577ac */ /* 0x000e620008000800 */
[----:B------:R-:W0:Y:S01]  /*143f40*/  LDCU UR12, c[0x0][0x398] ;  /* 0x00007300ff0c77ac */ /* 0x000e220008000800 */
[----:B------:R-:W0:Y:S01]  /*143f50*/  LDCU UR6, c[0x0][0x398] ;  /* 0x00007300ff0677ac */ /* 0x000e220008000800 */
[----:B------:R-:W0:Y:S01]  /*143f60*/  LDCU UR15, c[0x0][0x398] ;  /* 0x00007300ff0f77ac */ /* 0x000e220008000800 */
[----:B------:R1:W-:Y:S04]  /*143f70*/  @P6 STG.E.U8 desc[UR38][R6.64], R3 ;  /* 0x0000000306006986 */ /* 0x0003e8000c101126 */
[----:B------:R0:W-:Y:S01]  /*143f80*/  @P3 STG.E.U8 desc[UR38][R24.64], R2 ;  /* 0x0000000218003986 */ /* 0x0001e2000c101126 */
[----:B------:R-:W-:-:S02]  /*143f90*/  ISETP.LT.AND P6, PT, R9, UR7, !P4 ;  /* 0x0000000709007c0c */ /* 0x000fc4000e7c1270 */
[----:B------:R-:W-:Y:S01]  /*143fa0*/  ISETP.LT.AND P3, PT, R8, UR4, !P4 ;  /* 0x0000000408007c0c */ /* 0x000fe2000e761270 */
[----:B------:R-:W2:Y:S01]  /*143fb0*/  LDCU UR4, c[0x0][0x398] ;  /* 0x00007300ff0477ac */ /* 0x000ea20008000800 */
[----:B------:R-:W2:Y:S01]  /*143fc0*/  LDCU UR7, c[0x0][0x398] ;  /* 0x00007300ff0777ac */ /* 0x000ea20008000800 */
[C---:B-1----:R-:W-:Y:S02]  /*143fd0*/  PRMT R3, R26.reuse, 0x7770, RZ ;  /* 0x000077701a037816 */ /* 0x042fe400000000ff */
[C---:B0-----:R-:W-:Y:S01]  /*143fe0*/  PRMT R2, R26.reuse, 0x7771, RZ ;  /* 0x000077711a027816 */ /* 0x041fe200000000ff */
[----:B------:R-:W2:Y:S04]  /*143ff0*/  LDL.LU.64 R24, [R1+0x8d8] ;  /* 0x0008d80001187983 */ /* 0x000ea80000300a00 */
[----:B----4-:R0:W-:Y:S04]  /*144000*/  @P2 STG.E.U8 desc[UR38][R28.64], R3 ;  /* 0x000000031c002986 */ /* 0x0101e8000c101126 */
[----:B---3--:R1:W-:Y:S04]  /*144010*/  @P1 STG.E.U8 desc[UR38][R12.64], R2 ;  /* 0x000000020c001986 */ /* 0x0083e8000c101126 */
[----:B------:R-:W3:Y:S01]  /*144020*/  LDL.LU.64 R6, [R1+0x8c0] ;  /* 0x0008c00001067983 */ /* 0x000ee20000300a00 */
[----:B0-----:R-:W-:-:S02]  /*144030*/  PRMT R3, R26, 0x7772, RZ ;  /* 0x000077721a037816 */ /* 0x001fc400000000ff */
[----:B-1----:R-:W-:Y:S01]  /*144040*/  PRMT R2, R26, 0x7773, RZ ;  /* 0x000077731a027816 */ /* 0x002fe200000000ff */
[----:B------:R-:W4:Y:S04]  /*144050*/  LDL.LU.64 R12, [R1+0x8a0] ;  /* 0x0008a000010c7983 */ /* 0x000f280000300a00 */
[----:B------:R-:W3:Y:S04]  /*144060*/  LDL.LU R20, [R1+0x2f0] ;  /* 0x0002f00001147983 */ /* 0x000ee80000300800 */
[----:B------:R-:W3:Y:S04]  /*144070*/  LDL.LU.64 R28, [R1+0x8a8] ;  /* 0x0008a800011c7983 */ /* 0x000ee80000300a00 */
[----:B------:R0:W-:Y:S04]  /*144080*/  @P6 STG.E.U8 desc[UR38][R10.64], R3 ;  /* 0x000000030a006986 */ /* 0x0001e8000c101126 */
[----:B0-----:R-:W3:Y:S04]  /*144090*/  LDL.LU.64 R10, [R1+0x790] ;  /* 0x00079000010a7983 */ /* 0x001ee80000300a00 */
[----:B--2---:R0:W-:Y:S04]  /*1440a0*/  @P3 STG.E.U8 desc[UR38][R4.64], R2 ;  /* 0x0000000204003986 */ /* 0x0041e8000c101126 */
[----:B0-----:R-:W2:Y:S01]  /*1440b0*/  LDL.LU.64 R4, [R1+0x6f8] ;  /* 0x0006f80001047983 */ /* 0x001ea20000300a00 */
[----:B------:R-:W-:-:S02]  /*1440c0*/  ISETP.LT.AND P2, PT, R23, UR9, !P4 ;  /* 0x0000000917007c0c */ /* 0x000fc4000e741270 */
[----:B------:R-:W-:Y:S02]  /*1440d0*/  ISETP.LT.AND P3, PT, R22, UR10, !P4 ;  /* 0x0000000a16007c0c */ /* 0x000fe4000e761270 */
[----:B------:R-:W-:Y:S02]  /*1440e0*/  ISETP.LT.AND P6, PT, R19, UR13, !P4 ;  /* 0x0000000d13007c0c */ /* 0x000fe4000e7c1270 */
[----:B------:R-:W-:Y:S01]  /*1440f0*/  PRMT R3, R21, 0x7770, RZ ;  /* 0x0000777015037816 */ /* 0x000fe200000000ff */
[----:B------:R-:W-:Y:S01]  /*144100*/  VIADD R2, R14, 0x71 ;  /* 0x000000710e027836 */ /* 0x000fe20000000000 */
[----:B------:R-:W-:Y:S01]  /*144110*/  ISETP.LT.AND P4, PT, R17, UR11, !P4 ;  /* 0x0000000b11007c0c */ /* 0x000fe2000e781270 */
[----:B------:R-:W0:Y:S01]  /*144120*/  LDCU UR9, c[0x0][0x398] ;  /* 0x00007300ff0977ac */ /* 0x000e220008000800 */
[----:B------:R-:W1:Y:S01]  /*144130*/  LDCU UR10, c[0x0][0x398] ;  /* 0x00007300ff0a77ac */ /* 0x000e620008000800 */
[----:B------:R-:W0:Y:S01]  /*144140*/  LDCU UR11, c[0x0][0x398] ;  /* 0x00007300ff0b77ac */ /* 0x000e220008000800 */
[----:B------:R-:W-:-:S02]  /*144150*/  ISETP.GE.AND P1, PT, R2, UR8, PT ;  /* 0x0000000802007c0c */ /* 0x000fc4000bf26270 */
[C---:B------:R-:W-:Y:S01]  /*144160*/  PRMT R2, R21.reuse, 0x7772, RZ ;  /* 0x0000777215027816 */ /* 0x040fe200000000ff */
[----:B------:R-:W0:Y:S01]  /*144170*/  LDCU UR8, c[0x0][0x398] ;  /* 0x00007300ff0877ac */ /* 0x000e220008000800 */
[----:B------:R-:W0:Y:S01]  /*144180*/  LDCU UR13, c[0x0][0x398] ;  /* 0x00007300ff0d77ac */ /* 0x000e220008000800 */
[----:B------:R-:W-:Y:S04]  /*144190*/  @P2 STG.E.U8 desc[UR38][R24.64], R3 ;  /* 0x0000000318002986 */ /* 0x000fe8000c101126 */
[----:B--2---:R2:W-:Y:S04]  /*1441a0*/  STL.64 [R1+0x51a8], R4 ;  /* 0x0051a80401007387 */ /* 0x0045e80000100a00 */
[----:B--2---:R-:W2:Y:S01]  /*1441b0*/  LDL.LU.64 R4, [R1+0x868] ;  /* 0x0008680001047983 */ /* 0x004ea20000300a00 */
[----:B------:R-:W-:-:S02]  /*1441c0*/  PRMT R3, R21, 0x7771, RZ ;  /* 0x0000777115037816 */ /* 0x000fc400000000ff */
[----:B------:R-:W-:Y:S01]  /*1441d0*/  ISETP.LT.AND P2, PT, R18, UR5, !P1 ;  /* 0x0000000512007c0c */ /* 0x000fe2000cf41270 */
[----:B------:R-:W2:Y:S01]  /*1441e0*/  LDL.LU R24, [R1+0x360] ;  /* 0x0003600001187983 */ /* 0x000ea20000300800 */
[----:B------:R-:W0:Y:S03]  /*1441f0*/  LDCU UR5, c[0x0][0x398] ;  /* 0x00007300ff0577ac */ /* 0x000e260008000800 */
[----:B---3--:R3:W-:Y:S04]  /*144200*/  @P3 STG.E.U8 desc[UR38][R6.64], R3 ;  /* 0x0000000306003986 */ /* 0x0087e8000c101126 */
[----:B----4-:R4:W-:Y:S01]  /*144210*/  @P6 STG.E.U8 desc[UR38][R12.64], R2 ;  /* 0x000000020c006986 */ /* 0x0109e2000c101126 */
[----:B------:R-:W-:-:S02]  /*144220*/  ISETP.LT.AND P6, PT, R27, UR12, !P1 ;  /* 0x0000000c1b007c0c */ /* 0x000fc4000cfc1270 */
[C---:B---3--:R-:W-:Y:S02]  /*144230*/  PRMT R3, R20.reuse, 0x7770, RZ ;  /* 0x0000777014037816 */ /* 0x048fe400000000ff */
[----:B----4-:R-:W-:Y:S01]  /*144240*/  PRMT R2, R21, 0x7773, RZ ;  /* 0x0000777315027816 */ /* 0x010fe200000000ff */
[----:B------:R-:W3:Y:S04]  /*144250*/  LDL.LU.64 R6, [R1+0x788] ;  /* 0x0007880001067983 */ /* 0x000ee80000300a00 */
[----:B------:R-:W4:Y:S01]  /*144260*/  LDL.LU.64 R12, [R1+0x6f0] ;  /* 0x0006f000010c7983 */ /* 0x000f220000300a00 */
[----:B------:R-:W-:Y:S01]  /*144270*/  ISETP.LT.AND P3, PT, R9, UR6, !P1 ;  /* 0x0000000609007c0c */ /* 0x000fe2000cf61270 */
[----:B------:R-:W0:Y:S02]  /*144280*/  LDCU UR6, c[0x0][0x398] ;  /* 0x00007300ff0677ac */ /* 0x000e240008000800 */
[----:B------:R1:W-:Y:S04]  /*144290*/  @P4 STG.E.U8 desc[UR38][R28.64], R2 ;  /* 0x000000021c004986 */ /* 0x0003e8000c101126 */
[----:B------:R0:W-:Y:S01]  /*1442a0*/  @P2 STG.E.U8 desc[UR38][R10.64], R3 ;  /* 0x000000030a002986 */ /* 0x0001e2000c101126 */
[----:B------:R-:W2:Y:S01]  /*1442b0*/  LDCU UR12, c[0x0][0x398] ;  /* 0x00007300ff0c77ac */ /* 0x000ea20008000800 */
[----:B-1----:R-:W-:-:S02]  /*1442c0*/  PRMT R2, R20, 0x7771, RZ ;  /* 0x0000777114027816 */ /* 0x002fc400000000ff */
[----:B------:R-:W3:Y:S04]  /*1442d0*/  LDL.LU.64 R28, [R1+0x6b8] ;  /* 0x0006b800011c7983 */ /* 0x000ee80000300a00 */
[----:B0-----:R-:W3:Y:S04]  /*1442e0*/  LDL.LU.64 R10, [R1+0x668] ;  /* 0x00066800010a7983 */ /* 0x001ee80000300a00 */
[----:B------:R-:W3:Y:S04]  /*1442f0*/  LDL.LU R25, [R1+0x374] ;  /* 0x0003740001197983 */ /* 0x000ee80000300800 */
[----:B--2---:R0:W-:Y:S04]  /*144300*/  @P6 STG.E.U8 desc[UR38][R4.64], R2 ;  /* 0x0000000204006986 */ /* 0x0041e8000c101126 */
[----:B0-----:R-:W2:Y:S01]  /*144310*/  LDL.LU.64 R4, [R1+0x51a8] ;  /* 0x0051a80001047983 */ /* 0x001ea20000300a00 */
[----:B------:R-:W-:-:S02]  /*144320*/  ISETP.LT.AND P2, PT, R8, UR4, !P1 ;  /* 0x0000000408007c0c */ /* 0x000fc4000cf41270 */
[----:B------:R-:W-:Y:S02]  /*144330*/  ISETP.LT.AND P4, PT, R23, UR7, !P1 ;  /* 0x0000000717007c0c */ /* 0x000fe4000cf81270 */
[----:B------:R-:W-:Y:S01]  /*144340*/  PRMT R3, R20, 0x7772, RZ ;  /* 0x0000777214037816 */ /* 0x000fe200000000ff */
[----:B------:R-:W-:Y:S01]  /*144350*/  VIADD R2, R14, 0x72 ;  /* 0x000000720e027836 */ /* 0x000fe20000000000 */
[----:B------:R0:W-:Y:S01]  /*144360*/  STL [R1+0x51a4], R14 ;  /* 0x0051a40e01007387 */ /* 0x0001e20000100800 */
[----:B------:R-:W-:Y:S01]  /*144370*/  ISETP.LT.AND P6, PT, R19, UR15, !P1 ;  /* 0x0000000f13007c0c */ /* 0x000fe2000cfc1270 */
[----:B------:R-:W1:Y:S01]  /*144380*/  LDCU UR4, c[0x0][0x398] ;  /* 0x00007300ff0477ac */ /* 0x000e620008000800 */
[----:B------:R-:W1:Y:S01]  /*144390*/  LDCU UR7, c[0x0][0x398] ;  /* 0x00007300ff0777ac */ /* 0x000e620008000800 */
[----:B------:R-:W1:Y:S01]  /*1443a0*/  LDCU UR15, c[0x0][0x398] ;  /* 0x00007300ff0f77ac */ /* 0x000e620008000800 */
[----:B0-----:R-:W3:Y:S04]  /*1443b0*/  LDL.LU.64 R14, [R1+0x6b0] ;  /* 0x0006b000010e7983 */ /* 0x001ee80000300a00 */
[----:B--2---:R0:W-:Y:S02]  /*1443c0*/  @P3 STG.E.U8 desc[UR38][R4.64], R3 ;  /* 0x0000000304003986 */ /* 0x0041e4000c101126 */
[----:B0-----:R-:W-:-:S02]  /*1443d0*/  PRMT R3, R20, 0x7773, RZ ;  /* 0x0000777314037816 */ /* 0x001fc400000000ff */
[----:B------:R-:W-:Y:S01]  /*1443e0*/  PRMT R4, R24, 0x7770, RZ ;  /* 0x0000777018047816 */ /* 0x000fe200000000ff */
[----:B------:R-:W2:Y:S04]  /*1443f0*/  LDL.LU.64 R20, [R1+0x638] ;  /* 0x0006380001147983 */ /* 0x000ea80000300a00 */
[----:B---3--:R0:W-:Y:S04]  /*144400*/  @P2 STG.E.U8 desc[UR38][R6.64], R3 ;  /* 0x0000000306002986 */ /* 0x0081e8000c101126 */
[----:B----4-:R3:W-:Y:S04]  /*144410*/  @P4 STG.E.U8 desc[UR38][R12.64], R4 ;  /* 0x000000040c004986 */ /* 0x0107e8000c101126 */
[----:B0-----:R-:W4:Y:S04]  /*144420*/  LDL.LU.64 R6, [R1+0x5c0] ;  /* 0x0005c00001067983 */ /* 0x001f280000300a00 */
[----:B---3--:R-:W3:Y:S04]  /*144430*/  LDL.LU.64 R4, [R1+0x640] ;  /* 0x0006400001047983 */ /* 0x008ee80000300a00 */
[----:B------:R-:W2:Y:S01]  /*144440*/  LDL.LU R13, [R1+0x294] ;  /* 0x00029400010d7983 */ /* 0x000ea20000300800 */
[----:B------:R-:W-:-:S02]  /*144450*/  ISETP.LT.AND P3, PT, R22, UR9, !P1 ;  /* 0x0000000916007c0c */ /* 0x000fc4000cf61270 */
[----:B------:R-:W-:Y:S02]  /*144460*/  ISETP.GE.AND P2, PT, R2, UR18, PT ;  /* 0x0000001202007c0c */ /* 0x000fe4000bf46270 */
[----:B------:R-:W-:Y:S02]  /*144470*/  ISETP.LT.AND P1, PT, R17, UR10, !P1 ;  /* 0x0000000a11007c0c */ /* 0x000fe4000cf21270 */
[C---:B------:R-:W-:Y:S02]  /*144480*/  PRMT R2, R24.reuse, 0x7771, RZ ;  /* 0x0000777118027816 */ /* 0x040fe400000000ff */
[----:B------:R-:W-:Y:S02]  /*144490*/  PRMT R3, R24, 0x7772, RZ ;  /* 0x0000777218037816 */ /* 0x000fe400000000ff */
[----:B------:R-:W-:Y:S01]  /*1444a0*/  ISETP.LT.AND P4, PT, R18, UR8, !P2 ;  /* 0x0000000812007c0c */ /* 0x000fe2000d781270 */
[----:B------:R-:W0:Y:S01]  /*1444b0*/  LDCU UR8, c[0x0][0x398] ;  /* 0x00007300ff0877ac */ /* 0x000e220008000800 */
[----:B------:R-:W0:Y:S01]  /*1444c0*/  LDCU UR9, c[0x0][0x398] ;  /* 0x00007300ff0977ac */ /* 0x000e220008000800 */
[----:B------:R-:W0:Y:S01]  /*1444d0*/  LDCU UR10, c[0x0][0x398] ;  /* 0x00007300ff0a77ac */ /* 0x000e220008000800 */
[----:B------:R-:W-:Y:S04]  /*1444e0*/  @P3 STG.E.U8 desc[UR38][R28.64], R2 ;  /* 0x000000021c003986 */ /* 0x000fe8000c101126 */
[----:B------:R-:W-:Y:S01]  /*1444f0*/  @P6 STG.E.U8 desc[UR38][R10.64], R3 ;  /* 0x000000030a006986 */ /* 0x000fe2000c101126 */
[----:B------:R-:W-:-:S02]  /*144500*/  ISETP.LT.AND P6, PT, R27, UR5, !P2 ;  /* 0x000000051b007c0c */ /* 0x000fc4000d7c1270 */
[----:B------:R-:W-:Y:S01]  /*144510*/  ISETP.LT.AND P3, PT, R9, UR11, !P2 ;  /* 0x0000000b09007c0c */ /* 0x000fe2000d761270 */
[----:B------:R-:W0:Y:S01]  /*144520*/  LDCU UR5, c[0x0][0x398] ;  /* 0x00007300ff0577ac */ /* 0x000e220008000800 */
[----:B------:R-:W0:Y:S01]  /*144530*/  LDCU UR11, c[0x0][0x398] ;  /* 0x00007300ff0b77ac */ /* 0x000e220008000800 */
[----:B--2---:R2:W-:Y:S04]  /*144540*/  STL [R1+0x51a0], R13 ;  /* 0x0051a00d01007387 */ /* 0x0045e80000100800 */
[----:B--2---:R-:W2:Y:S01]  /*144550*/  LDL.LU.64 R12, [R1+0x588] ;  /* 0x00058800010c7983 */ /* 0x004ea20000300a00 */
[----:B------:R-:W-:Y:S02]  /*144560*/  PRMT R2, R24, 0x7773, RZ ;  /* 0x0000777318027816 */ /* 0x000fe400000000ff */
[C---:B------:R-:W-:Y:S01]  /*144570*/  PRMT R3, R25.reuse, 0x7770, RZ ;  /* 0x0000777019037816 */ /* 0x040fe200000000ff */
[----:B------:R-:W2:Y:S04]  /*144580*/  LDL.LU.64 R28, [R1+0x600] ;  /* 0x00060000011c7983 */ /* 0x000ea80000300a00 */
[----:B------:R-:W2:Y:S04]  /*144590*/  LDL.LU.64 R10, [R1+0x548] ;  /* 0x00054800010a7983 */ /* 0x000ea80000300a00 */
[----:B------:R0:W-:Y:S04]  /*1445a0*/  @P1 STG.E.U8 desc[UR38][R14.64], R2 ;  /* 0x000000020e001986 */ /* 0x0001e8000c101126 */
[----:B---3--:R3:W-:Y:S01]  /*1445b0*/  @P4 STG.E.U8 desc[UR38][R4.64], R3 ;  /* 0x0000000304004986 */ /* 0x0087e2000c101126 */
[----:B------:R-:W-:Y:S01]  /*1445c0*/  ISETP.LT.AND P4, PT, R8, UR6, !P2 ;  /* 0x0000000608007c0c */ /* 0x000fe2000d781270 */
[----:B------:R-:W1:Y:S01]  /*1445d0*/  LDCU UR6, c[0x0][0x398] ;  /* 0x00007300ff0677ac */ /* 0x000e620008000800 */
[----:B0-----:R-:W-:-:S02]  /*1445e0*/  PRMT R2, R25, 0x7771, RZ ;  /* 0x0000777119027816 */ /* 0x001fc400000000ff */
[C---:B---3--:R-:W-:Y:S01]  /*1445f0*/  PRMT R3, R25.reuse, 0x7772, RZ ;  /* 0x0000777219037816 */ /* 0x048fe200000000ff */
[----:B------:R-:W3:Y:S04]  /*144600*/  LDL.LU R14, [R1+0x51a4] ;  /* 0x0051a400010e7983 */ /* 0x000ee80000300800 */
[----:B------:R0:W-:Y:S04]  /*144610*/  @P6 STG.E.U8 desc[UR38][R20.64], R2 ;  /* 0x0000000214006986 */ /* 0x0001e8000c101126 */
[----:B----4-:R4:W-:Y:S04]  /*144620*/  @P3 STG.E.U8 desc[UR38][R6.64], R3 ;  /* 0x0000000306003986 */ /* 0x0109e8000c101126 */
[----:B0-----:R-:W3:Y:S01]  /*144630*/  LDL.LU.64 R20, [R1+0x540] ;  /* 0x0005400001147983 */ /* 0x001ee20000300a00 */
[----:B----4-:R-:W-:-:S03]  /*144640*/  PRMT R3, R25, 0x7773, RZ ;  /* 0x0000777319037816 */ /* 0x010fc600000000ff */
[----:B------:R-:W4:Y:S04]  /*144650*/  LDL.LU R24, [R1+0x2f4] ;  /* 0x0002f40001187983 */ /* 0x000f280000300800 */
[----:B------:R-:W4:Y:S04]  /*144660*/  LDL.LU.64 R4, [R1+0x4d0] ;  /* 0x0004d00001047983 */ /* 0x000f280000300a00 */
[----:B------:R-:W4:Y:S04]  /*144670*/  LDL.LU.64 R6, [R1+0x3f8] ;  /* 0x0003f80001067983 */ /* 0x000f280000300a00 */
[----:B--2---:R0:W-:Y:S04]  /*144680*/  @P4 STG.E.U8 desc[UR38][R12.64], R3 ;  /* 0x000000030c004986 */ /* 0x0041e8000c101126 */
[----:B0-----:R-:W2:Y:S01]  /*144690*/  LDL.LU R13, [R1+0x51a0] ;  /* 0x0051a000010d7983 */ /* 0x001ea20000300800 */
[----:B------:R-:W-:-:S02]  /*1446a0*/  ISETP.LT.AND P3, PT, R23, UR12, !P2 ;  /* 0x0000000c17007c0c */ /* 0x000fc4000d761270 */
[----:B-1----:R-:W-:Y:S01]  /*1446b0*/  ISETP.LT.AND P6, PT, R22, UR4, !P2 ;  /* 0x0000000416007c0c */ /* 0x002fe2000d7c1270 */
[----:B---3--:R-:W-:Y:S01]  /*1446c0*/  VIADD R2, R14, 0x73 ;  /* 0x000000730e027836 */ /* 0x008fe20000000000 */
[----:B------:R-:W-:Y:S01]  /*1446d0*/  ISETP.LT.AND P4, PT, R19, UR7, !P2 ;  /* 0x0000000713007c0c */ /* 0x000fe2000d781270 */
[----:B------:R-:W0:Y:S01]  /*1446e0*/  LDCU UR4, c[0x0][0x398] ;  /* 0x00007300ff0477ac */ /* 0x000e220008000800 */
[----:B------:R-:W1:Y:S02]  /*1446f0*/  LDCU UR12, c[0x0][0x398] ;  /* 0x00007300ff0c77ac */ /* 0x000e640008000800 */
[----:B------:R-:W-:Y:S02]  /*144700*/  ISETP.GE.AND P1, PT, R2, UR14, PT ;  /* 0x0000000e02007c0c */ /* 0x000fe4000bf26270 */
[C---:B--2---:R-:W-:Y:S02]  /*144710*/  PRMT R3, R13.reuse, 0x7771, RZ ;  /* 0x000077710d037816 */ /* 0x044fe400000000ff */
[----:B------:R-:W-:-:S02]  /*144720*/  PRMT R2, R13, 0x7770, RZ ;  /* 0x000077700d027816 */ /* 0x000fc400000000ff */
[----:B------:R-:W-:Y:S01]  /*144730*/  ISETP.LT.AND P2, PT, R17, UR9, !P2 ;  /* 0x0000000911007c0c */ /* 0x000fe2000d741270 */
[----:B------:R-:W2:Y:S01]  /*144740*/  LDCU UR9, c[0x0][0x398] ;  /* 0x00007300ff0977ac */ /* 0x000ea20008000800 */
[----:B------:R-:W3:Y:S01]  /*144750*/  LDCU UR7, c[0x0][0x398] ;  /* 0x00007300ff0777ac */ /* 0x000ee20008000800 */
[----:B------:R-:W0:Y:S01]  /*144760*/  LDCU UR14, c[0x0][0x398] ;  /* 0x00007300ff0e77ac */ /* 0x000e220008000800 */
[----:B------:R1:W-:Y:S04]  /*144770*/  @P3 STG.E.U8 desc[UR38][R28.64], R2 ;  /* 0x000000021c003986 */ /* 0x0003e8000c101126 */
[----:B------:R2:W-:Y:S01]  /*144780*/  @P6 STG.E.U8 desc[UR38][R10.64], R3 ;  /* 0x000000030a006986 */ /* 0x0005e2000c101126 */
[----:B------:R-:W-:-:S03]  /*144790*/  ISETP.LT.AND P3, PT, R27, UR8, !P1 ;  /* 0x000000081b007c0c */ /* 0x000fc6000cf61270 */
[----:B-1----:R-:W3:Y:S04]  /*1447a0*/  LDL.LU.64 R28, [R1+0x460] ;  /* 0x00046000011c7983 */ /* 0x002ee80000300a00 */
[----:B--2---:R-:W2:Y:S04]  /*1447b0*/  LDL.LU.64 R10, [R1+0x420] ;  /* 0x00042000010a7983 */ /* 0x004ea80000300a00 */
[----:B------:R-:W2:Y:S04]  /*1447c0*/  LDL.LU R12, [R1+0x364] ;  /* 0x00036400010c7983 */ /* 0x000ea80000300800 */
[----:B------:R1:W-:Y:S01]  /*1447d0*/  STL [R1+0x519c], R27 ;  /* 0x00519c1b01007387 */ /* 0x0003e20000100800 */
[----:B------:R-:W-:-:S02]  /*1447e0*/  PRMT R2, R13, 0x7772, RZ ;  /* 0x000077720d027816 */ /* 0x000fc400000000ff */
[----:B------:R-:W-:Y:S02]  /*1447f0*/  PRMT R3, R13, 0x7773, RZ ;  /* 0x000077730d037816 */ /* 0x000fe400000000ff */
[----:B------:R-:W-:Y:S01]  /*144800*/  ISETP.LT.AND P6, PT, R18, UR13, !P1 ;  /* 0x0000000d12007c0c */ /* 0x000fe2000cfc1270 */
[----:B------:R-:W0:Y:S01]  /*144810*/  LDCU UR8, c[0x0][0x398] ;  /* 0x00007300ff0877ac */ /* 0x000e220008000800 */
[----:B------:R-:W0:Y:S01]  /*144820*/  LDCU UR13, c[0x0][0x398] ;  /* 0x00007300ff0d77ac */ /* 0x000e220008000800 */
[----:B-1----:R-:W2:Y:S04]  /*144830*/  LDL.LU.64 R26, [R1+0x508] ;  /* 0x00050800011a7983 */ /* 0x002ea80000300a00 */
[----:B------:R1:W-:Y:S04]  /*144840*/  @P4 STG.E.U8 desc[UR38][R20.64], R2 ;  /* 0x0000000214004986 */ /* 0x0003e8000c101126 */
[----:B-1----:R-:W3:Y:S01]  /*144850*/  LDL.LU.64 R20, [R1+0x418] ;  /* 0x0004180001147983 */ /* 0x002ee20000300a00 */
[----:B----4-:R-:W-:-:S02]  /*144860*/  PRMT R2, R24, 0x7770, RZ ;  /* 0x0000777018027816 */ /* 0x010fc400000000ff */
[----:B------:R-:W-:Y:S01]  /*144870*/  ISETP.LT.AND P4, PT, R8, UR10, !P1 ;  /* 0x0000000a08007c0c */ /* 0x000fe2000cf81270 */
[----:B------:R-:W1:Y:S01]  /*144880*/  LDCU UR10, c[0x0][0x398] ;  /* 0x00007300ff0a77ac */ /* 0x000e620008000800 */
[----:B--2---:R2:W-:Y:S04]  /*144890*/  @P2 STG.E.U8 desc[UR38][R26.64], R3 ;  /* 0x000000031a002986 */ /* 0x0045e8000c101126 */
[----:B--2---:R-:W2:Y:S01]  /*1448a0*/  LDL.LU.64 R26, [R1+0x3f0] ;  /* 0x0003f000011a7983 */ /* 0x004ea20000300a00 */
[----:B------:R-:W-:Y:S02]  /*1448b0*/  ISETP.LT.AND P2, PT, R9, UR5, !P1 ;  /* 0x0000000509007c0c */ /* 0x000fe4000cf41270 */
[----:B------:R-:W-:Y:S01]  /*1448c0*/  PRMT R3, R24, 0x7771, RZ ;  /* 0x0000777118037816 */ /* 0x000fe200000000ff */
[----:B------:R4:W-:Y:S01]  /*1448d0*/  @P6 STG.E.U8 desc[UR38][R4.64], R2 ;  /* 0x0000000204006986 */ /* 0x0009e2000c101126 */
[----:B------:R-:W-:-:S03]  /*1448e0*/  ISETP.LT.AND P6, PT, R22, UR11, !P1 ;  /* 0x0000000b16007c0c */ /* 0x000fc6000cfc1270 */
[----:B------:R-:W2:Y:S04]  /*1448f0*/  LDL.LU R25, [R1+0x378] ;  /* 0x0003780001197983 */ /* 0x000ea80000300800 */
[----:B------:R0:W-:Y:S01]  /*144900*/  @P3 STG.E.U8 desc[UR38][R6.64], R3 ;  /* 0x0000000306003986 */ /* 0x0001e2000c101126 */
[----:B------:R-:W-:Y:S01]  /*144910*/  ISETP.LT.AND P3, PT, R23, UR6, !P1 ;  /* 0x0000000617007c0c */ /* 0x000fe2000cf61270 */
[----:B------:R-:W1:Y:S01]  /*144920*/  LDCU UR5, c[0x0][0x398] ;  /* 0x00007300ff0577ac */ /* 0x000e620008000800 */
[----:B------:R-:W1:Y:S01]  /*144930*/  LDCU UR6, c[0x0][0x398] ;  /* 0x00007300ff0677ac */ /* 0x000e620008000800 */
[----:B------:R-:W1:Y:S01]  /*144940*/  LDCU UR11, c[0x0][0x398] ;  /* 0x00007300ff0b77ac */ /* 0x000e620008000800 */
[----:B----4-:R-:W-:Y:S01]  /*144950*/  VIADD R2, R14, 0x74 ;  /* 0x000000740e027836 */ /* 0x010fe20000000000 */
[----:B0-----:R-:W-:-:S02]  /*144960*/  PRMT R3, R24, 0x7772, RZ ;  /* 0x0000777218037816 */ /* 0x001fc400000000ff */
[----:B------:R-:W-:Y:S01]  /*144970*/  PRMT R4, R24, 0x7773, RZ ;  /* 0x0000777318047816 */ /* 0x000fe200000000ff */
[----:B------:R-:W4:Y:S04]  /*144980*/  LDL.LU.64 R6, [R1+0x450] ;  /* 0x0004500001067983 */ /* 0x000f280000300a00 */
[----:B---3--:R0:W-:Y:S01]  /*144990*/  @P2 STG.E.U8 desc[UR38][R28.64], R3 ;  /* 0x000000031c002986 */ /* 0x0081e2000c101126 */
[----:B------:R-:W-:Y:S02]  /*1449a0*/  ISETP.GE.AND P2, PT, R2, UR54, PT ;  /* 0x0000003602007c0c */ /* 0x000fe4000bf46270 */
[C---:B------:R-:W-:Y:S01]  /*1449b0*/  PRMT R2, R12.reuse, 0x7770, RZ ;  /* 0x000077700c027816 */ /* 0x040fe200000000ff */
[----:B------:R3:W-:Y:S04]  /*1449c0*/  @P4 STG.E.U8 desc[UR38][R10.64], R4 ;  /* 0x000000040a004986 */ /* 0x0007e8000c101126 */
[----:B------:R1:W-:Y:S01]  /*1449d0*/  @P3 STG.E.U8 desc[UR38][R20.64], R2 ;  /* 0x0000000214003986 */ /* 0x0003e2000c101126 */
[----:B0-----:R-:W-:-:S03]  /*1449e0*/  PRMT R3, R12, 0x7771, RZ ;  /* 0x000077710c037816 */ /* 0x001fc600000000ff */
[----:B------:R-:W4:Y:S04]  /*1449f0*/  LDL.LU.64 R28, [R1+0x448] ;  /* 0x00044800011c7983 */ /* 0x000f280000300a00 */
[----:B---3--:R-:W3:Y:S04]  /*144a00*/  LDL.LU.64 R4, [R1+0x410] ;  /* 0x0004100001047983 */ /* 0x008ee80000300a00 */
[----:B------:R-:W3:Y:S04]  /*144a10*/  LDL.LU.64 R10, [R1+0x4c8] ;  /* 0x0004c800010a7983 */ /* 0x000ee80000300a00 */
[----:B-1----:R-:W3:Y:S04]  /*144a20*/  LDL.LU.64 R20, [R1+0x4c0] ;  /* 0x0004c00001147983 */ /* 0x002ee80000300a00 */
[----:B------:R-:W3:Y:S04]  /*144a30*/  LDL.LU R24, [R1+0x298] ;  /* 0x0002980001187983 */ /* 0x000ee80000300800 */
[----:B--2---:R0:W-:Y:S04]  /*144a40*/  @P6 STG.E.U8 desc[UR38][R26.64], R3 ;  /* 0x000000031a006986 */ /* 0x0041e8000c101126 */
[----:B0-----:R-:W2:Y:S01]  /*144a50*/  LDL.LU R27, [R1+0x519c] ;  /* 0x00519c00011b7983 */ /* 0x001ea20000300800 */
[----:B------:R-:W-:-:S02]  /*144a60*/  ISETP.LT.AND P4, PT, R19, UR4, !P1 ;  /* 0x0000000413007c0c */ /* 0x000fc4000cf81270 */
[C---:B------:R-:W-:Y:S02]  /*144a70*/  PRMT R2, R12.reuse, 0x7772, RZ ;  /* 0x000077720c027816 */ /* 0x040fe400000000ff */
[----:B--2---:R-:W-:Y:S01]  /*144a80*/  ISETP.LT.AND P3, PT, R27, UR9, !P2 ;  /* 0x000000091b007c0c */ /* 0x004fe2000d761270 */
[----:B------:R0:W-:Y:S01]  /*144a90*/  STL [R1+0x5198], R27 ;  /* 0x0051981b01007387 */ /* 0x0001e20000100800 */
[----:B------:R-:W-:Y:S02]  /*144aa0*/  PRMT R3, R12, 0x7773, RZ ;  /* 0x000077730c037816 */ /* 0x000fe400000000ff */
[----:B------:R-:W-:Y:S02]  /*144ab0*/  ISETP.LT.AND P1, PT, R17, UR12, !P1 ;  /* 0x0000000c11007c0c */ /* 0x000fe4000cf21270 */
[----:B------:R-:W-:Y:S01]  /*144ac0*/  ISETP.LT.AND P6, PT, R18, UR7, !P2 ;  /* 0x0000000712007c0c */ /* 0x000fe2000d7c1270 */
[----:B------:R-:W1:Y:S01]  /*144ad0*/  LDCU UR4, c[0x0][0x398] ;  /* 0x00007300ff0477ac */ /* 0x000e620008000800 */
[----:B------:R-:W2:Y:S01]  /*144ae0*/  LDCU UR9, c[0x0][0x398] ;  /* 0x00007300ff0977ac */ /* 0x000ea20008000800 */
[----:B------:R-:W1:Y:S01]  /*144af0*/  LDCU UR7, c[0x0][0x398] ;  /* 0x00007300ff0777ac */ /* 0x000e620008000800 */
[----:B------:R-:W1:Y:S01]  /*144b00*/  LDCU UR12, c[0x0][0x398] ;  /* 0x00007300ff0c77ac */ /* 0x000e620008000800 */
[----:B0-----:R-:W2:Y:S04]  /*144b10*/  LDL.LU.64 R26, [R1+0x458] ;  /* 0x00045800011a7983 */ /* 0x001ea80000300a00 */
[----:B------:R-:W3:Y:S04]  /*144b20*/  LDL.LU.64 R12, [R1+0x538] ;  /* 0x00053800010c7983 */ /* 0x000ee80000300a00 */
[----:B--2---:R0:W-:Y:S04]  /*144b30*/  @P4 STG.E.U8 desc[UR38][R26.64], R2 ;  /* 0x000000021a004986 */ /* 0x0041e8000c101126 */
[----:B0-----:R-:W2:Y:S01]  /*144b40*/  LDL.LU.64 R26, [R1+0x5b8] ;  /* 0x0005b800011a7983 */ /* 0x001ea20000300a00 */
[----:B------:R-:W-:-:S02]  /*144b50*/  ISETP.LT.AND P4, PT, R9, UR8, !P2 ;  /* 0x0000000809007c0c */ /* 0x000fc4000d781270 */
[C---:B------:R-:W-:Y:S01]  /*144b60*/  PRMT R2, R25.reuse, 0x7770, RZ ;  /* 0x0000777019027816 */ /* 0x040fe200000000ff */
[----:B---3--:R0:W-:Y:S01]  /*144b70*/  @P1 STG.E.U8 desc[UR38][R4.64], R3 ;  /* 0x0000000304001986 */ /* 0x0081e2000c101126 */
[----:B------:R-:W-:Y:S01]  /*144b80*/  ISETP.LT.AND P1, PT, R8, UR13, !P2 ;  /* 0x0000000d08007c0c */ /* 0x000fe2000d721270 */
[----:B------:R-:W3:Y:S01]  /*144b90*/  LDCU UR8, c[0x0][0x398] ;  /* 0x00007300ff0877ac */ /* 0x000ee20008000800 */
[----:B------:R-:W1:Y:S01]  /*144ba0*/  LDCU UR13, c[0x0][0x398] ;  /* 0x00007300ff0d77ac */ /* 0x000e620008000800 */
[----:B----4-:R4:W-:Y:S04]  /*144bb0*/  @P6 STG.E.U8 desc[UR38][R6.64], R2 ;  /* 0x0000000206006986 */ /* 0x0109e8000c101126 */
[----:B0-----:R-:W3:Y:S01]  /*144bc0*/  LDL.LU.64 R4, [R1+0x5b0] ;  /* 0x0005b00001047983 */ /* 0x001ee20000300a00 */
[----:B------:R-:W-:-:S02]  /*144bd0*/  PRMT R3, R25, 0x7771, RZ ;  /* 0x0000777119037816 */ /* 0x000fc400000000ff */
[C---:B----4-:R-:W-:Y:S01]  /*144be0*/  PRMT R2, R25.reuse, 0x7772, RZ ;  /* 0x0000777219027816 */ /* 0x050fe200000000ff */
[----:B------:R-:W4:Y:S04]  /*144bf0*/  LDL.LU R7, [R1+0x2f8] ;  /* 0x0002f80001077983 */ /* 0x000f280000300800 */
[----:B------:R0:W-:Y:S04]  /*144c00*/  @P3 STG.E.U8 desc[UR38][R28.64], R3 ;  /* 0x000000031c003986 */ /* 0x0001e8000c101126 */
[----:B------:R1:W-:Y:S01]  /*144c10*/  @P4 STG.E.U8 desc[UR38][R10.64], R2 ;  /* 0x000000020a004986 */ /* 0x0003e2000c101126 */
[----:B0-----:R-:W-:-:S03]  /*144c20*/  PRMT R3, R25, 0x7773, RZ ;  /* 0x0000777319037816 */ /* 0x001fc600000000ff */
[----:B-1----:R-:W4:Y:S04]  /*144c30*/  LDL.LU.64 R10, [R1+0x630] ;  /* 0x00063000010a7983 */ /* 0x002f280000300a00 */
[----:B------:R0:W-:Y:S04]  /*144c40*/  @P1 STG.E.U8 desc[UR38][R20.64], R3 ;  /* 0x0000000314001986 */ /* 0x0001e8000c101126 */
[----:B0-----:R-:W4:Y:S01]  /*144c50*/  LDL.LU.64 R20, [R1+0x5f8] ;  /* 0x0005f80001147983 */ /* 0x001f220000300a00 */
[----:B------:R-:W-:Y:S02]  /*144c60*/  ISETP.LT.AND P3, PT, R23, UR5, !P2 ;  /* 0x0000000517007c0c */ /* 0x000fe4000d761270 */
[----:B------:R-:W-:Y:S01]  /*144c70*/  ISETP.LT.AND P4, PT, R22, UR10, !P2 ;  /* 0x0000000a16007c0c */ /* 0x000fe2000d781270 */
[----:B------:R-:W-:Y:S01]  /*144c80*/  VIADD R2, R14, 0x77 ;  /* 0x000000770e027836 */ /* 0x000fe20000000000 */
[----:B------:R-:W-:Y:S01]  /*144c90*/  PRMT R3, R24, 0x7770, RZ ;  /* 0x0000777018037816 */ /* 0x000fe200000000ff */
[----:B------:R-:W4:Y:S01]  /*144ca0*/  LDL.LU.64 R28, [R1+0x660] ;  /* 0x00066000011c7983 */ /* 0x000f220000300a00 */
[----:B------:R-:W-:Y:S01]  /*144cb0*/  ISETP.LT.AND P6, PT, R19, UR6, !P2 ;  /* 0x0000000613007c0c */ /* 0x000fe2000d7c1270 */
[----:B------:R-:W0:Y:S01]  /*144cc0*/  LDCU UR5, c[0x0][0x398] ;  /* 0x00007300ff0577ac */ /* 0x000e220008000800 */
[----:B------:R-:W-:-:S02]  /*144cd0*/  ISETP.GE.AND P1, PT, R2, UR29, PT ;  /* 0x0000001d02007c0c */ /* 0x000fc4000bf26270 */
[C---:B------:R-:W-:Y:S01]  /*144ce0*/  PRMT R2, R24.reuse, 0x7771, RZ ;  /* 0x0000777118027816 */ /* 0x040fe200000000ff */
[----:B------:R-:W1:Y:S02]  /*144cf0*/  LDCU UR10, c[0x0][0x398] ;  /* 0x00007300ff0a77ac */ /* 0x000e640008000800 */
[----:B------:R0:W-:Y:S01]  /*144d00*/  @P3 STG.E.U8 desc[UR38][R12.64], R3 ;  /* 0x000000030c003986 */ /* 0x0001e2000c101126 */
[----:B------:R-:W1:Y:S03]  /*144d10*/  LDCU UR6, c[0x0][0x398] ;  /* 0x00007300ff0677ac */ /* 0x000e660008000800 */
[----:B0-----:R-:W4:Y:S01]  /*144d20*/  LDL.LU.64 R12, [R1+0x648] ;  /* 0x00064800010c7983 */ /* 0x001f220000300a00 */
[----:B------:R-:W-:Y:S02]  /*144d30*/  PRMT R3, R24, 0x7772, RZ ;  /* 0x0000777218037816 */ /* 0x000fe400000000ff */
[----:B------:R-:W-:-:S02]  /*144d40*/  ISETP.LT.AND P2, PT, R17, UR4, !P2 ;  /* 0x0000000411007c0c */ /* 0x000fc4000d741270 */
[----:B------:R-:W-:Y:S01]  /*144d50*/  ISETP.LT.AND P3, PT, R18, UR11, !P5 ;  /* 0x0000000b12007c0c */ /* 0x000fe2000ef61270 */
[----:B------:R-:W0:Y:S01]  /*144d60*/  LDCU UR4, c[0x0][0x398] ;  /* 0x00007300ff0477ac */ /* 0x000e220008000800 */
[----:B------:R-:W0:Y:S01]  /*144d70*/  LDCU UR11, c[0x0][0x398] ;  /* 0x00007300ff0b77ac */ /* 0x000e220008000800 */
[----:B--2---:R2:W-:Y:S04]  /*144d80*/  @P4 STG.E.U8 desc[UR38][R26.64], R2 ;  /* 0x000000021a004986 */ /* 0x0045e8000c101126 */
[----:B--2---:R-:W2:Y:S04]  /*144d90*/  LDL.LU R27, [R1+0x5198] ;  /* 0x00519800011b7983 */ /* 0x004ea80000300800 */
[----:B------:R-:W2:Y:S04]  /*144da0*/  LDL.LU R26, [R1+0x37c] ;  /* 0x00037c00011a7983 */ /* 0x000ea80000300800 */
[----:B---3--:R3:W-:Y:S04]  /*144db0*/  @P6 STG.E.U8 desc[UR38][R4.64], R3 ;  /* 0x0000000304006986 */ /* 0x0087e8000c101126 */
[----:B------:R-:W-:Y:S01]  /*144dc0*/  STL [R1+0x518c], R14 ;  /* 0x00518c0e01007387 */ /* 0x000fe20000100800 */
[----:B---3--:R-:W-:-:S03]  /*144dd0*/  PRMT R3, R24, 0x7773, RZ ;  /* 0x0000777318037816 */ /* 0x008fc600000000ff */
[----:B------:R-:W3:Y:S04]  /*144de0*/  LDL.LU.64 R24, [R1+0x780] ;  /* 0x0007800001187983 */ /* 0x000ee80000300a00 */
[----:B------:R-:W3:Y:S01]  /*144df0*/  LDL.LU R16, [R1+0x368] ;  /* 0x0003680001107983 */ /* 0x000ee20000300800 */
[----:B----4-:R-:W-:-:S03]  /*144e00*/  PRMT R4, R7, 0x7770, RZ ;  /* 0x0000777007047816 */ /* 0x010fc600000000ff */
[----:B------:R4:W-:Y:S01]  /*144e10*/  @P2 STG.E.U8 desc[UR38][R10.64], R3 ;  /* 0x000000030a002986 */ /* 0x0009e2000c101126 */
[----:B------:R-:W-:Y:S01]  /*144e20*/  ISETP.LT.AND P6, PT, R9, UR8, !P5 ;  /* 0x0000000809007c0c */ /* 0x000fe2000efc1270 */
[----:B------:R-:W-:Y:S01]  /*144e30*/  VIADD R2, R14, 0x78 ;  /* 0x000000780e027836 */ /* 0x000fe20000000000 */
[----:B------:R-:W-:Y:S01]  /*144e40*/  PRMT R5, R7, 0x7773, RZ ;  /* 0x0000777307057816 */ /* 0x000fe200000000ff */
[----:B------:R-:W0:Y:S01]  /*144e50*/  LDCU UR8, c[0x0][0x398] ;  /* 0x00007300ff0877ac */ /* 0x000e220008000800 */
[----:B----4-:R-:W4:Y:S04]  /*144e60*/  LDL.LU.64 R10, [R1+0x800] ;  /* 0x00080000010a7983 */ /* 0x010f280000300a00 */
[----:B------:R0:W-:Y:S01]  /*144e70*/  @P3 STG.E.U8 desc[UR38][R20.64], R4 ;  /* 0x0000000414003986 */ /* 0x0001e2000c101126 */
[----:B------:R-:W-:-:S02]  /*144e80*/  ISETP.LT.AND P3, PT, R8, UR9, !P5 ;  /* 0x0000000908007c0c */ /* 0x000fc4000ef61270 */
[----:B------:R-:W-:Y:S01]  /*144e90*/  ISETP.GE.AND P2, PT, R2, UR31, PT ;  /* 0x0000001f02007c0c */ /* 0x000fe2000bf46270 */
[----:B0-----:R-:W4:Y:S04]  /*144ea0*/  LDL.LU.64 R20, [R1+0x7a8] ;  /* 0x0007a80001147983 */ /* 0x001f280000300a00 */
[----:B------:R0:W-:Y:S01]  /*144eb0*/  STL.64 [R1+0x5190], R8 ;  /* 0x0051900801007387 */ /* 0x0001e20000100a00 */
[C---:B------:R-:W-:Y:S01]  /*144ec0*/  PRMT R3, R7.reuse, 0x7772, RZ ;  /* 0x0000777207037816 */ /* 0x040fe200000000ff */
[----:B------:R-:W1:Y:S02]  /*144ed0*/  LDCU UR9, c[0x0][0x398] ;  /* 0x00007300ff0977ac */ /* 0x000e640008000800 */
[----:B0-----:R-:W4:Y:S04]  /*144ee0*/  LDL.LU.64 R8, [R1+0x888] ;  /* 0x0008880001087983 */ /* 0x001f280000300a00 */
[----:B------:R-:W4:Y:S01]  /*144ef0*/  LDL.LU.64 R14, [R1+0x848] ;  /* 0x00084800010e7983 */ /* 0x000f220000300a00 */
[----:B------:R-:W-:-:S02]  /*144f00*/  PRMT R2, R7, 0x7771, RZ ;  /* 0x0000777107027816 */ /* 0x000fc400000000ff */
[----:B--2---:R-:W-:Y:S02]  /*144f10*/  ISETP.LT.AND P4, PT, R27, UR7, !P5 ;  /* 0x000000071b007c0c */ /* 0x004fe4000ef81270 */
[C---:B------:R-:W-:Y:S02]  /*144f20*/  PRMT R4, R26.reuse, 0x7772, RZ ;  /* 0x000077721a047816 */ /* 0x040fe400000000ff */
[----:B------:R-:W-:Y:S01]  /*144f30*/  PRMT R6, R26, 0x7773, RZ ;  /* 0x000077731a067816 */ /* 0x000fe200000000ff */
[----:B------:R-:W0:Y:S08]  /*144f40*/  LDCU UR7, c[0x0][0x398] ;  /* 0x00007300ff0777ac */ /* 0x000e300008000800 */
[----:B------:R2:W-:Y:S04]  /*144f50*/  @P4 STG.E.U8 desc[UR38][R28.64], R2 ;  /* 0x000000021c004986 */ /* 0x0005e8000c101126 */
[----:B------:R0:W-:Y:S01]  /*144f60*/  @P6 STG.E.U8 desc[UR38][R12.64], R3 ;  /* 0x000000030c006986 */ /* 0x0001e2000c101126 */
[----:B------:R-:W-:-:S02]  /*144f70*/  ISETP.LT.AND P6, PT, R23, UR12, !P5 ;  /* 0x0000000c17007c0c */ /* 0x000fc4000efc1270 */
[----:B------:R-:W-:Y:S01]  /*144f80*/  ISETP.LT.AND P4, PT, R22, UR5, !P5 ;  /* 0x0000000516007c0c */ /* 0x000fe2000ef81270 */
[----:B---3--:R3:W-:Y:S01]  /*144f90*/  @P3 STG.E.U8 desc[UR38][R24.64], R5 ;  /* 0x0000000518003986 */ /* 0x0087e2000c101126 */
[----:B-1----:R-:W-:Y:S02]  /*144fa0*/  ISETP.LT.AND P3, PT, R19, UR10, !P5 ;  /* 0x0000000a13007c0c */ /* 0x002fe4000ef61270 */
[C---:B------:R-:W-:Y:S02]  /*144fb0*/  PRMT R7, R16.reuse, 0x7771, RZ ;  /* 0x0000777110077816 */ /* 0x040fe400000000ff */
[----:B------:R-:W-:Y:S01]  /*144fc0*/  ISETP.LT.AND P5, PT, R17, UR6, !P5 ;  /* 0x0000000611007c0c */ /* 0x000fe2000efa1270 */
[----:B------:R-:W1:Y:S01]  /*144fd0*/  LDCU UR5, c[0x0][0x398] ;  /* 0x00007300ff0577ac */ /* 0x000e620008000800 */
[----:B------:R-:W1:Y:S01]  /*144fe0*/  LDCU UR10, c[0x0][0x398] ;  /* 0x00007300ff0a77ac */ /* 0x000e620008000800 */
[----:B------:R-:W1:Y:S01]  /*144ff0*/  LDCU UR6, c[0x0][0x398] ;  /* 0x00007300ff0677ac */ /* 0x000e620008000800 */
[----:B------:R-:W1:Y:S01]  /*145000*/  LDCU UR12, c[0x0][0x398] ;  /* 0x00007300ff0c77ac */ /* 0x000e620008000800 */
[----:B--2---:R-:W2:Y:S04]  /*145010*/  LDL.LU.64 R28, [R1+0x7a0] ;  /* 0x0007a000011c7983 */ /* 0x004ea80000300a00 */
[----:B0-----:R-:W2:Y:S01]  /*145020*/  LDL.LU.64 R12, [R1+0x798] ;  /* 0x00079800010c7983 */ /* 0x001ea20000300a00 */
[----:B---3--:R-:W-:-:S02]  /*145030*/  PRMT R5, R16, 0x7770, RZ ;  /* 0x0000777010057816 */ /* 0x008fc400000000ff */
[C---:B------:R-:W-:Y:S02]  /*145040*/  PRMT R3, R26.reuse, 0x7770, RZ ;  /* 0x000077701a037816 */ /* 0x040fe400000000ff */
[----:B------:R-:W-:Y:S01]  /*145050*/  PRMT R2, R26, 0x7771, RZ ;  /* 0x000077711a027816 */ /* 0x000fe200000000ff */
[----:B------:R-:W3:Y:S04]  /*145060*/  LDL.LU.64 R24, [R1+0x840] ;  /* 0x0008400001187983 */ /* 0x000ee80000300a00 */
[----:B----4-:R0:W-:Y:S04]  /*145070*/  @P6 STG.E.U8 desc[UR38][R10.64], R5 ;  /* 0x000000050a006986 */ /* 0x0101e8000c101126 */
[----:B------:R-:W4:Y:S01]  /*145080*/  LDL.LU R26, [R1+0x29c] ;  /* 0x00029c00011a7983 */ /* 0x000f220000300800 */
[----:B0-----:R-:W-:-:S03]  /*145090*/  PRMT R5, R16, 0x7772, RZ ;  /* 0x0000777210057816 */ /* 0x001fc600000000ff */
[----:B------:R-:W3:Y:S04]  /*1450a0*/  LDL.LU.64 R10, [R1+0x898] ;  /* 0x00089800010a7983 */ /* 0x000ee80000300a00 */
[----:B------:R0:W-:Y:S04]  /*1450b0*/  @P4 STG.E.U8 desc[UR38][R20.64], R7 ;  /* 0x0000000714004986 */ /* 0x0001e8000c101126 */
[----:B0-----:R-:W3:Y:S04]  /*1450c0*/  LDL.LU.64 R20, [R1+0x890] ;  /* 0x0008900001147983 */ /* 0x001ee80000300a00 */
[----:B------:R0:W-:Y:S01]  /*1450d0*/  @P3 STG.E.U8 desc[UR38][R8.64], R5 ;  /* 0x0000000508003986 */ /* 0x0001e2000c101126 */
[----:B------:R-:W-:-:S03]  /*1450e0*/  PRMT R7, R16, 0x7773, RZ ;  /* 0x0000777310077816 */ /* 0x000fc600000000ff */
[----:B0-----:R-:W3:Y:S04]  /*1450f0*/  LDL.LU.64 R8, [R1+0x5190] ;  /* 0x0051900001087983 */ /* 0x001ee80000300a00 */
[----:B------:R0:W-:Y:S04]  /*145100*/  @P5 STG.E.U8 desc[UR38][R14.64], R7 ;  /* 0x000000070e005986 */ /* 0x0001e8000c101126 */
[----:B0-----:R-:W4:Y:S01]  /*145110*/  LDL.LU R14, [R1+0x518c] ;  /* 0x00518c00010e7983 */ /* 0x001f220000300800 */
[----:B------:R-:W-:Y:S02]  /*145120*/  ISETP.LT.AND P4, PT, R18, UR13, !P0 ;  /* 0x0000000d12007c0c */ /* 0x000fe4000c781270 */
[----:B------:R-:W-:Y:S01]  /*145130*/  ISETP.LT.AND P6, PT, R27, UR4, !P0 ;  /* 0x000000041b007c0c */ /* 0x000fe2000c7c1270 */
[----:B------:R-:W0:Y:S01]  /*145140*/  LDCU UR4, c[0x0][0x398] ;  /* 0x00007300ff0477ac */ /* 0x000e220008000800 */
[----:B------:R-:W0:Y:S09]  /*145150*/  LDCU UR13, c[0x0][0x398] ;  /* 0x00007300ff0d77ac */ /* 0x000e320008000800 */
[----:B--2---:R-:W-:Y:S04]  /*145160*/  @P4 STG.E.U8 desc[UR38][R28.64], R3 ;  /* 0x000000031c004986 */ /* 0x004fe8000c101126 */
[----:B------:R2:W-:Y:S04]  /*145170*/  @P6 STG.E.U8 desc[UR38][R12.64], R2 ;  /* 0x000000020c006986 */ /* 0x0005e8000c101126 */
[----:B--2---:R-:W2:Y:S04]  /*145180*/  LDL.LU.64 R12, [R1+0x8d0] ;  /* 0x0008d000010c7983 */ /* 0x004ea80000300a00 */
[----:B------:R-:W2:Y:S01]  /*145190*/  LDL.LU R29, [R1+0x2fc] ;  /* 0x0002fc00011d7983 */ /* 0x000ea20000300800 */
[----:B---3--:R-:W-:Y:S01]  /*1451a0*/  ISETP.LT.AND P3, PT, R9, UR11, !P0 ;  /* 0x0000000b09007c0c */ /* 0x008fe2000c761270 */
[----:B----4-:R-:W-:-:S12]  /*1451b0*/  VIADD R2, R14, 0x79 ;  /* 0x000000790e027836 */ /* 0x010fd80000000000 */
[----:B------:R3:W-:Y:S01]  /*1451c0*/  @P3 STG.E.U8 desc[UR38][R24.64], R4 ;  /* 0x0000000418003986 */ /* 0x0007e2000c101126 */
[----:B------:R-:W-:Y:S02]  /*1451d0*/  ISETP.LT.AND P5, PT, R8, UR7, !P0 ;  /* 0x0000000708007c0c */ /* 0x000fe4000c7a1270 */
[----:B------:R-:W-:Y:S02]  /*1451e0*/  ISETP.LT.AND P4, PT, R23, UR8, !P0 ;  /* 0x0000000817007c0c */ /* 0x000fe4000c781270 */
[----:B------:R-:W-:Y:S02]  /*1451f0*/  ISETP.LT.AND P6, PT, R22, UR9, !P0 ;  /* 0x0000000916007c0c */ /* 0x000fe4000c7c1270 */
[----:B------:R-:W-:Y:S01]  /*145200*/  ISETP.GE.AND P3, PT, R2, UR33, PT ;  /* 0x0000002102007c0c */ /* 0x000fe2000bf66270 */
[----:B------:R-:W4:Y:S01]  /*145210*/  LDCU UR11, c[0x0][0x398] ;  /* 0x00007300ff0b77ac */ /* 0x000f220008000800 */
[----:B------:R-:W0:Y:S01]  /*145220*/  LDCU UR7, c[0x0][0x398] ;  /* 0x00007300ff0777ac */ /* 0x000e220008000800 */
[----:B------:R-:W0:Y:S01]  /*145230*/  LDCU UR8, c[0x0][0x398] ;  /* 0x00007300ff0877ac */ /* 0x000e220008000800 */
[----:B------:R-:W0:Y:S01]  /*145240*/  LDCU UR9, c[0x0][0x398] ;  /* 0x00007300ff0977ac */ /* 0x000e220008000800 */
[----:B---3--:R-:W3:Y:S04]  /*145250*/  LDL.LU.64 R4, [R1+0x8c8] ;  /* 0x0008c80001047983 */ /* 0x008ee80000300a00 */
[----:B------:R-:W2:Y:S04]  /*145260*/  LDL.LU.64 R24, [R1+0x8b8] ;  /* 0x0008b80001187983 */ /* 0x000ea80000300a00 */
[----:B------:R-:W2:Y:S04]  /*145270*/  LDL.LU.64 R2, [R1+0x808] ;  /* 0x0008080001027983 */ /* 0x000ea80000300a00 */
[----:B--2---:R2:W-:Y:S01]  /*145280*/  @P5 STG.E.U8 desc[UR38][R2.64], R6 ;  /* 0x0000000602005986 */ /* 0x0045e2000c101126 */
[----:B-1----:R-:W-:-:S02]  /*145290*/  ISETP.LT.AND P5, PT, R19, UR5, !P0 ;  /* 0x0000000513007c0c */ /* 0x002fc4000c7a1270 */
[C---:B--2---:R-:W-:Y:S02]  /*1452a0*/  PRMT R2, R26.reuse, 0x7770, RZ ;  /* 0x000077701a027816 */ /* 0x044fe400000000ff */
[----:B------:R-:W-:Y:S01]  /*1452b0*/  PRMT R3, R26, 0x7771, RZ ;  /* 0x000077711a037816 */ /* 0x000fe200000000ff */
[----:B------:R-:W2:Y:S04]  /*1452c0*/  LDL.LU.64 R6, [R1+0x8f8] ;  /* 0x0008f80001067983 */ /* 0x000ea80000300a00 */
[----:B------:R1:W-:Y:S04]  /*1452d0*/  @P4 STG.E.U8 desc[UR38][R10.64], R2 ;  /* 0x000000020a004986 */ /* 0x0003e8000c101126 */
[----:B------:R0:W-:Y:S01]  /*1452e0*/  @P6 STG.E.U8 desc[UR38][R20.64], R3 ;  /* 0x0000000314006986 */ /* 0x0001e2000c101126 */
[----:B------:R-:W2:Y:S03]  /*1452f0*/  LDCU UR5, c[0x0][0x398] ;  /* 0x00007300ff0577ac */ /* 0x000ea60008000800 */
[----:B-1----:R-:W2:Y:S01]  /*145300*/  LDL.LU.64 R10, [R1+0x8f0] ;  /* 0x0008f000010a7983 */ /* 0x002ea20000300a00 */
[----:B0-----:R-:W-:-:S03]  /*145310*/  VIADD R3, R14, 0x7a ;  /* 0x0000007a0e037836 */ /* 0x001fc60000000000 */
[----:B------:R-:W2:Y:S04]  /*145320*/  LDL.LU.64 R20, [R1+0x8e8] ;  /* 0x0008e80001147983 */ /* 0x000ea80000300a00 */
[----:B------:R-:W-:Y:S01]  /*145330*/  STL [R1+0x5188], R14 ;  /* 0x0051880e01007387 */ /* 0x000fe20000100800 */
[C---:B------:R-:W-:Y:S02]  /*145340*/  PRMT R2, R26.reuse, 0x7772, RZ ;  /* 0x000077721a027816 */ /* 0x040fe400000000ff */
[----:B------:R-:W-:Y:S02]  /*145350*/  ISETP.GE.AND P4, PT, R3, UR35, PT ;  /* 0x0000002303007c0c */ /* 0x000fe4000bf86270 */
[----:B------:R-:W-:Y:S02]  /*145360*/  PRMT R3, R26, 0x7773, RZ ;  /* 0x000077731a037816 */ /* 0x000fe400000000ff */
[----:B------:R-:W2:Y:S04]  /*145370*/  LDL.LU R26, [R1+0x36c] ;  /* 0x00036c00011a7983 */ /* 0x000ea80000300800 */
[----:B------:R0:W-:Y:S04]  /*145380*/  @P5 STG.E.U8 desc[UR38][R12.64], R2 ;  /* 0x000000020c005986 */ /* 0x0001e8000c101126 */
[----:B0-----:R-:W2:Y:S04]  /*145390*/  LDL.LU.64 R12, [R1+0x950] ;  /* 0x00095000010c7983 */ /* 0x001ea80000300a00 */
[----:B------:R-:W2:Y:S01]  /*1453a0*/  LDL.LU.64 R14, [R1+0x948] ;  /* 0x00094800010e7983 */ /* 0x000ea20000300a00 */
[----:B------:R-:W-:-:S02]  /*1453b0*/  ISETP.LT.AND P0, PT, R17, UR10, !P0 ;  /* 0x0000000a11007c0c */ /* 0x000fc4000c701270 */
[----:B------:R-:W-:Y:S02]  /*1453c0*/  ISETP.LT.AND P6, PT, R18, UR6, !P1 ;  /* 0x0000000612007c0c */ /* 0x000fe4000cfc1270 */
[----:B------:R-:W-:Y:S02]  /*1453d0*/  PRMT R2, R29, 0x7770, RZ ;  /* 0x000077701d027816 */ /* 0x000fe400000000ff */
[----:B------:R-:W-:Y:S01]  /*1453e0*/  ISETP.LT.AND P5, PT, R27, UR12, !P1 ;  /* 0x0000000c1b007c0c */ /* 0x000fe2000cfa1270 */
[----:B------:R-:W0:Y:S01]  /*1453f0*/  LDCU UR10, c[0x0][0x398] ;  /* 0x00007300ff0a77ac */ /* 0x000e220008000800 */
[----:B------:R-:W1:Y:S01]  /*145400*/  LDCU UR6, c[0x0][0x398] ;  /* 0x00007300ff0677ac */ /* 0x000e620008000800 */
[----:B------:R-:W0:Y:S04]  /*145410*/  LDCU UR12, c[0x0][0x398] ;  /* 0x00007300ff0c77ac */ /* 0x000e280008000800 */
[----:B---3--:R-:W-:Y:S04]  /*145420*/  @P0 STG.E.U8 desc[UR38][R4.64], R3 ;  /* 0x0000000304000986 */ /* 0x008fe8000c101126 */
[----:B------:R3:W-:Y:S04]  /*145430*/  @P6 STG.E.U8 desc[UR38][R24.64], R2 ;  /* 0x0000000218006986 */ /* 0x0007e8000c101126 */
[----:B---3--:R-:W3:Y:S01]  /*145440*/  LDL.LU.64 R24, [R1+0x940] ;  /* 0x0009400001187983 */ /* 0x008ee20000300a00 */
[----:B------:R-:W-:-:S02]  /*145450*/  ISETP.LT.AND P0, PT, R9, UR4, !P1 ;  /* 0x0000000409007c0c */ /* 0x000fc4000cf01270 */
[C---:B------:R-:W-:Y:S02]  /*145460*/  PRMT R2, R29.reuse, 0x7771, RZ ;  /* 0x000077711d027816 */ /* 0x040fe400000000ff */
[C---:B------:R-:W-:Y:S02]  /*145470*/  PRMT R3, R29.reuse, 0x7772, RZ ;  /* 0x000077721d037816 */ /* 0x040fe400000000ff */
[----:B----4-:R-:W-:Y:S02]  /*145480*/  ISETP.LT.AND P6, PT, R8, UR11, !P1 ;  /* 0x0000000b08007c0c */ /* 0x010fe4000cfc1270 */
[----:B------:R-:W-:Y:S01]  /*145490*/  PRMT R4, R29, 0x7773, RZ ;  /* 0x000077731d047816 */ /* 0x000fe200000000ff */
[----:B------:R-:W4:Y:S01]  /*1454a0*/  LDL.LU R28, [R1+0x350] ;  /* 0x00035000011c7983 */ /* 0x000f220000300800 */
[----:B------:R-:W0:Y:S01]  /*1454b0*/  LDCU UR4, c[0x0][0x398] ;  /* 0x00007300ff0477ac */ /* 0x000e220008000800 */
[----:B------:R-:W0:Y:S02]  /*1454c0*/  LDCU UR11, c[0x0][0x398] ;  /* 0x00007300ff0b77ac */ /* 0x000e240008000800 */
[----:B--2---:R2:W-:Y:S01]  /*1454d0*/  @P5 STG.E.U8 desc[UR38][R6.64], R2 ;  /* 0x0000000206005986 */ /* 0x0045e2000c101126 */
[----:B------:R-:W-:Y:S01]  /*1454e0*/  ISETP.LT.AND P5, PT, R23, UR7, !P1 ;  /* 0x0000000717007c0c */ /* 0x000fe2000cfa1270 */
[----:B------:R-:W0:Y:S02]  /*1454f0*/  LDCU UR7, c[0x0][0x398] ;  /* 0x00007300ff0777ac */ /* 0x000e240008000800 */
[----:B--2---:R-:W2:Y:S04]  /*145500*/  LDL.LU.64 R6, [R1+0x918] ;  /* 0x0009180001067983 */ /* 0x004ea80000300a00 */
[----:B------:R0:W-:Y:S01]  /*145510*/  @P0 STG.E.U8 desc[UR38][R10.64], R3 ;  /* 0x000000030a000986 */ /* 0x0001e2000c101126 */
[----:B------:R-:W-:-:S03]  /*145520*/  ISETP.LT.AND P0, PT, R22, UR8, !P1 ;  /* 0x0000000816007c0c */ /* 0x000fc6000cf01270 */
[----:B------:R0:W-:Y:S01]  /*145530*/  @P6 STG.E.U8 desc[UR38][R20.64], R4 ;  /* 0x0000000414006986 */ /* 0x0001e2000c101126 */
[----:B------:R-:W1:Y:S01]  /*145540*/  LDCU UR8, c[0x0][0x398] ;  /* 0x00007300ff0877ac */ /* 0x000e620008000800 */
[C---:B------:R-:W-:Y:S02]  /*145550*/  PRMT R2, R26.reuse, 0x7770, RZ ;  /* 0x000077701a027816 */ /* 0x040fe400000000ff */
[C---:B0-----:R-:W-:Y:S01]  /*145560*/  PRMT R3, R26.reuse, 0x7771, RZ ;  /* 0x000077711a037816 */ /* 0x041fe200000000ff */
[----:B------:R-:W2:Y:S04]  /*145570*/  LDL.LU.64 R10, [R1+0x980] ;  /* 0x00098000010a7983 */ /* 0x000ea80000300a00 */
[----:B------:R-:W2:Y:S04]  /*145580*/  LDL.LU.64 R20, [R1+0x978] ;  /* 0x0009780001147983 */ /* 0x000ea80000300a00 */
[----:B------:R0:W-:Y:S04]  /*145590*/  @P5 STG.E.U8 desc[UR38][R12.64], R2 ;  /* 0x000000020c005986 */ /* 0x0001e8000c101126 */
[----:B------:R1:W-:Y:S01]  /*1455a0*/  @P0 STG.E.U8 desc[UR38][R14.64], R3 ;  /* 0x000000030e000986 */ /* 0x0003e2000c101126 */
[----:B------:R-:W-:-:S02]  /*1455b0*/  PRMT R4, R26, 0x7772, RZ ;  /* 0x000077721a047816 */ /* 0x000fc400000000ff */
[----:B------:R-:W-:Y:S02]  /*1455c0*/  PRMT R5, R26, 0x7773, RZ ;  /* 0x000077731a057816 */ /* 0x000fe400000000ff */
[----:B------:R-:W-:Y:S01]  /*1455d0*/  ISETP.LT.AND P0, PT, R27, UR10, !P2 ;  /* 0x0000000a1b007c0c */ /* 0x000fe2000d701270 */
[----:B0-----:R-:W2:Y:S04]  /*1455e0*/  LDL.LU R12, [R1+0x280] ;  /* 0x00028000010c7983 */ /* 0x001ea80000300800 */
[----:B-1----:R-:W2:Y:S04]  /*1455f0*/  LDL.LU R14, [R1+0x5188] ;  /* 0x00518800010e7983 */ /* 0x002ea80000300800 */
[----:B------:R-:W2:Y:S04]  /*145600*/  LDL.LU.64 R2, [R1+0x910] ;  /* 0x0009100001027983 */ /* 0x000ea80000300a00 */
[----:B------:R0:W-:Y:S01]  /*145610*/  STL [R1+0x5184], R27 ;  /* 0x0051841b01007387 */ /* 0x0001e20000100800 */
[----:B------:R-:W-:-:S02]  /*145620*/  ISETP.LT.AND P6, PT, R19, UR9, !P1 ;  /* 0x0000000913007c0c */ /* 0x000fc4000cfc1270 */
[----:B------:R-:W-:Y:S01]  /*145630*/  ISETP.LT.AND P5, PT, R18, UR5, !P2 ;  /* 0x0000000512007c0c */ /* 0x000fe2000d7a1270 */
[----:B------:R-:W1:Y:S01]  /*145640*/  LDCU UR10, c[0x0][0x398] ;  /* 0x00007300ff0a77ac */ /* 0x000e620008000800 */
[----:B0-----:R-:W4:Y:S01]  /*145650*/  LDL.LU.64 R26, [R1+0x928] ;  /* 0x00092800011a7983 */ /* 0x001f220000300a00 */
[----:B------:R-:W-:Y:S01]  /*145660*/  ISETP.LT.AND P1, PT, R17, UR13, !P1 ;  /* 0x0000000d11007c0c */ /* 0x000fe2000cf21270 */
[----:B------:R-:W0:Y:S01]  /*145670*/  LDCU UR9, c[0x0][0x398] ;  /* 0x00007300ff0977ac */ /* 0x000e220008000800 */
[----:B------:R-:W0:Y:S06]  /*145680*/  LDCU UR5, c[0x0][0x398] ;  /* 0x00007300ff0577ac */ /* 0x000e2c0008000800 */
[----:B---3--:R3:W-:Y:S01]  /*145690*/  @P6 STG.E.U8 desc[UR38][R24.64], R4 ;  /* 0x0000000418006986 */ /* 0x0087e2000c101126 */
[----:B------:R-:W0:Y:S03]  /*1456a0*/  LDCU UR13, c[0x0][0x398] ;  /* 0x00007300ff0d77ac */ /* 0x000e260008000800 */
[----:B---3--:R-:W3:Y:S01]  /*1456b0*/  LDL.LU.64 R24, [R1+0x9a8] ;  /* 0x0009a80001187983 */ /* 0x008ee20000300a00 */
[----:B------:R-:W-:Y:S01]  /*1456c0*/  ISETP.LT.AND P6, PT, R9, UR6, !P2 ;  /* 0x0000000609007c0c */ /* 0x000fe2000d7c1270 */
[----:B------:R-:W0:Y:S02]  /*1456d0*/  LDCU UR6, c[0x0][0x398] ;  /* 0x00007300ff0677ac */ /* 0x000e240008000800 */
[----:B--2---:R4:W-:Y:S02]  /*1456e0*/  @P1 STG.E.U8 desc[UR38][R2.64], R5 ;  /* 0x0000000502001986 */ /* 0x0049e4000c101126 */
[----:B----4-:R-:W-:-:S02]  /*1456f0*/  PRMT R2, R28, 0x7770, RZ ;  /* 0x000077701c027816 */ /* 0x010fc400000000ff */
[----:B------:R-:W-:-:S03]  /*145700*/  PRMT R3, R28, 0x7771, RZ ;  /* 0x000077711c037816 */ /* 0x000fc600000000ff */
[----:B------:R2:W-:Y:S04]  /*145710*/  @P5 STG.E.U8 desc[UR38][R26.64], R2 ;  /* 0x000000021a005986 */ /* 0x0005e8000c101126 */
[----:B------:R4:W-:Y:S04]  /*145720*/  @P0 STG.E.U8 desc[UR38][R6.64], R3 ;  /* 0x0000000306000986 */ /* 0x0009e8000c101126 */
[----:B------:R0:W1:Y:S01]  /*145730*/  LDS.128 R4, [R0] ;  /* 0x0000000000047984 */ /* 0x0000620000000c00 */
[----:B------:R-:W-:Y:S02]  /*145740*/  ISETP.LT.AND P1, PT, R8, UR14, !P2 ;  /* 0x0000000e08007c0c */ /* 0x000fe4000d721270 */
[----:B------:R-:W-:Y:S01]  /*145750*/  ISETP.LT.AND P5, PT, R23, UR4, !P2 ;  /* 0x0000000417007c0c */ /* 0x000fe2000d7a1270 */
[----:B------:R-:W0:Y:S01]  /*145760*/  LDCU UR14, c[0x0][0x398] ;  /* 0x00007300ff0e77ac */ /* 0x000e220008000800 */
[----:B------:R-:W0:Y:S01]  /*145770*/  LDCU UR4, c[0x0][0x398] ;  /* 0x00007300ff0477ac */ /* 0x000e220008000800 */
[----:B--2---:R-:W2:Y:S01]  /*145780*/  LDL.LU.64 R26, [R1+0x9d0] ;  /* 0x0009d000011a7983 */ /* 0x004ea20000300a00 */
[----:B------:R-:W-:-:S02]  /*145790*/  PRMT R2, R28, 0x7772, RZ ;  /* 0x000077721c027816 */ /* 0x000fc400000000ff */
[----:B----4-:R-:W-:Y:S01]  /*1457a0*/  PRMT R3, R28, 0x7773, RZ ;  /* 0x000077731c037816 */ /* 0x010fe200000000ff */
[----:B------:R-:W4:Y:S04]  /*1457b0*/  LDL.LU R13, [R1+0x2e0] ;  /* 0x0002e000010d7983 */ /* 0x000f280000300800 */
[----:B------:R-:W4:Y:S04]  /*1457c0*/  LDL.LU.64 R28, [R1+0x9d8] ;  /* 0x0009d800011c7983 */ /* 0x000f280000300a00 */
[----:B------:R-:W-:Y:S04]  /*1457d0*/  @P6 STG.E.U8 desc[UR38][R10.64], R2 ;  /* 0x000000020a006986 */ /* 0x000fe8000c101126 */
[----:B------:R3:W-:Y:S01]  /*1457e0*/  @P1 STG.E.U8 desc[UR38][R20.64], R3 ;  /* 0x0000000314001986 */ /* 0x0007e2000c101126 */
[----:B------:R-:W-:-:S02]  /*1457f0*/  ISETP.LT.AND P1, PT, R22, UR11, !P2 ;  /* 0x0000000b16007c0c */ /* 0x000fc4000d721270 */
[----:B------:R-:W-:Y:S02]  /*145800*/  ISETP.LT.AND P6, PT, R19, UR12, !P2 ;  /* 0x0000000c13007c0c */ /* 0x000fe4000d7c1270 */
[----:B------:R-:W-:Y:S02]  /*145810*/  ISETP.LT.AND P2, PT, R17, UR7, !P2 ;  /* 0x0000000711007c0c */ /* 0x000fe4000d741270 */
[C---:B0-----:R-:W-:Y:S01]  /*145820*/  PRMT R0, R12.reuse, 0x7771, RZ ;  /* 0x000077710c007816 */ /* 0x041fe200000000ff */
[----:B------:R-:W0:Y:S01]  /*145830*/  LDCU UR11, c[0x0][0x398] ;  /* 0x00007300ff0b77ac */ /* 0x000e220008000800 */
[----:B------:R-:W0:Y:S01]  /*145840*/  LDCU UR12, c[0x0][0x398] ;  /* 0x00007300ff0c77ac */ /* 0x000e220008000800 */
[----:B------:R-:W0:Y:S01]  /*145850*/  LDCU UR7, c[0x0][0x398] ;  /* 0x00007300ff0777ac */ /* 0x000e220008000800 */
[----:B---3--:R-:W-:Y:S01]  /*145860*/  PRMT R3, R12, 0x7770, RZ ;  /* 0x000077700c037816 */ /* 0x008fe200000000ff */
[----:B------:R-:W3:Y:S04]  /*145870*/  LDL.LU.64 R20, [R1+0x9c0] ;  /* 0x0009c00001147983 */ /* 0x000ee80000300a00 */
[----:B------:R-:W3:Y:S04]  /*145880*/  LDL.LU.64 R10, [R1+0x9e0] ;  /* 0x0009e000010a7983 */ /* 0x000ee80000300a00 */
[----:B------:R-:W-:Y:S04]  /*145890*/  @P5 STG.E.U8 desc[UR38][R24.64], R3 ;  /* 0x0000000318005986 */ /* 0x000fe8000c101126 */
[----:B-1----:R1:W-:Y:S04]  /*1458a0*/  STL.64 [R1+0x5168], R6 ;  /* 0x0051680601007387 */ /* 0x0023e80000100a00 */
[----:B-1----:R-:W3:Y:S04]  /*1458b0*/  LDL.LU.64 R6, [R1+0x9e8] ;  /* 0x0009e80001067983 */ /* 0x002ee80000300a00 */
[----:B------:R-:W3:Y:S04]  /*1458c0*/  LDL.LU.64 R24, [R1+0xa28] ;  /* 0x000a280001187983 */ /* 0x000ee80000300a00 */
[----:B------:R1:W-:Y:S04]  /*1458d0*/  STL [R1+0x5180], R17 ;  /* 0x0051801101007387 */ /* 0x0003e80000100800 */
[----:B-1----:R-:W3:Y:S01]  /*1458e0*/  LDL.LU.64 R16, [R1+0x9c8] ;  /* 0x0009c80001107983 */ /* 0x002ee20000300a00 */
[----:B------:R-:W-:-:S05]  /*1458f0*/  VIADD R2, R14, 0x7b ;  /* 0x0000007b0e027836 */ /* 0x000fca0000000000 */
[----:B------:R-:W-:Y:S02]  /*145900*/  ISETP.GE.AND P0, PT, R2, UR37, PT ;  /* 0x0000002502007c0c */ /* 0x000fe4000bf06270 */
[----:B------:R-:W-:Y:S02]  /*145910*/  PRMT R2, R12, 0x7772, RZ ;  /* 0x000077720c027816 */ /* 0x000fe400000000ff */
[----:B------:R-:W-:Y:S02]  /*145920*/  ISETP.LT.AND P5, PT, R18, UR8, !P3 ;  /* 0x0000000812007c0c */ /* 0x000fe4000dfa1270 */
[----:B------:R-:W-:Y:S01]  /*145930*/  PRMT R3, R4, 0x7770, RZ ;  /* 0x0000777004037816 */ /* 0x000fe200000000ff */
[----:B------:R-:W1:Y:S01]  /*145940*/  LDCU UR8, c[0x0][0x398] ;  /* 0x00007300ff0877ac */ /* 0x000e620008000800 */
[----:B--2---:R2:W-:Y:S04]  /*145950*/  @P1 STG.E.U8 desc[UR38][R26.64], R0 ;  /* 0x000000001a001986 */ /* 0x0045e8000c101126 */
[----:B--2---:R-:W2:Y:S01]  /*145960*/  LDL.LU R27, [R1+0x5184] ;  /* 0x00518400011b7983 */ /* 0x004ea20000300800 */
[----:B------:R-:W-:-:S03]  /*145970*/  PRMT R0, R12, 0x7773, RZ ;  /* 0x000077730c007816 */ /* 0x000fc600000000ff */
[----:B---3--:R3:W-:Y:S04]  /*145980*/  @P6 STG.E.U8 desc[UR38][R16.64], R2 ;  /* 0x0000000210006986 */ /* 0x0087e8000c101126 */
[----:B----4-:R4:W-:Y:S04]  /*145990*/  @P2 STG.E.U8 desc[UR38][R28.64], R0 ;  /* 0x000000001c002986 */ /* 0x0109e8000c101126 */
[----:B---3--:R-:W3:Y:S01]  /*1459a0*/  LDL.LU.64 R16, [R1+0xa20] ;  /* 0x000a200001107983 */ /* 0x008ee20000300a00 */
[----:B------:R-:W-:-:S03]  /*1459b0*/  PRMT R2, R13, 0x7770, RZ ;  /* 0x000077700d027816 */ /* 0x000fc600000000ff */
[----:B----4-:R-:W4:Y:S04]  /*1459c0*/  LDL.LU.64 R28, [R1+0xa58] ;  /* 0x000a5800011c7983 */ /* 0x010f280000300a00 */
[----:B------:R0:W-:Y:S04]  /*1459d0*/  @P5 STG.E.U8 desc[UR38][R20.64], R2 ;  /* 0x0000000214005986 */ /* 0x0001e8000c101126 */
[----:B0-----:R-:W4:Y:S01]  /*1459e0*/  LDL.LU.64 R20, [R1+0xa50] ;  /* 0x000a500001147983 */ /* 0x001f220000300a00 */
[----:B------:R-:W-:Y:S02]  /*1459f0*/  ISETP.LT.AND P1, PT, R9, UR5, !P3 ;  /* 0x0000000509007c0c */ /* 0x000fe4000df21270 */
[----:B------:R-:W-:-:S02]  /*145a00*/  ISETP.LT.AND P2, PT, R8, UR10, !P3 ;  /* 0x0000000a08007c0c */ /* 0x000fc4000df41270 */
[----:B------:R-:W-:Y:S02]  /*145a10*/  PRMT R0, R13, 0x7771, RZ ;  /* 0x000077710d007816 */ /* 0x000fe400000000ff */
[----:B------:R-:W-:Y:S02]  /*145a20*/  ISETP.LT.AND P5, PT, R23, UR6, !P3 ;  /* 0x0000000617007c0c */ /* 0x000fe4000dfa1270 */
[----:B------:R-:W-:Y:S01]  /*145a30*/  PRMT R2, R13, 0x7772, RZ ;  /* 0x000077720d027816 */ /* 0x000fe200000000ff */
[----:B------:R-:W4:Y:S01]  /*145a40*/  LDL.LU R12, [R1+0x354] ;  /* 0x00035400010c7983 */ /* 0x000f220000300800 */
[----:B------:R-:W0:Y:S01]  /*145a50*/  LDCU UR5, c[0x0][0x398] ;  /* 0x00007300ff0577ac */ /* 0x000e220008000800 */
[----:B------:R-:W0:Y:S01]  /*145a60*/  LDCU UR10, c[0x0][0x398] ;  /* 0x00007300ff0a77ac */ /* 0x000e220008000800 */
[----:B------:R-:W0:Y:S01]  /*145a70*/  LDCU UR6, c[0x0][0x398] ;  /* 0x00007300ff0677ac */ /* 0x000e220008000800 */
[----:B--2---:R-:W-:Y:S01]  /*145a80*/  ISETP.LT.AND P6, PT, R27, UR9, !P3 ;  /* 0x000000091b007c0c */ /* 0x004fe2000dfc1270 */
[----:B------:R-:W2:-:S12]  /*145a90*/  LDCU UR9, c[0x0][0x398] ;  /* 0x00007300ff0977ac */ /* 0x000e980008000800 */
[----:B------:R0:W-:Y:S04]  /*145aa0*/  @P6 STG.E.U8 desc[UR38][R6.64], R0 ;  /* 0x0000000006006986 */ /* 0x0001e8000c101126 */
[----:B------:R1:W-:Y:S01]  /*145ab0*/  @P1 STG.E.U8 desc[UR38][R10.64], R2 ;  /* 0x000000020a001986 */ /* 0x0003e2000c101126 */
[----:B------:R-:W-:Y:S02]  /*145ac0*/  ISETP.LT.AND P1, PT, R22, UR13, !P3 ;  /* 0x0000000d16007c0c */ /* 0x000fe4000df21270 */
[----:B------:R-:W-:Y:S01]  /*145ad0*/  ISETP.LT.AND P6, PT, R19, UR14, !P3 ;  /* 0x0000000e13007c0c */ /* 0x000fe2000dfc1270 */
[----:B------:R-:W2:Y:S01]  /*145ae0*/  LDCU UR14, c[0x0][0x398] ;  /* 0x00007300ff0e77ac */ /* 0x000ea20008000800 */
[----:B------:R-:W2:Y:S01]  /*145af0*/  LDCU UR13, c[0x0][0x398] ;  /* 0x00007300ff0d77ac */ /* 0x000ea20008000800 */
[----:B0-----:R-:W2:Y:S01]  /*145b00*/  LDL.LU.64 R6, [R1+0xa48] ;  /* 0x000a480001067983 */ /* 0x001ea20000300a00 */
[----:B-1----:R-:W-:-:S03]  /*145b10*/  PRMT R2, R13, 0x7773, RZ ;  /* 0x000077730d027816 */ /* 0x002fc600000000ff */
[----:B------:R-:W2:Y:S01]  /*145b20*/  LDL.LU.64 R10, [R1+0xa78] ;  /* 0x000a7800010a7983 */ /* 0x000ea20000300a00 */
[----:B------:R-:W-:-:S03]  /*145b30*/  VIADD R0, R14, 0x7c ;  /* 0x0000007c0e007836 */ /* 0x000fc60000000000 */
[----:B------:R0:W-:Y:S02]  /*145b40*/  @P2 STG.E.U8 desc[UR38][R24.64], R2 ;  /* 0x0000000218002986 */ /* 0x0001e4000c101126 */
[----:B------:R-:W-:Y:S02]  /*145b50*/  ISETP.GE.AND P2, PT, R0, UR27, PT ;  /* 0x0000001b00007c0c */ /* 0x000fe4000bf46270 */
[C---:B------:R-:W-:Y:S01]  /*145b60*/  PRMT R0, R4.reuse, 0x7771, RZ ;  /* 0x0000777104007816 */ /* 0x040fe200000000ff */
[----:B0-----:R-:W2:Y:S01]  /*145b70*/  LDL.LU.64 R24, [R1+0xa70] ;  /* 0x000a700001187983 */ /* 0x001ea20000300a00 */
[----:B------:R-:W-:-:S03]  /*145b80*/  PRMT R2, R4, 0x7772, RZ ;  /* 0x0000777204027816 */ /* 0x000fc600000000ff */
[----:B---3--:R0:W-:Y:S01]  /*145b90*/  @P5 STG.E.U8 desc[UR38][R16.64], R3 ;  /* 0x0000000310005986 */ /* 0x0081e2000c101126 */
[----:B------:R-:W-:-:S03]  /*145ba0*/  ISETP.LT.AND P5, PT, R18, UR11, !P4 ;  /* 0x0000000b12007c0c */ /* 0x000fc6000e7a1270 */
[----:B0-----:R-:W3:Y:S04]  /*145bb0*/  LDL.LU R17, [R1+0x5180] ;  /* 0x0051800001117983 */ /* 0x001ee80000300800 */
[----:B------:R0:W-:Y:S04]  /*145bc0*/  STL.64 [R1+0x5178], R18 ;  /* 0x0051781201007387 */ /* 0x0001e80000100a00 */
[----:B----4-:R-:W-:Y:S01]  /*145bd0*/  @P1 STG.E.U8 desc[UR38][R28.64], R0 ;  /* 0x000000001c001986 */ /* 0x010fe2000c101126 */
[----:B------:R-:W-:Y:S01]  /*145be0*/  PRMT R4, R4, 0x7773, RZ ;  /* 0x0000777304047816 */ /* 0x000fe200000000ff */
[----:B------:R-:W1:Y:S02]  /*145bf0*/  LDCU UR11, c[0x0][0x398] ;  /* 0x00007300ff0b77ac */ /* 0x000e640008000800 */
[----:B------:R4:W-:Y:S04]  /*145c00*/  @P6 STG.E.U8 desc[UR38][R20.64], R2 ;  /* 0x0000000214006986 */ /* 0x0009e8000c101126 */
[----:B0-----:R-:W2:Y:S04]  /*145c10*/  LDL.LU.64 R18, [R1+0xa88] ;  /* 0x000a880001127983 */ /* 0x001ea80000300a00 */
[----:B------:R-:W2:Y:S04]  /*145c20*/  LDL.LU R26, [R1+0x284] ;  /* 0x00028400011a7983 */ /* 0x000ea80000300800 */
[----:B----4-:R-:W4:Y:S01]  /*145c30*/  LDL.LU.64 R2, [R1+0xa68] ;  /* 0x000a680001027983 */ /* 0x010f220000300a00 */
[----:B------:R-:W-:-:S02]  /*145c40*/  ISETP.LT.AND P6, PT, R27, UR12, !P4 ;  /* 0x0000000c1b007c0c */ /* 0x000fc4000e7c1270 */
[----:B------:R-:W-:Y:S02]  /*145c50*/  ISETP.LT.AND P1, PT, R9, UR7, !P4 ;  /* 0x0000000709007c0c */ /* 0x000fe4000e721270 */
[----:B------:R-:W-:Y:S01]  /*145c60*/  PRMT R0, R12, 0x7770, RZ ;  /* 0x000077700c007816 */ /* 0x000fe200000000ff */
[----:B------:R-:W2:Y:S04]  /*145c70*/  LDL.LU.64 R28, [R1+0xac0] ;  /* 0x000ac000011c7983 */ /* 0x000ea80000300a00 */
[----:B------:R-:W2:Y:S01]  /*145c80*/  LDL.LU.64 R20, [R1+0xab8] ;  /* 0x000ab80001147983 */ /* 0x000ea20000300a00 */
[----:B------:R-:W0:Y:S01]  /*145c90*/  LDCU UR7, c[0x0][0x398] ;  /* 0x00007300ff0777ac */ /* 0x000e220008000800 */
[----:B------:R-:W0:Y:S01]  /*145ca0*/  LDCU UR12, c[0x0][0x398] ;  /* 0x00007300ff0c77ac */ /* 0x000e220008000800 */
[----:B---3--:R-:W-:Y:S01]  /*145cb0*/  ISETP.LT.AND P3, PT, R17, UR4, !P3 ;  /* 0x0000000411007c0c */ /* 0x008fe2000df61270 */
[----:B------:R-:W3:-:S12]  /*145cc0*/  LDCU UR4, c[0x0][0x398] ;  /* 0x00007300ff0477ac */ /* 0x000ed80008000800 */
[----:B----4-:R4:W-:Y:S04]  /*145cd0*/  @P3 STG.E.U8 desc[UR38][R2.64], R4 ;  /* 0x0000000402003986 */ /* 0x0109e8000c101126 */
[----:B--2---:R2:W-:Y:S01]  /*145ce0*/  @P5 STG.E.U8 desc[UR38][R6.64], R0 ;  /* 0x0000000006005986 */ /* 0x0045e2000c101126 */
[----:B------:R-:W-:Y:S02]  /*145cf0*/  ISETP.LT.AND P3, PT, R8, UR8, !P4 ;  /* 0x0000000808007c0c */ /* 0x000fe4000e761270 */
[C---:B----4-:R-:W-:Y:S02]  /*145d00*/  PRMT R2, R12.reuse, 0x7772, RZ ;  /* 0x000077720c027816 */ /* 0x050fe400000000ff */
[C---:B--2---:R-:W-:Y:S01]  /*145d10*/  PRMT R0, R12.reuse, 0x7771, RZ ;  /* 0x000077710c007816 */ /* 0x044fe200000000ff */
[----:B------:R-:W2:Y:S01]  /*145d20*/  LDL.LU.64 R6, [R1+0xaf0] ;  /* 0x000af00001067983 */ /* 0x000ea20000300a00 */
[----:B------:R-:W-:Y:S01]  /*145d30*/  ISETP.LT.AND P5, PT, R23, UR5, !P4 ;  /* 0x0000000517007c0c */ /* 0x000fe2000e7a1270 */
[----:B------:R-:W4:Y:S01]  /*145d40*/  LDCU UR8, c[0x0][0x398] ;  /* 0x00007300ff0877ac */ /* 0x000f220008000800 */
[----:B------:R-:W0:Y:S01]  /*145d50*/  LDCU UR5, c[0x0][0x398] ;  /* 0x00007300ff0577ac */ /* 0x000e220008000800 */
[----:B------:R1:W-:Y:S04]  /*145d60*/  @P6 STG.E.U8 desc[UR38][R10.64], R0 ;  /* 0x000000000a006986 */ /* 0x0003e8000c101126 */
[----:B------:R3:W-:Y:S04]  /*145d70*/  @P1 STG.E.U8 desc[UR38][R24.64], R2 ;  /* 0x0000000218001986 */ /* 0x0007e8000c101126 */
[----:B-1----:R-:W2:Y:S01]  /*145d80*/  LDL.LU.64 R10, [R1+0xad0] ;  /* 0x000ad000010a7983 */ /* 0x002ea20000300a00 */
[----:B---3--:R-:W-:-:S03]  /*145d90*/  PRMT R2, R12, 0x7773, RZ ;  /* 0x000077730c027816 */ /* 0x008fc600000000ff */
[----:B------:R-:W3:Y:S04]  /*145da0*/  LDL.LU R16, [R1+0x2e4] ;  /* 0x0002e40001107983 */ /* 0x000ee80000300800 */
[----:B------:R-:W2:Y:S04]  /*145db0*/  LDL.LU.64 R24, [R1+0xae8] ;  /* 0x000ae80001187983 */ /* 0x000ea80000300a00 */
[----:B------:R-:W2:Y:S04]  /*145dc0*/  LDL.LU.64 R12, [R1+0xae0] ;  /* 0x000ae000010c7983 */ /* 0x000ea80000300a00 */
[----:B------:R1:W-:Y:S04]  /*145dd0*/  @P3 STG.E.U8 desc[UR38][R18.64], R2 ;  /* 0x0000000212003986 */ /* 0x0003e8000c101126 */
[----:B-1----:R-:W2:Y:S01]  /*145de0*/  LDL.LU.64 R18, [R1+0x5178] ;  /* 0x0051780001127983 */ /* 0x002ea20000300a00 */
[----:B------:R-:W-:Y:S01]  /*145df0*/  ISETP.LT.AND P6, PT, R22, UR9, !P4 ;  /* 0x0000000916007c0c */ /* 0x000fe2000e7c1270 */
[----:B------:R-:W-:Y:S01]  /*145e00*/  VIADD R0, R14, 0x7d ;  /* 0x0000007d0e007836 */ /* 0x000fe20000000000 */
[----:B------:R-:W-:Y:S01]  /*145e10*/  PRMT R2, R26, 0x7771, RZ ;  /* 0x000077711a027816 */ /* 0x000fe200000000ff */
[----:B------:R-:W1:Y:S03]  /*145e20*/  LDCU UR9, c[0x0][0x398] ;  /* 0x00007300ff0977ac */ /* 0x000e660008000800 */
[----:B------:R-:W-:-:S02]  /*145e30*/  ISETP.GE.AND P1, PT, R0, UR41, PT ;  /* 0x0000002900007c0c */ /* 0x000fc4000bf26270 */
[----:B------:R-:W-:-:S05]  /*145e40*/  PRMT R0, R26, 0x7770, RZ ;  /* 0x000077701a007816 */ /* 0x000fca00000000ff */
[----:B------:R0:W-:Y:S04]  /*145e50*/  @P5 STG.E.U8 desc[UR38][R28.64], R0 ;  /* 0x000000001c005986 */ /* 0x0001e8000c101126 */
[----:B------:R1:W-:Y:S01]  /*145e60*/  @P6 STG.E.U8 desc[UR38][R20.64], R2 ;  /* 0x0000000214006986 */ /* 0x0003e2000c101126 */
[----:B------:R-:W-:Y:S01]  /*145e70*/  ISETP.LT.AND P5, PT, R27, UR14, !P0 ;  /* 0x0000000e1b007c0c */ /* 0x000fe2000c7a1270 */
[----:B------:R-:W2:Y:S01]  /*145e80*/  LDCU UR14, c[0x0][0x398] ;  /* 0x00007300ff0e77ac */ /* 0x000ea20008000800 */
[C---:B0-----:R-:W-:Y:S01]  /*145e90*/  PRMT R0, R26.reuse, 0x7772, RZ ;  /* 0x000077721a007816 */ /* 0x041fe200000000ff */
[----:B-1----:R-:W4:Y:S01]  /*145ea0*/  LDL.LU.64 R20, [R1+0xb40] ;  /* 0x000b400001147983 */ /* 0x002f220000300a00 */
[----:B------:R-:W-:-:S03]  /*145eb0*/  PRMT R2, R26, 0x7773, RZ ;  /* 0x000077731a027816 */ /* 0x000fc600000000ff */
[----:B------:R-:W4:Y:S04]  /*145ec0*/  LDL.LU.64 R28, [R1+0xb28] ;  /* 0x000b2800011c7983 */ /* 0x000f280000300a00 */
[----:B------:R-:W-:Y:S01]  /*145ed0*/  STL [R1+0x5170], R27 ;  /* 0x0051701b01007387 */ /* 0x000fe20000100800 */
[----:B--2---:R-:W-:Y:S02]  /*145ee0*/  ISETP.LT.AND P3, PT, R19, UR10, !P4 ;  /* 0x0000000a13007c0c */ /* 0x004fe4000e761270 */
[----:B------:R-:W-:Y:S02]  /*145ef0*/  ISETP.LT.AND P4, PT, R17, UR6, !P4 ;  /* 0x0000000611007c0c */ /* 0x000fe4000e781270 */
[----:B------:R-:W-:Y:S02]  /*145f00*/  ISETP.LT.AND P6, PT, R18, UR13, !P0 ;  /* 0x0000000d12007c0c */ /* 0x000fe4000c7c1270 */
[C---:B---3--:R-:W-:Y:S01]  /*145f10*/  PRMT R3, R16.reuse, 0x7773, RZ ;  /* 0x0000777310037816 */ /* 0x048fe200000000ff */
[----:B------:R-:W0:Y:S01]  /*145f20*/  LDCU UR6, c[0x0][0x398] ;  /* 0x00007300ff0677ac */ /* 0x000e220008000800 */
[----:B------:R-:W1:Y:S01]  /*145f30*/  LDCU UR10, c[0x0][0x398] ;  /* 0x00007300ff0a77ac */ /* 0x000e620008000800 */
[----:B------:R-:W2:Y:S04]  /*145f40*/  LDCU UR13, c[0x0][0x398] ;  /* 0x00007300ff0d77ac */ /* 0x000ea80008000800 */
[----:B------:R-:W-:Y:S04]  /*145f50*/  @P3 STG.E.U8 desc[UR38][R6.64], R0 ;  /* 0x0000000006003986 */ /* 0x000fe8000c101126 */
[----:B------:R3:W-:Y:S04]  /*145f60*/  @P4 STG.E.U8 desc[UR38][R10.64], R2 ;  /* 0x000000020a004986 */ /* 0x0007e8000c101126 */
[----:B---3--:R-:W3:Y:S04]  /*145f70*/  LDL.LU.64 R10, [R1+0xb68] ;  /* 0x000b6800010a7983 */ /* 0x008ee80000300a00 */
[----:B------:R-:W2:Y:S01]  /*145f80*/  LDL.LU.64 R26, [R1+0xb60] ;  /* 0x000b6000011a7983 */ /* 0x000ea20000300a00 */
[----:B------:R-:W-:-:S02]  /*145f90*/  PRMT R0, R16, 0x7770, RZ ;  /* 0x0000777010007816 */ /* 0x000fc400000000ff */
[----:B------:R-:W-:Y:S02]  /*145fa0*/  ISETP.LT.AND P3, PT, R9, UR4, !P0 ;  /* 0x0000000409007c0c */ /* 0x000fe4000c761270 */
[----:B------:R-:W-:Y:S02]  /*145fb0*/  PRMT R2, R16, 0x7771, RZ ;  /* 0x0000777110027816 */ /* 0x000fe400000000ff */
[----:B------:R-:W-:Y:S01]  /*145fc0*/  ISETP.LT.AND P4, PT, R8, UR7, !P0 ;  /* 0x0000000708007c0c */ /* 0x000fe2000c781270 */
[----:B------:R-:W0:Y:S01]  /*145fd0*/  LDCU UR4, c[0x0][0x398] ;  /* 0x00007300ff0477ac */ /* 0x000e220008000800 */
[----:B------:R1:W-:Y:S04]  /*145fe0*/  @P6 STG.E.U8 desc[UR38][R24.64], R0 ;  /* 0x0000000018006986 */ /* 0x0003e8000c101126 */
[----:B------:R0:W-:Y:S01]  /*145ff0*/  @P5 STG.E.U8 desc[UR38][R12.64], R2 ;  /* 0x000000020c005986 */ /* 0x0001e2000c101126 */
[----:B------:R-:W-:-:S02]  /*146000*/  ISETP.LT.AND P5, PT, R23, UR11, !P0 ;  /* 0x0000000b17007c0c */ /* 0x000fc4000c7a1270 */
[----:B----4-:R-:W-:Y:S01]  /*146010*/  ISETP.LT.AND P6, PT, R22, UR8, !P0 ;  /* 0x0000000816007c0c */ /* 0x010fe2000c7c1270 */
[----:B------:R-:W4:Y:S01]  /*146020*/  LDCU UR7, c[0x0][0x398] ;  /* 0x00007300ff0777ac */ /* 0x000f220008000800 */
[----:B------:R-:W2:Y:S01]  /*146030*/  LDCU UR8, c[0x0][0x398] ;  /* 0x00007300ff0877ac */ /* 0x000ea20008000800 */
[----:B------:R-:W2:Y:S01]  /*146040*/  LDCU UR11, c[0x0][0x398] ;  /* 0x00007300ff0b77ac */ /* 0x000ea20008000800 */
[----:B-1----:R-:W-:Y:S01]  /*146050*/  VIADD R0, R14, 0x7e ;  /* 0x0000007e0e007836 */ /* 0x002fe20000000000 */
[----:B0-----:R-:W-:Y:S01]  /*146060*/  PRMT R2, R16, 0x7772, RZ ;  /* 0x0000777210027816 */ /* 0x001fe200000000ff */
[----:B------:R-:W4:Y:S04]  /*146070*/  LDL.LU.64 R24, [R1+0xb88] ;  /* 0x000b880001187983 */ /* 0x000f280000300a00 */
[----:B------:R-:W4:Y:S04]  /*146080*/  LDL.LU.64 R6, [R1+0xb70] ;  /* 0x000b700001067983 */ /* 0x000f280000300a00 */
[----:B------:R-:W4:Y:S04]  /*146090*/  LDL.LU.64 R12, [R1+0xb80] ;  /* 0x000b8000010c7983 */ /* 0x000f280000300a00 */
[----:B------:R-:W4:Y:S04]  /*1460a0*/  LDL.LU R15, [R1+0x358] ;  /* 0x00035800010f7983 */ /* 0x000f280000300800 */
[----:B------:R0:W-:Y:S01]  /*1460b0*/  @P3 STG.E.U8 desc[UR38][R20.64], R2 ;  /* 0x0000000214003986 */ /* 0x0001e2000c101126 */
[----:B------:R-:W-:-:S02]  /*1460c0*/  ISETP.GE.AND P3, PT, R0, UR43, PT ;  /* 0x0000002b00007c0c */ /* 0x000fc4000bf66270 */
[C---:B------:R-:W-:Y:S01]  /*1460d0*/  PRMT R0, R5.reuse, 0x7770, RZ ;  /* 0x0000777005007816 */ /* 0x040fe200000000ff */
[----:B------:R1:W-:Y:S01]  /*1460e0*/  @P4 STG.E.U8 desc[UR38][R28.64], R3 ;  /* 0x000000031c004986 */ /* 0x0003e2000c101126 */
[----:B0-----:R-:W-:-:S03]  /*1460f0*/  PRMT R2, R5, 0x7771, RZ ;  /* 0x0000777105027816 */ /* 0x001fc600000000ff */
[----:B------:R-:W4:Y:S04]  /*146100*/  LDL.LU.64 R20, [R1+0xb78] ;  /* 0x000b780001147983 */ /* 0x000f280000300a00 */
[----:B-1----:R-:W4:Y:S04]  /*146110*/  LDL.LU.64 R28, [R1+0xba0] ;  /* 0x000ba000011c7983 */ /* 0x002f280000300a00 */
[----:B---3--:R0:W-:Y:S04]  /*146120*/  @P5 STG.E.U8 desc[UR38][R10.64], R0 ;  /* 0x000000000a005986 */ /* 0x0081e8000c101126 */
[----:B--2---:R1:W-:Y:S04]  /*146130*/  @P6 STG.E.U8 desc[UR38][R26.64], R2 ;  /* 0x000000021a006986 */ /* 0x0043e8000c101126 */
[----:B0-----:R-:W2:Y:S04]  /*146140*/  LDL.LU.64 R10, [R1+0xb98] ;  /* 0x000b9800010a7983 */ /* 0x001ea80000300a00 */
[----:B-1----:R-:W3:Y:S01]  /*146150*/  LDL.LU R27, [R1+0x5170] ;  /* 0x00517000011b7983 */ /* 0x002ee20000300800 */
[----:B------:R-:W-:-:S02]  /*146160*/  ISETP.LT.AND P4, PT, R19, UR12, !P0 ;  /* 0x0000000c13007c0c */ /* 0x000fc4000c781270 */
[----:B------:R-:W-:Y:S02]  /*146170*/  ISETP.LT.AND P0, PT, R17, UR5, !P0 ;  /* 0x0000000511007c0c */ /* 0x000fe4000c701270 */
[C---:B------:R-:W-:Y:S01]  /*146180*/  PRMT R0, R5.reuse, 0x7772, RZ ;  /* 0x0000777205007816 */ /* 0x040fe200000000ff */
[----:B------:R-:W2:Y:S01]  /*146190*/  LDL.LU R16, [R1+0x288] ;  /* 0x0002880001107983 */ /* 0x000ea20000300800 */
[----:B------:R-:W-:Y:S02]  /*1461a0*/  ISETP.LT.AND P6, PT, R18, UR9, !P2 ;  /* 0x0000000912007c0c */ /* 0x000fe4000d7c1270 */
[----:B------:R-:W-:Y:S01]  /*1461b0*/  PRMT R5, R5, 0x7773, RZ ;  /* 0x0000777305057816 */ /* 0x000fe200000000ff */
[----:B------:R-:W0:Y:S01]  /*1461c0*/  LDCU UR5, c[0x0][0x398] ;  /* 0x00007300ff0577ac */ /* 0x000e220008000800 */
[----:B------:R-:W1:Y:S01]  /*1461d0*/  LDCU UR12, c[0x0][0x398] ;  /* 0x00007300ff0c77ac */ /* 0x000e620008000800 */
[----:B------:R-:W0:Y:S02]  /*1461e0*/  LDCU UR9, c[0x0][0x398] ;  /* 0x00007300ff0977ac */ /* 0x000e240008000800 */
[----:B----4-:R4:W-:Y:S04]  /*1461f0*/  @P4 STG.E.U8 desc[UR38][R24.64], R0 ;  /* 0x0000000018004986 */ /* 0x0109e8000c101126 */
[----:B------:R0:W-:Y:S01]  /*146200*/  @P0 STG.E.U8 desc[UR38][R6.64], R5 ;  /* 0x0000000506000986 */ /* 0x0001e2000c101126 */
[----:B------:R-:W-:-:S02]  /*146210*/  ISETP.LT.AND P4, PT, R9, UR10, !P2 ;  /* 0x0000000a09007c0c */ /* 0x000fc4000d781270 */
[C---:B------:R-:W-:Y:S01]  /*146220*/  PRMT R2, R15.reuse, 0x7771, RZ ;  /* 0x000077710f027816 */ /* 0x040fe200000000ff */
[----:B----4-:R-:W4:Y:S04]  /*146230*/  LDL.LU.64 R24, [R1+0xbc0] ;  /* 0x000bc00001187983 */ /* 0x010f280000300a00 */
[----:B0-----:R-:W2:Y:S01]  /*146240*/  LDL.LU.64 R6, [R1+0xbf0] ;  /* 0x000bf00001067983 */ /* 0x001ea20000300a00 */
[----:B------:R-:W-:-:S03]  /*146250*/  PRMT R0, R15, 0x7770, RZ ;  /* 0x000077700f007816 */ /* 0x000fc600000000ff */
[----:B------:R-:W2:Y:S04]  /*146260*/  LDL.LU.64 R4, [R1+0xbe8] ;  /* 0x000be80001047983 */ /* 0x000ea80000300a00 */
[----:B------:R-:W4:Y:S04]  /*146270*/  LDL.LU R26, [R1+0x2e8] ;  /* 0x0002e800011a7983 */ /* 0x000f280000300800 */
[----:B------:R0:W-:Y:S01]  /*146280*/  @P6 STG.E.U8 desc[UR38][R12.64], R0 ;  /* 0x000000000c006986 */ /* 0x0001e2000c101126 */
[----:B---3--:R-:W-:Y:S02]  /*146290*/  ISETP.LT.AND P5, PT, R27, UR6, !P2 ;  /* 0x000000061b007c0c */ /* 0x008fe4000d7a1270 */
[----:B0-----:R-:W-:Y:S01]  /*1462a0*/  PRMT R0, R15, 0x7772, RZ ;  /* 0x000077720f007816 */ /* 0x001fe200000000ff */
[----:B------:R-:W3:Y:S01]  /*1462b0*/  LDL.LU.64 R12, [R1+0xc10] ;  /* 0x000c1000010c7983 */ /* 0x000ee20000300a00 */
[----:B------:R-:W-:-:S02]  /*1462c0*/  ISETP.LT.AND P0, PT, R8, UR13, !P2 ;  /* 0x0000000d08007c0c */ /* 0x000fc4000d701270 */
[----:B------:R-:W-:Y:S01]  /*1462d0*/  ISETP.LT.AND P6, PT, R19, UR7, !P2 ;  /* 0x0000000713007c0c */ /* 0x000fe2000d7c1270 */
[----:B------:R-:W0:Y:S01]  /*1462e0*/  LDCU UR10, c[0x0][0x398] ;  /* 0x00007300ff0a77ac */ /* 0x000e220008000800 */
[----:B------:R-:W0:Y:S01]  /*1462f0*/  LDCU UR6, c[0x0][0x398] ;  /* 0x00007300ff0677ac */ /* 0x000e220008000800 */
[----:B------:R-:W0:Y:S01]  /*146300*/  LDCU UR13, c[0x0][0x398] ;  /* 0x00007300ff0d77ac */ /* 0x000e220008000800 */
[----:B------:R-:W0:Y:S03]  /*146310*/  LDCU UR7, c[0x0][0x398] ;  /* 0x00007300ff0777ac */ /* 0x000e260008000800 */
[----:B------:R1:W-:Y:S04]  /*146320*/  @P5 STG.E.U8 desc[UR38][R20.64], R2 ;  /* 0x0000000214005986 */ /* 0x0003e8000c101126 */
[----:B------:R0:W-:Y:S04]  /*146330*/  @P4 STG.E.U8 desc[UR38][R28.64], R0 ;  /* 0x000000001c004986 */ /* 0x0001e8000c101126 */
[----:B-1----:R-:W3:Y:S01]  /*146340*/  LDL.LU.64 R20, [R1+0xbe0] ;  /* 0x000be00001147983 */ /* 0x002ee20000300a00 */
[----:B------:R-:W-:Y:S01]  /*146350*/  PRMT R2, R15, 0x7773, RZ ;  /* 0x000077730f027816 */ /* 0x000fe200000000ff */
[----:B0-----:R-:W-:-:S02]  /*146360*/  VIADD R0, R14, 0x7f ;  /* 0x0000007f0e007836 */ /* 0x001fc40000000000 */
[----:B------:R-:W3:Y:S01]  /*146370*/  LDL.LU.64 R14, [R1+0xc28] ;  /* 0x000c2800010e7983 */ /* 0x000ee20000300a00 */
[----:B------:R-:W-:Y:S02]  /*146380*/  ISETP.LT.AND P5, PT, R23, UR14, !P2 ;  /* 0x0000000e17007c0c */ /* 0x000fe4000d7a1270 */
[----:B------:R-:W-:Y:S01]  /*146390*/  ISETP.LT.AND P4, PT, R22, UR4, !P2 ;  /* 0x0000000416007c0c */ /* 0x000fe2000d781270 */
[----:B--2---:R0:W-:Y:S01]  /*1463a0*/  @P0 STG.E.U8 desc[UR38][R10.64], R2 ;  /* 0x000000020a000986 */ /* 0x0041e2000c101126 */
[----:B------:R-:W-:Y:S02]  /*1463b0*/  ISETP.GE.AND P0, PT, R0, UR23, PT ;  /* 0x0000001700007c0c */ /* 0x000fe4000bf06270 */
[----:B------:R-:W-:Y:S02]  /*1463c0*/  ISETP.LT.AND P2, PT, R17, UR8, !P2 ;  /* 0x0000000811007c0c */ /* 0x000fe4000d741270 */
[C---:B------:R-:W-:Y:S01]  /*1463d0*/  PRMT R0, R16.reuse, 0x7771, RZ ;  /* 0x0000777110007816 */ /* 0x040fe200000000ff */
[----:B------:R-:W2:Y:S01]  /*1463e0*/  LDL.LU.64 R28, [R1+0xc20] ;  /* 0x000c2000011c7983 */ /* 0x000ea20000300a00 */
[----:B------:R-:W1:Y:S01]  /*1463f0*/  LDCU UR14, c[0x0][0x398] ;  /* 0x00007300ff0e77ac */ /* 0x000e620008000800 */
[----:B------:R-:W1:Y:S01]  /*146400*/  LDCU UR4, c[0x0][0x398] ;  /* 0x00007300ff0477ac */ /* 0x000e620008000800 */
[----:B------:R-:W1:Y:S01]  /*146410*/  LDCU UR8, c[0x0][0x398] ;  /* 0x00007300ff0877ac */ /* 0x000e620008000800 */
[----:B0-----:R-:W-:Y:S01]  /*146420*/  PRMT R2, R16, 0x7770, RZ ;  /* 0x0000777010027816 */ /* 0x001fe200000000ff */
[----:B------:R-:W2:Y:S04]  /*146430*/  LDL.LU.64 R10, [R1+0xc50] ;  /* 0x000c5000010a7983 */ /* 0x000ea80000300a00 */
[----:B----4-:R0:W-:Y:S01]  /*146440*/  @P5 STG.E.U8 desc[UR38][R24.64], R2 ;  /* 0x0000000218005986 */ /* 0x0101e2000c101126 */
[----:B------:R-:W-:-:S03]  /*146450*/  ISETP.LT.AND P5, PT, R18, UR11, !P1 ;  /* 0x0000000b12007c0c */ /* 0x000fc6000cfa1270 */
[----:B------:R4:W-:Y:S01]  /*146460*/  @P4 STG.E.U8 desc[UR38][R6.64], R0 ;  /* 0x0000000006004986 */ /* 0x0009e2000c101126 */
[----:B------:R-:W-:Y:S01]  /*146470*/  ISETP.LT.AND P4, PT, R27, UR5, !P1 ;  /* 0x000000051b007c0c */ /* 0x000fe2000cf81270 */
[----:B------:R-:W1:Y:S01]  /*146480*/  LDCU UR11, c[0x0][0x398] ;  /* 0x00007300ff0b77ac */ /* 0x000e620008000800 */
[----:B------:R-:W1:Y:S01]  /*146490*/  LDCU UR5, c[0x0][0x398] ;  /* 0x00007300ff0577ac */ /* 0x000e620008000800 */
[C---:B0-----:R-:W-:Y:S01]  /*1464a0*/  PRMT R2, R16.reuse, 0x7772, RZ ;  /* 0x0000777210027816 */ /* 0x041fe200000000ff */
[----:B------:R-:W2:Y:S01]  /*1464b0*/  LDL.LU.64 R24, [R1+0xc48] ;  /* 0x000c480001187983 */ /* 0x000ea20000300a00 */
[----:B----4-:R-:W-:-:S03]  /*1464c0*/  PRMT R0, R16, 0x7773, RZ ;  /* 0x0000777310007816 */ /* 0x010fc600000000ff */
[----:B------:R-:W4:Y:S04]  /*1464d0*/  LDL.LU.64 R6, [R1+0x5168] ;  /* 0x0051680001067983 */ /* 0x000f280000300a00 */
[----:B------:R0:W-:Y:S02]  /*1464e0*/  @P6 STG.E.U8 desc[UR38][R4.64], R2 ;  /* 0x0000000204006986 */ /* 0x0001e4000c101126 */
[C---:B0-----:R-:W-:Y:S02]  /*1464f0*/  PRMT R2, R26.reuse, 0x7770, RZ ;  /* 0x000077701a027816 */ /* 0x041fe400000000ff */
[----:B---3--:R0:W-:Y:S02]  /*146500*/  @P2 STG.E.U8 desc[UR38][R12.64], R0 ;  /* 0x000000000c002986 */ /* 0x0081e4000c101126 */
[----:B0-----:R-:W-:-:S02]  /*146510*/  PRMT R0, R26, 0x7771, RZ ;  /* 0x000077711a007816 */ /* 0x001fc400000000ff */
[----:B------:R-:W3:Y:S04]  /*146520*/  LDL.LU.64 R12, [R1+0xc88] ;  /* 0x000c8800010c7983 */ /* 0x000ee80000300a00 */
[----:B------:R0:W-:Y:S01]  /*146530*/  @P5 STG.E.U8 desc[UR38][R20.64], R2 ;  /* 0x0000000214005986 */ /* 0x0001e2000c101126 */
[----:B------:R-:W-:Y:S02]  /*146540*/  ISETP.LT.AND P5, PT, R23, UR10, !P1 ;  /* 0x0000000a17007c0c */ /* 0x000fe4000cfa1270 */
[----:B------:R-:W-:Y:S02]  /*146550*/  ISETP.LT.AND P6, PT, R9, UR6, !P1 ;  /* 0x0000000609007c0c */ /* 0x000fe4000cfc1270 */
[----:B------:R-:W-:Y:S01]  /*146560*/  ISETP.LT.AND P2, PT, R8, UR9, !P1 ;  /* 0x0000000908007c0c */ /* 0x000fe2000cf41270 */
[----:B------:R-:W-:Y:S01]  /*146570*/  @P4 STG.E.U8 desc[UR38][R14.64], R0 ;  /* 0x000000000e004986 */ /* 0x000fe2000c101126 */
[----:B------:R-:W-:Y:S01]  /*146580*/  ISETP.LT.AND P4, PT, R22, UR12, !P1 ;  /* 0x0000000c16007c0c */ /* 0x000fe2000cf81270 */
[----:B------:R-:W1:Y:S01]  /*146590*/  LDCU UR6, c[0x0][0x398] ;  /* 0x00007300ff0677ac */ /* 0x000e620008000800 */
[----:B------:R-:W1:Y:S01]  /*1465a0*/  LDCU UR9, c[0x0][0x398] ;  /* 0x00007300ff0977ac */ /* 0x000e620008000800 */
[----:B------:R-:W1:Y:S01]  /*1465b0*/  LDCU UR10, c[0x0][0x398] ;  /* 0x00007300ff0a77ac */ /* 0x000e620008000800 */
[----:B0-----:R-:W2:Y:S04]  /*1465c0*/  LDL.LU.64 R20, [R1+0xc80] ;  /* 0x000c800001147983 */ /* 0x001ea80000300a00 */
[----:B------:R-:W2:Y:S04]  /*1465d0*/  LDL.LU R16, [R1+0x35c] ;  /* 0x00035c0001107983 */ /* 0x000ea80000300800 */
[----:B------:R0:W-:Y:S04]  /*1465e0*/  STL.64 [R1+0x5150], R22 ;  /* 0x0051501601007387 */ /* 0x0001e80000100a00 */
[----:B0-----:R-:W2:Y:S04]  /*1465f0*/  LDL.LU.64 R22, [R1+0xc90] ;  /* 0x000c900001167983 */ /* 0x001ea80000300a00 */
[----:B--2---:R0:W-:Y:S04]  /*146600*/  STL.64 [R1+0x5158], R22 ;  /* 0x0051581601007387 */ /* 0x0041e80000100a00 */
[----:B0-----:R-:W2:Y:S01]  /*146610*/  LDL.LU.64 R22, [R1+0xcb8] ;  /* 0x000cb80001167983 */ /* 0x001ea20000300a00 */
[----:B------:R-:W-:-:S02]  /*146620*/  PRMT R2, R26, 0x7772, RZ ;  /* 0x000077721a027816 */ /* 0x000fc400000000ff */
[----:B------:R-:W-:-:S03]  /*146630*/  PRMT R0, R26, 0x7773, RZ ;  /* 0x000077731a007816 */ /* 0x000fc600000000ff */
[----:B------:R-:W-:Y:S04]  /*146640*/  @P6 STG.E.U8 desc[UR38][R28.64], R2 ;  /* 0x000000021c006986 */ /* 0x000fe8000c101126 */
[----:B--2---:R0:W-:Y:S04]  /*146650*/  STL.64 [R1+0x5160], R22 ;  /* 0x0051601601007387 */ /* 0x0041e80000100a00 */
[----:B0-----:R-:W2:Y:S04]  /*146660*/  LDL.LU.64 R22, [R1+0xcd0] ;  /* 0x000cd00001167983 */ /* 0x001ea80000300a00 */
[----:B------:R-:W2:Y:S01]  /*146670*/  LDL.LU.64 R14, [R1+0xc40] ;  /* 0x000c4000010e7983 */ /* 0x000ea20000300a00 */
[----:B------:R-:W-:-:S02]  /*146680*/  ISETP.LT.AND P6, PT, R19, UR13, !P1 ;  /* 0x0000000d13007c0c */ /* 0x000fc4000cfc1270 */
[----:B----4-:R-:W-:Y:S02]  /*146690*/  PRMT R2, R6, 0x7770, RZ ;  /* 0x0000777006027816 */ /* 0x010fe400000000ff */
[----:B-1----:R-:W-:Y:S01]  /*1466a0*/  ISETP.LT.AND P1, PT, R17, UR14, !P1 ;  /* 0x0000000e11007c0c */ /* 0x002fe2000cf21270 */
[----:B------:R0:W-:Y:S04]  /*1466b0*/  @P2 STG.E.U8 desc[UR38][R10.64], R0 ;  /* 0x000000000a002986 */ /* 0x0001e8000c101126 */
[----:B------:R1:W-:Y:S01]  /*1466c0*/  @P5 STG.E.U8 desc[UR38][R24.64], R2 ;  /* 0x0000000218005986 */ /* 0x0003e2000c101126 */
[C---:B------:R-:W-:Y:S02]  /*1466d0*/  ISETP.LT.AND P2, PT, R18.reuse, UR4, !P3 ;  /* 0x0000000412007c0c */ /* 0x040fe4000df41270 */
[----:B------:R-:W-:-:S02]  /*1466e0*/  ISETP.LT.AND P5, PT, R18, UR15, !P0 ;  /* 0x0000000f12007c0c */ /* 0x000fc4000c7a1270 */
[----:B------:R-:W-:Y:S01]  /*1466f0*/  PRMT R3, R16, 0x7771, RZ ;  /* 0x0000777110037816 */ /* 0x000fe200000000ff */
[----:B------:R-:W4:Y:S01]  /*146700*/  LDCU UR4, c[0x0][0x398] ;  /* 0x00007300ff0477ac */ /* 0x000f220008000800 */
[C---:B0-----:R-:W-:Y:S02]  /*146710*/  PRMT R0, R6.reuse, 0x7771, RZ ;  /* 0x0000777106007816 */ /* 0x041fe400000000ff */
[C---:B-1----:R-:W-:Y:S02]  /*146720*/  PRMT R2, R6.reuse, 0x7772, RZ ;  /* 0x0000777206027816 */ /* 0x042fe400000000ff */
[----:B------:R-:W-:Y:S01]  /*146730*/  PRMT R6, R6, 0x7773, RZ ;  /* 0x0000777306067816 */ /* 0x000fe200000000ff */
[----:B---3--:R-:W-:Y:S04]  /*146740*/  @P4 STG.E.U8 desc[UR38][R12.64], R0 ;  /* 0x000000000c004986 */ /* 0x008fe8000c101126 */
[----:B------:R-:W-:Y:S04]  /*146750*/  @P6 STG.E.U8 desc[UR38][R20.64], R2 ;  /* 0x0000000214006986 */ /* 0x000fe8000c101126 */
[----:B--2---:R0:W-:Y:S04]  /*146760*/  STL.64 [R1+0x5148], R14 ;  /* 0x0051480e01007387 */ /* 0x0041e80000100a00 */
[----:B------:R1:W-:Y:S04]  /*146770*/  @P1 STG.E.U8 desc[UR38][R22.64], R6 ;  /* 0x0000000616001986 */ /* 0x0003e8000c101126 */
[----:B0-----:R-:W2:Y:S04]  /*146780*/  LDL.LU.64 R14, [R1+0xc60] ;  /* 0x000c6000010e7983 */ /* 0x001ea80000300a00 */
[----:B------:R-:W3:Y:S04]  /*146790*/  LDL.LU R26, [R1+0x28c] ;  /* 0x00028c00011a7983 */ /* 0x000ee80000300800 */
[----:B------:R-:W2:Y:S04]  /*1467a0*/  LDL.LU.64 R28, [R1+0xc08] ;  /* 0x000c0800011c7983 */ /* 0x000ea80000300a00 */
[----:B------:R-:W2:Y:S04]  /*1467b0*/  LDL.LU.64 R10, [R1+0xa80] ;  /* 0x000a8000010a7983 */ /* 0x000ea80000300a00 */
[----:B------:R-:W2:Y:S04]  /*1467c0*/  LDL.LU.64 R24, [R1+0x960] ;  /* 0x0009600001187983 */ /* 0x000ea80000300a00 */
[----:B------:R-:W2:Y:S04]  /*1467d0*/  LDL.LU.64 R12, [R1] ;  /* 0x00000000010c7983 */ /* 0x000ea80000300a00 */
[----:B------:R-:W2:Y:S04]  /*1467e0*/  LDL.LU.64 R20, [R1+0xcd8] ;  /* 0x000cd80001147983 */ /* 0x000ea80000300a00 */
[----:B------:R-:W2:Y:S04]  /*1467f0*/  LDL.LU R18, [R1+0x2ec] ;  /* 0x0002ec0001127983 */ /* 0x000ea80000300800 */
[----:B-1----:R-:W2:Y:S01]  /*146800*/  LDL.LU.64 R22, [R1+0x5160] ;  /* 0x0051600001167983 */ /* 0x002ea20000300a00 */
[----:B------:R-:W-:-:S02]  /*146810*/  PRMT R0, R16, 0x7770, RZ ;  /* 0x0000777010007816 */ /* 0x000fc400000000ff */
[----:B------:R-:W-:Y:S02]  /*146820*/  ISETP.LT.AND P6, PT, R27, UR7, !P3 ;  /* 0x000000071b007c0c */ /* 0x000fe4000dfc1270 */
[----:B------:R-:W-:Y:S02]  /*146830*/  ISETP.LT.AND P4, PT, R9, UR8, !P3 ;  /* 0x0000000809007c0c */ /* 0x000fe4000df81270 */
[----:B------:R-:W-:Y:S02]  /*146840*/  PRMT R2, R16, 0x7772, RZ ;  /* 0x0000777210027816 */ /* 0x000fe400000000ff */
[----:B------:R-:W-:Y:S02]  /*146850*/  ISETP.LT.AND P1, PT, R8, UR11, !P3 ;  /* 0x0000000b08007c0c */ /* 0x000fe4000df21270 */
[----:B------:R-:W-:Y:S01]  /*146860*/  PRMT R4, R16, 0x7773, RZ ;  /* 0x0000777310047816 */ /* 0x000fe200000000ff */
[----:B------:R-:W0:Y:S01]  /*146870*/  LDCU UR7, c[0x0][0x398] ;  /* 0x00007300ff0777ac */ /* 0x000e220008000800 */
[----:B------:R-:W1:Y:S01]  /*146880*/  LDCU UR8, c[0x0][0x398] ;  /* 0x00007300ff0877ac */ /* 0x000e620008000800 */
[----:B--2---:R2:W-:Y:S04]  /*146890*/  @P2 STG.E.U8 desc[UR38][R22.64], R0 ;  /* 0x0000000016002986 */ /* 0x0045e8000c101126 */
[----:B--2---:R-:W2:Y:S04]  /*1468a0*/  LDL.LU.64 R22, [R1+0x5158] ;  /* 0x0051580001167983 */ /* 0x004ea80000300a00 */
[----:B--2---:R2:W-:Y:S04]  /*1468b0*/  @P6 STG.E.U8 desc[UR38][R22.64], R3 ;  /* 0x0000000316006986 */ /* 0x0045e8000c101126 */
[----:B------:R0:W-:Y:S04]  /*1468c0*/  @P4 STG.E.U8 desc[UR38][R14.64], R2 ;  /* 0x000000020e004986 */ /* 0x0001e8000c101126 */
[----:B--2---:R-:W2:Y:S04]  /*1468d0*/  LDL.LU.64 R22, [R1+0x5150] ;  /* 0x0051500001167983 */ /* 0x004ea80000300a00 */
[----:B0-----:R-:W4:Y:S01]  /*1468e0*/  LDL.LU.64 R14, [R1+0x5148] ;  /* 0x00514800010e7983 */ /* 0x001f220000300a00 */
[----:B---3--:R-:W-:-:S02]  /*1468f0*/  PRMT R0, R26, 0x7770, RZ ;  /* 0x000077701a007816 */ /* 0x008fc400000000ff */
[C---:B------:R-:W-:Y:S02]  /*146900*/  PRMT R2, R26.reuse, 0x7771, RZ ;  /* 0x000077711a027816 */ /* 0x040fe400000000ff */
[----:B------:R-:W-:Y:S02]  /*146910*/  PRMT R3, R26, 0x7773, RZ ;  /* 0x000077731a037816 */ /* 0x000fe400000000ff */
[----:B------:R-:W-:Y:S02]  /*146920*/  ISETP.LT.AND P4, PT, R27, UR10, !P0 ;  /* 0x0000000a1b007c0c */ /* 0x000fe4000c781270 */
[C---:B------:R-:W-:Y:S02]  /*146930*/  PRMT R5, R18.reuse, 0x7771, RZ ;  /* 0x0000777112057816 */ /* 0x040fe400000000ff */
[----:B------:R-:W-:Y:S02]  /*146940*/  PRMT R6, R18, 0x7773, RZ ;  /* 0x0000777312067816 */ /* 0x000fe400000000ff */
[----:B--2---:R-:W-:Y:S01]  /*146950*/  ISETP.LT.AND P2, PT, R23, UR5, !P3 ;  /* 0x0000000517007c0c */ /* 0x004fe2000df41270 */
[----:B----4-:R0:W-:Y:S01]  /*146960*/  @P1 STG.E.U8 desc[UR38][R14.64], R4 ;  /* 0x000000040e001986 */ /* 0x0101e2000c101126 */
[----:B------:R-:W-:-:S02]  /*146970*/  ISETP.LT.AND P6, PT, R22, UR6, !P3 ;  /* 0x0000000616007c0c */ /* 0x000fc4000dfc1270 */
[----:B------:R-:W-:Y:S01]  /*146980*/  ISETP.LT.AND P1, PT, R19, UR9, !P3 ;  /* 0x0000000913007c0c */ /* 0x000fe2000df21270 */
[----:B------:R-:W2:Y:S01]  /*146990*/  LDCU UR5, c[0x0][0x398] ;  /* 0x00007300ff0577ac */ /* 0x000ea20008000800 */
[----:B------:R-:W3:Y:S01]  /*1469a0*/  LDCU UR6, c[0x0][0x398] ;  /* 0x00007300ff0677ac */ /* 0x000ee20008000800 */
[----:B------:R-:W4:Y:S01]  /*1469b0*/  LDCU UR9, c[0x0][0x398] ;  /* 0x00007300ff0977ac */ /* 0x000f220008000800 */
[----:B------:R-:W-:-:S05]  /*1469c0*/  ISETP.LT.AND P3, PT, R17, UR4, !P3 ;  /* 0x0000000411007c0c */ /* 0x000fca000df61270 */
[----:B------:R2:W-:Y:S01]  /*1469d0*/  @P2 STG.E.U8 desc[UR38][R28.64], R0 ;  /* 0x000000001c002986 */ /* 0x0005e2000c101126 */
[----:B0-----:R-:W-:-:S03]  /*1469e0*/  PRMT R4, R18, 0x7770, RZ ;  /* 0x0000777012047816 */ /* 0x001fc600000000ff */
[----:B------:R0:W-:Y:S01]  /*1469f0*/  @P6 STG.E.U8 desc[UR38][R10.64], R2 ;  /* 0x000000020a006986 */ /* 0x0001e2000c101126 */
[----:B------:R-:W-:Y:S02]  /*146a00*/  ISETP.LT.AND P2, PT, R9, UR7, !P0 ;  /* 0x0000000709007c0c */ /* 0x000fe4000c741270 */
[----:B-1----:R-:W-:Y:S02]  /*146a10*/  ISETP.LT.AND P6, PT, R8, UR8, !P0 ;  /* 0x0000000808007c0c */ /* 0x002fe4000c7c1270 */
[----:B--2---:R-:W-:Y:S02]  /*146a20*/  PRMT R0, R26, 0x7772, RZ ;  /* 0x000077721a007816 */ /* 0x004fe400000000ff */
[----:B0-----:R-:W-:-:S03]  /*146a30*/  PRMT R2, R18, 0x7772, RZ ;  /* 0x0000777212027816 */ /* 0x001fc600000000ff */
[----:B------:R0:W-:Y:S04]  /*146a40*/  @P1 STG.E.U8 desc[UR38][R24.64], R0 ;  /* 0x0000000018001986 */ /* 0x0001e8000c101126 */
[----:B------:R1:W-:Y:S04]  /*146a50*/  @P3 STG.E.U8 desc[UR38][R12.64], R3 ;  /* 0x000000030c003986 */ /* 0x0003e8000c101126 */
[----:B------:R2:W-:Y:S01]  /*146a60*/  @P5 STG.E.U8 desc[UR38][R20.64], R4 ;  /* 0x0000000414005986 */ /* 0x0005e2000c101126 */
[----:B------:R-:W-:Y:S02]  /*146a70*/  ISETP.LT.AND P1, PT, R23, UR5, !P0 ;  /* 0x0000000517007c0c */ /* 0x000fe4000c721270 */
[----:B---3--:R-:W-:-:S02]  /*146a80*/  ISETP.LT.AND P3, PT, R22, UR6, !P0 ;  /* 0x0000000616007c0c */ /* 0x008fc4000c761270 */
[----:B----4-:R-:W-:Y:S01]  /*146a90*/  ISETP.LT.AND P5, PT, R19, UR9, !P0 ;  /* 0x0000000913007c0c */ /* 0x010fe2000c7a1270 */
[----:B------:R-:W3:Y:S04]  /*146aa0*/  LDL.LU.64 R8, [R1+0xcb0] ;  /* 0x000cb00001087983 */ /* 0x000ee80000300a00 */
[----:B0-----:R-:W4:Y:S04]  /*146ab0*/  LDL.LU.64 R24, [R1+0xc78] ;  /* 0x000c780001187983 */ /* 0x001f280000300a00 */
[----:B-1----:R-:W4:Y:S04]  /*146ac0*/  LDL.LU.64 R12, [R1+0xc18] ;  /* 0x000c1800010c7983 */ /* 0x002f280000300a00 */
[----:B------:R-:W4:Y:S04]  /*146ad0*/  LDL.LU.64 R22, [R1+0xb48] ;  /* 0x000b480001167983 */ /* 0x000f280000300a00 */
[----:B--2---:R-:W2:Y:S04]  /*146ae0*/  LDL.LU.64 R20, [R1+0xa10] ;  /* 0x000a100001147983 */ /* 0x004ea80000300a00 */
[----:B------:R-:W2:Y:S01]  /*146af0*/  LDL.LU.64 R18, [R1+0x880] ;  /* 0x0008800001127983 */ /* 0x000ea20000300a00 */
[----:B------:R-:W-:-:S02]  /*146b00*/  ISETP.LT.AND P0, PT, R17, UR9, !P0 ;  /* 0x0000000911007c0c */ /* 0x000fc4000c701270 */
[C---:B------:R-:W-:Y:S02]  /*146b10*/  PRMT R0, R7.reuse, 0x7770, RZ ;  /* 0x0000777007007816 */ /* 0x040fe400000000ff */
[C---:B------:R-:W-:Y:S02]  /*146b20*/  PRMT R3, R7.reuse, 0x7771, RZ ;  /* 0x0000777107037816 */ /* 0x040fe400000000ff */
[C---:B------:R-:W-:Y:S02]  /*146b30*/  PRMT R4, R7.reuse, 0x7772, RZ ;  /* 0x0000777207047816 */ /* 0x040fe400000000ff */
[----:B------:R-:W-:Y:S01]  /*146b40*/  PRMT R7, R7, 0x7773, RZ ;  /* 0x0000777307077816 */ /* 0x000fe200000000ff */
[----:B---3--:R0:W-:Y:S04]  /*146b50*/  @P4 STG.E.U8 desc[UR38][R8.64], R5 ;  /* 0x0000000508004986 */ /* 0x0081e8000c101126 */
[----:B----4-:R0:W-:Y:S04]  /*146b60*/  @P2 STG.E.U8 desc[UR38][R24.64], R2 ;  /* 0x0000000218002986 */ /* 0x0101e8000c101126 */
[----:B------:R0:W-:Y:S04]  /*146b70*/  @P6 STG.E.U8 desc[UR38][R12.64], R6 ;  /* 0x000000060c006986 */ /* 0x0001e8000c101126 */
[----:B------:R0:W-:Y:S04]  /*146b80*/  @P1 STG.E.U8 desc[UR38][R22.64], R0 ;  /* 0x0000000016001986 */ /* 0x0001e8000c101126 */
[----:B--2---:R0:W-:Y:S04]  /*146b90*/  @P3 STG.E.U8 desc[UR38][R20.64], R3 ;  /* 0x0000000314003986 */ /* 0x0041e8000c101126 */
[----:B------:R0:W-:Y:S01]  /*146ba0*/  @P5 STG.E.U8 desc[UR38][R18.64], R4 ;  /* 0x0000000412005986 */ /* 0x0001e2000c101126 */
[----:B------:R-:W-:Y:S05]  /*146bb0*/  @!P0 EXIT ;  /* 0x000000000000894d */ /* 0x000fea0003800000 */
[----:B0-----:R-:W2:Y:S04]  /*146bc0*/  LDL.LU.64 R18, [R1+0x580] ;  /* 0x0005800001127983 */ /* 0x001ea80000300a00 */
[----:B--2---:R-:W-:Y:S01]  /*146bd0*/  STG.E.U8 desc[UR38][R18.64], R7 ;  /* 0x0000000712007986 */ /* 0x004fe2000c101126 */
[----:B------:R-:W-:Y:S05]  /*146be0*/  EXIT ;  /* 0x000000000000794d */ /* 0x000fea0003800000 */
.L_x_2:
[----:B------:R-:W-:-:S00]  /*146bf0*/  BRA `(.L_x_2) ;  /* 0xfffffffc00fc7947 */ /* 0x000fc0000383ffff */
[----:B------:R-:W-:-:S00]  /*146c00*/  NOP ;  /* 0x0000000000007918 */ /* 0x000fc00000000000 */
[----:B------:R-:W-:-:S00]  /*146c10*/  NOP ;  /* 0x0000000000007918 */ /* 0x000fc00000000000 */
[----:B------:R-:W-:-:S00]  /*146c20*/  NOP ;  /* 0x0000000000007918 */ /* 0x000fc00000000000 */
[----:B------:R-:W-:-:S00]  /*146c30*/  NOP ;  /* 0x0000000000007918 */ /* 0x000fc00000000000 */
[----:B------:R-:W-:-:S00]  /*146c40*/  NOP ;  /* 0x0000000000007918 */ /* 0x000fc00000000000 */
[----:B------:R-:W-:-:S00]  /*146c50*/  NOP ;  /* 0x0000000000007918 */ /* 0x000fc00000000000 */
[----:B------:R-:W-:-:S00]  /*146c60*/  NOP ;  /* 0x0000000000007918 */ /* 0x000fc00000000000 */
[----:B------:R-:W-:-:S00]  /*146c70*/  NOP ;  /* 0x0000000000007918 */ /* 0x000fc00000000000 */
.L_x_3:


//--------------------- .nv.shared.matmul_kernel  --------------------------
	.section	.nv.shared.matmul_kernel,"aw",@nobits
	.sectionflags	@""
	.align	16
	.zero		1024


//--------------------- .nv.shared.reserved.0     --------------------------
	.section	.nv.shared.reserved.0,"aw",@nobits
	.weak		__nv_reservedSMEM_offset_0_alias
	.size		__nv_reservedSMEM_offset_0_alias, 0, 64
	.other		__nv_reservedSMEM_offset_0_alias,@"STO_CUDA_RESERVED_SHARED STV_DEFAULT"
__nv_reservedSMEM_offset_0_alias:
	.zero		0
	.zero		64


//--------------------- .nv.constant0.matmul_kernel --------------------------
	.section	.nv.constant0.matmul_kernel,"a",@progbits
	.sectionflags	@""
	.align	4
.nv.constant0.matmul_kernel:
	.zero		976


//--------------------- SYMBOLS --------------------------

	.type		.nv.reservedSmem.offset0,@object
	.size		.nv.reservedSmem.offset0,0x4
	.type		.nv.reservedSmem.cap,@object
	.size		.nv.reservedSmem.cap,0x4
